	.target	sm_90a

	.elftype	@"ET_EXEC"


//--------------------- .note.nv.tkinfo           --------------------------
	.section	.note.nv.tkinfo,"",@"SHT_NOTE"
	.sectionflags	@"SHF_NOTE_NV_TKINFO"
	.tkinfo
        /*0018*/ 	.word	0x00000002
        /*0030*/ 	.string	""
        /*0030*/ 	.string	"ptxas"
        /*0030*/ 	.string	"Cuda compilation tools, release 13.0, V13.0.88"
        /*0030*/ 	.string	"Build cuda_13.0.r13.0/compiler.36424714_0"
        /*0030*/ 	.string	"-arch sm_90a -m 64 "



//--------------------- .note.nv.cuinfo           --------------------------
	.section	.note.nv.cuinfo,"",@"SHT_NOTE"
	.sectionflags	@"SHF_NOTE_NV_CUINFO"
        /*0018*/ 	.short	0x0002
        /*001a*/ 	.short	0x005a
        /*001c*/ 	.short	0x0082
	.zero		2


//--------------------- .nv.info                  --------------------------
	.section	.nv.info,"",@"SHT_CUDA_INFO"
	.align	4


	//----- nvinfo : EIATTR_REGCOUNT
	.align		4
        /*0000*/ 	.byte	0x04, 0x2f
        /*0002*/ 	.short	(.L_15 - .L_14)
	.align		4
.L_14:
        /*0004*/ 	.word	index@(_ZN7cutlass13device_kernelINS_4gemm6kernel13GemmUniversalIN4cute5tupleIJiiiiEEENS1_10collective13CollectiveMmaINS1_34MainloopSm90TmaGmmaWarpSpecializedILi5ENS5_IJNS4_1CILi2EEENSA_ILi1EEESC_EEENS1_35KernelTmaWarpSpecializedCooperativeEEENS5_IJNSA_ILi512EEENSA_ILi192EEENSA_ILi64EEEEEEaNS5_IJlSC_lEEEaSK_NS4_8TiledMMAINS4_8MMA_AtomIJNS4_4SM904GMMA27MMA_64x192x32_S32S8S8_SS_TNEEEENS4_6LayoutISD_NS5_IJSC_NSA_ILi0EEESS_EEEEENS5_IJNS4_10UnderscoreESV_SV_EEEEENS4_13SM90_TMA_LOADENS4_14ComposedLayoutINS4_7SwizzleILi2ELi4ELi3EEENS4_18smem_ptr_flag_bitsILi8EEENSR_INS5_IJNSA_ILi8EEESI_EEENS5_IJSI_SC_EEEEEEEvNS4_8identityENS4_23SM90_TMA_LOAD_MULTICASTES18_vS19_EENS_8epilogue10collective6detail29Sm90TmaWarpSpecializedAdapterINS1D_15DefaultEpilogueIaSK_SK_NS1C_6thread17LinearCombinationIaLi1EiiLNS1H_9ScaleType4KindE0ELNS_15FloatRoundStyleE2EaEENS1_15EpilogueDefaultEEEEEvvEEEEvNT_6ParamsE)
        /*0008*/ 	.word	0x000000a8


	//----- nvinfo : EIATTR_FRAME_SIZE
	.align		4
.L_15:
        /*000c*/ 	.byte	0x04, 0x11
        /*000e*/ 	.short	(.L_17 - .L_16)
	.align		4
.L_16:
        /*0010*/ 	.word	index@(_ZN7cutlass13device_kernelINS_4gemm6kernel13GemmUniversalIN4cute5tupleIJiiiiEEENS1_10collective13CollectiveMmaINS1_34MainloopSm90TmaGmmaWarpSpecializedILi5ENS5_IJNS4_1CILi2EEENSA_ILi1EEESC_EEENS1_35KernelTmaWarpSpecializedCooperativeEEENS5_IJNSA_ILi512EEENSA_ILi192EEENSA_ILi64EEEEEEaNS5_IJlSC_lEEEaSK_NS4_8TiledMMAINS4_8MMA_AtomIJNS4_4SM904GMMA27MMA_64x192x32_S32S8S8_SS_TNEEEENS4_6LayoutISD_NS5_IJSC_NSA_ILi0EEESS_EEEEENS5_IJNS4_10UnderscoreESV_SV_EEEEENS4_13SM90_TMA_LOADENS4_14ComposedLayoutINS4_7SwizzleILi2ELi4ELi3EEENS4_18smem_ptr_flag_bitsILi8EEENSR_INS5_IJNSA_ILi8EEESI_EEENS5_IJSI_SC_EEEEEEEvNS4_8identityENS4_23SM90_TMA_LOAD_MULTICASTES18_vS19_EENS_8epilogue10collective6detail29Sm90TmaWarpSpecializedAdapterINS1D_15DefaultEpilogueIaSK_SK_NS1C_6thread17LinearCombinationIaLi1EiiLNS1H_9ScaleType4KindE0ELNS_15FloatRoundStyleE2EaEENS1_15EpilogueDefaultEEEEEvvEEEEvNT_6ParamsE)
        /*0014*/ 	.word	0x000009e8


	//----- nvinfo : EIATTR_MIN_STACK_SIZE
	.align		4
.L_17:
        /*0018*/ 	.byte	0x04, 0x12
        /*001a*/ 	.short	(.L_19 - .L_18)
	.align		4
.L_18:
        /*001c*/ 	.word	index@(_ZN7cutlass13device_kernelINS_4gemm6kernel13GemmUniversalIN4cute5tupleIJiiiiEEENS1_10collective13CollectiveMmaINS1_34MainloopSm90TmaGmmaWarpSpecializedILi5ENS5_IJNS4_1CILi2EEENSA_ILi1EEESC_EEENS1_35KernelTmaWarpSpecializedCooperativeEEENS5_IJNSA_ILi512EEENSA_ILi192EEENSA_ILi64EEEEEEaNS5_IJlSC_lEEEaSK_NS4_8TiledMMAINS4_8MMA_AtomIJNS4_4SM904GMMA27MMA_64x192x32_S32S8S8_SS_TNEEEENS4_6LayoutISD_NS5_IJSC_NSA_ILi0EEESS_EEEEENS5_IJNS4_10UnderscoreESV_SV_EEEEENS4_13SM90_TMA_LOADENS4_14ComposedLayoutINS4_7SwizzleILi2ELi4ELi3EEENS4_18smem_ptr_flag_bitsILi8EEENSR_INS5_IJNSA_ILi8EEESI_EEENS5_IJSI_SC_EEEEEEEvNS4_8identityENS4_23SM90_TMA_LOAD_MULTICASTES18_vS19_EENS_8epilogue10collective6detail29Sm90TmaWarpSpecializedAdapterINS1D_15DefaultEpilogueIaSK_SK_NS1C_6thread17LinearCombinationIaLi1EiiLNS1H_9ScaleType4KindE0ELNS_15FloatRoundStyleE2EaEENS1_15EpilogueDefaultEEEEEvvEEEEvNT_6ParamsE)
        /*0020*/ 	.word	0x000009e8
.L_19:


//--------------------- .nv.compat                --------------------------
	.section	.nv.compat,"",@"SHT_CUDA_COMPAT_INFO"
	.align	4
        /*0000*/ 	.byte	0x02, 0x09, 0x01, 0x00, 0x02, 0x02, 0x04, 0x00, 0x02, 0x05, 0x05, 0x00, 0x03, 0x07, 0x01, 0x01
        /*0010*/ 	.byte	0x02, 0x03, 0x01, 0x00, 0x02, 0x06, 0x01, 0x00, 0x04, 0x0b, 0x08, 0x00, 0x00, 0x00, 0x00, 0x00
        /*0020*/ 	.byte	0x00, 0x00, 0x00, 0x00


//--------------------- .nv.info._ZN7cutlass13device_kernelINS_4gemm6kernel13GemmUniversalIN4cute5tupleIJiiiiEEENS1_10collective13CollectiveMmaINS1_34MainloopSm90TmaGmmaWarpSpecializedILi5ENS5_IJNS4_1CILi2EEENSA_ILi1EEESC_EEENS1_35KernelTmaWarpSpecializedCooperativeEEENS5_IJNSA_ILi512EEENSA_ILi192EEENSA_ILi64EEEEEEaNS5_IJlSC_lEEEaSK_NS4_8TiledMMAINS4_8MMA_AtomIJNS4_4SM904GMMA27MMA_64x192x32_S32S8S8_SS_TNEEEENS4_6LayoutISD_NS5_IJSC_NSA_ILi0EEESS_EEEEENS5_IJNS4_10UnderscoreESV_SV_EEEEENS4_13SM90_TMA_LOADENS4_14ComposedLayoutINS4_7SwizzleILi2ELi4ELi3EEENS4_18smem_ptr_flag_bitsILi8EEENSR_INS5_IJNSA_ILi8EEESI_EEENS5_IJSI_SC_EEEEEEEvNS4_8identityENS4_23SM90_TMA_LOAD_MULTICASTES18_vS19_EENS_8epilogue10collective6detail29Sm90TmaWarpSpecializedAdapterINS1D_15DefaultEpilogueIaSK_SK_NS1C_6thread17LinearCombinationIaLi1EiiLNS1H_9ScaleType4KindE0ELNS_15FloatRoundStyleE2EaEENS1_15EpilogueDefaultEEEEEvvEEEEvNT_6ParamsE --------------------------
	.section	.nv.info._ZN7cutlass13device_kernelINS_4gemm6kernel13GemmUniversalIN4cute5tupleIJiiiiEEENS1_10collective13CollectiveMmaINS1_34MainloopSm90TmaGmmaWarpSpecializedILi5ENS5_IJNS4_1CILi2EEENSA_ILi1EEESC_EEENS1_35KernelTmaWarpSpecializedCooperativeEEENS5_IJNSA_ILi512EEENSA_ILi192EEENSA_ILi64EEEEEEaNS5_IJlSC_lEEEaSK_NS4_8TiledMMAINS4_8MMA_AtomIJNS4_4SM904GMMA27MMA_64x192x32_S32S8S8_SS_TNEEEENS4_6LayoutISD_NS5_IJSC_NSA_ILi0EEESS_EEEEENS5_IJNS4_10UnderscoreESV_SV_EEEEENS4_13SM90_TMA_LOADENS4_14ComposedLayoutINS4_7SwizzleILi2ELi4ELi3EEENS4_18smem_ptr_flag_bitsILi8EEENSR_INS5_IJNSA_ILi8EEESI_EEENS5_IJSI_SC_EEEEEEEvNS4_8identityENS4_23SM90_TMA_LOAD_MULTICASTES18_vS19_EENS_8epilogue10collective6detail29Sm90TmaWarpSpecializedAdapterINS1D_15DefaultEpilogueIaSK_SK_NS1C_6thread17LinearCombinationIaLi1EiiLNS1H_9ScaleType4KindE0ELNS_15FloatRoundStyleE2EaEENS1_15EpilogueDefaultEEEEEvvEEEEvNT_6ParamsE,"",@"SHT_CUDA_INFO"
	.sectionflags	@""
	.align	4


	//----- nvinfo : EIATTR_CUDA_API_VERSION
	.align		4
        /*0000*/ 	.byte	0x04, 0x37
        /*0002*/ 	.short	(.L_21 - .L_20)
.L_20:
        /*0004*/ 	.word	0x00000082


	//----- nvinfo : EIATTR_KPARAM_INFO
	.align		4
.L_21:
        /*0008*/ 	.byte	0x04, 0x17
        /*000a*/ 	.short	(.L_23 - .L_22)
.L_22:
        /*000c*/ 	.word	0x00000000
        /*0010*/ 	.short	0x0000
        /*0012*/ 	.short	0x0070
        /*0014*/ 	.byte	0x00, 0xf0, 0x01, 0x10


	//----- nvinfo : EIATTR_SPARSE_MMA_MASK
	.align		4
.L_23:
        /*0018*/ 	.byte	0x03, 0x50
        /*001a*/ 	.short	0x0000


	//----- nvinfo : EIATTR_MAXREG_COUNT
	.align		4
        /*001c*/ 	.byte	0x03, 0x1b
        /*001e*/ 	.short	0x00a8


	//----- nvinfo : EIATTR_NUM_BARRIERS
	.align		4
        /*0020*/ 	.byte	0x02, 0x4c
        /*0022*/ 	.byte	0x01
	.zero		1


	//----- nvinfo : EIATTR_EXTERNS
	.align		4
        /*0024*/ 	.byte	0x04, 0x0f
        /*0026*/ 	.short	(.L_25 - .L_24)


	//   ....[0]....
	.align		4
.L_24:
        /*0028*/ 	.word	index@(__assertfail)


	//----- nvinfo : EIATTR_ANNOTATIONS
	.align		4
.L_25:
        /*002c*/ 	.byte	0x04, 0x55
        /*002e*/ 	.short	(.L_27 - .L_26)


	//   ....[0]....
.L_26:
        /*0030*/ 	.word	0x00000001
        /*0034*/ 	.byte	0x10, 0x0a, 0x00, 0x00, 0x01, 0x00, 0x00, 0x00, 0x30, 0x0a, 0x00, 0x00, 0x01, 0x00, 0x00, 0x00
        /* <DEDUP_REMOVED lines=792> */
        /*31c4*/ 	.byte	0x00, 0x1f, 0x02, 0x00, 0x01, 0x00, 0x00, 0x00, 0x20, 0x1f, 0x02, 0x00


	//----- nvinfo : EIATTR_MERCURY_ISA_VERSION
	.align		4
.L_27:
        /*31d0*/ 	.byte	0x03, 0x5f
        /*31d2*/ 	.short	0x0101


	//----- nvinfo : EIATTR_INT_WARP_WIDE_INSTR_OFFSETS
	.align		4
        /*31d4*/ 	.byte	0x04, 0x31
        /*31d6*/ 	.short	(.L_29 - .L_28)


	//   ....[0]....
.L_28:
        /*31d8*/ 	.word	0x000005a0


	//   ....[1]....
        /*31dc*/ 	.word	0x000005b0


	//   ....[2]....
        /*31e0*/ 	.word	0x00000730


	//----- nvinfo : EIATTR_COOP_GROUP_MASK_REGIDS
	.align		4
.L_29:
        /*31e4*/ 	.byte	0x04, 0x29
        /*31e6*/ 	.short	(.L_31 - .L_30)


	//   ....[0]....
.L_30:
        /*31e8*/ 	.word	0xffffffff


	//   ....[1]....
        /*31ec*/ 	.word	0xffffffff


	//   ....[2]....
        /*31f0*/ 	.word	0xffffffff


	//   ....[3]....
        /*31f4*/ 	.word	0xffffffff


	//   ....[4]....
        /*31f8*/ 	.word	0xffffffff


	//   ....[5]....
        /*31fc*/ 	.word	0xffffffff


	//----- nvinfo : EIATTR_COOP_GROUP_INSTR_OFFSETS
	.align		4
.L_31:
        /*3200*/ 	.byte	0x04, 0x28
        /*3202*/ 	.short	(.L_33 - .L_32)


	//   ....[0]....
.L_32:
        /*3204*/ 	.word	0x00000070


	//   ....[1]....
        /*3208*/ 	.word	0x00000080


	//   ....[2]....
        /*320c*/ 	.word	0x000001a0


	//   ....[3]....
        /*3210*/ 	.word	0x000003f0


	//   ....[4]....
        /*3214*/ 	.word	0x00000860


	//   ....[5]....
        /*3218*/ 	.word	0x00001460


	//----- nvinfo : EIATTR_REG_RECONFIG
	.align		4
.L_33:
        /*321c*/ 	.byte	0x01, 0x54
	.zero		2


	//----- nvinfo : EIATTR_SYSCALL_OFFSETS
	.align		4
        /*3220*/ 	.byte	0x04, 0x46
        /*3222*/ 	.short	(.L_35 - .L_34)


	//   ....[0]....
.L_34:
        /*3224*/ 	.word	0x00001610


	//----- nvinfo : EIATTR_MBARRIER_INSTR_OFFSETS
	.align		4
.L_35:
        /*3228*/ 	.byte	0x04, 0x39
        /*322a*/ 	.short	(.L_37 - .L_36)


	//   ....[0]....
.L_36:
        /*322c*/ 	.word	0x00000320
        /*3230*/ 	.word	0x000000ff
        /*3234*/ 	.word	0x00000000
        /*3238*/ 	.short	0x0100
        /*323a*/ 	.byte	0x08
	.zero		1


	//   ....[1]....
        /*323c*/ 	.word	0x00000330
        /*3240*/ 	.word	0x000000ff
        /*3244*/ 	.word	0x00000028
        /*3248*/ 	.short	0x0100
        /*324a*/ 	.byte	0x08
	.zero		1


	//   ....[2]....
        /*324c*/ 	.word	0x00000340
        /*3250*/ 	.word	0x000000ff
        /*3254*/ 	.word	0x00000008
        /*3258*/ 	.short	0x0100
        /*325a*/ 	.byte	0x08
	.zero		1


	//   ....[3]....
        /*325c*/ 	.word	0x00000350
        /*3260*/ 	.word	0x000000ff
        /*3264*/ 	.word	0x00000030
        /*3268*/ 	.short	0x0100
        /*326a*/ 	.byte	0x08
	.zero		1


	//   ....[4]....
        /*326c*/ 	.word	0x00000360
        /*3270*/ 	.word	0x000000ff
        /*3274*/ 	.word	0x00000010
        /*3278*/ 	.short	0x0100
        /*327a*/ 	.byte	0x08
	.zero		1


	//   ....[5]....
        /*327c*/ 	.word	0x00000370
        /*3280*/ 	.word	0x000000ff
        /*3284*/ 	.word	0x00000038
        /*3288*/ 	.short	0x0100
        /*328a*/ 	.byte	0x08
	.zero		1


	//   ....[6]....
        /*328c*/ 	.word	0x00000380
        /*3290*/ 	.word	0x000000ff
        /*3294*/ 	.word	0x00000018
        /*3298*/ 	.short	0x0100
        /*329a*/ 	.byte	0x08
	.zero		1


	//   ....[7]....
        /*329c*/ 	.word	0x00000390
        /*32a0*/ 	.word	0x000000ff
        /*32a4*/ 	.word	0x00000040
        /*32a8*/ 	.short	0x0100
        /*32aa*/ 	.byte	0x08
	.zero		1


	//   ....[8]....
        /*32ac*/ 	.word	0x000003a0
        /*32b0*/ 	.word	0x000000ff
        /*32b4*/ 	.word	0x00000020
        /*32b8*/ 	.short	0x0100
        /*32ba*/ 	.byte	0x08
	.zero		1


	//   ....[9]....
        /*32bc*/ 	.word	0x000003b0
        /*32c0*/ 	.word	0x000000ff
        /*32c4*/ 	.word	0x00000048
        /*32c8*/ 	.short	0x0100
        /*32ca*/ 	.byte	0x08
	.zero		1


	//   ....[10]....
        /*32cc*/ 	.word	0x00000790
        /*32d0*/ 	.word	0x000000ff
        /*32d4*/ 	.word	0x00000060
        /*32d8*/ 	.short	0x0100
        /*32da*/ 	.byte	0x06
	.zero		1


	//   ....[11]....
        /*32dc*/ 	.word	0x000007d0
        /*32e0*/ 	.word	0x000000ff
        /*32e4*/ 	.word	0x00000068
        /*32e8*/ 	.short	0x0100
        /*32ea*/ 	.byte	0x06
	.zero		1


	//   ....[12]....
        /*32ec*/ 	.word	0x000016f0
        /*32f0*/ 	.word	0x00000003
        /*32f4*/ 	.word	0x00000000
        /*32f8*/ 	.short	0x010a
        /*32fa*/ 	.byte	0x3f
	.zero		1


	//   ....[13]....
        /*32fc*/ 	.word	0x00001730
        /*3300*/ 	.word	0x00000003
        /*3304*/ 	.word	0x00000000
        /*3308*/ 	.short	0x010a
        /*330a*/ 	.byte	0x3f
	.zero		1


	//   ....[14]....
        /*330c*/ 	.word	0x00004400
        /*3310*/ 	.word	0x00000004
        /*3314*/ 	.word	0x00000000
        /*3318*/ 	.short	0x010a
        /*331a*/ 	.byte	0x3f
	.zero		1


	//   ....[15]....
        /*331c*/ 	.word	0x00004440
        /*3320*/ 	.word	0x00000004
        /*3324*/ 	.word	0x00000000
        /*3328*/ 	.short	0x010a
        /*332a*/ 	.byte	0x3f
	.zero		1


	//   ....[16]....
        /*332c*/ 	.word	0x00008930
        /*3330*/ 	.word	0x00000004
        /*3334*/ 	.word	0x00000000
        /*3338*/ 	.short	0x0101
        /*333a*/ 	.byte	0x3f
	.zero		1


	//   ....[17]....
        /*333c*/ 	.word	0x00008b40
        /*3340*/ 	.word	0x00000000
        /*3344*/ 	.word	0x00000000
        /*3348*/ 	.short	0x0101
        /*334a*/ 	.byte	0x3f
	.zero		1


	//   ....[18]....
        /*334c*/ 	.word	0x00021a90
        /*3350*/ 	.word	0x0000000f
        /*3354*/ 	.word	0x00000028
        /*3358*/ 	.short	0x010a
        /*335a*/ 	.byte	0x3f
	.zero		1


	//   ....[19]....
        /*335c*/ 	.word	0x00021e20
        /*3360*/ 	.word	0x00000002
        /*3364*/ 	.word	0x00000068
        /*3368*/ 	.short	0x0101
        /*336a*/ 	.byte	0x3f
	.zero		1


	//   ....[20]....
        /*336c*/ 	.word	0x00022630
        /*3370*/ 	.word	0x00000004
        /*3374*/ 	.word	0x00000000
        /*3378*/ 	.short	0x010a
        /*337a*/ 	.byte	0x3f
	.zero		1


	//   ....[21]....
        /*337c*/ 	.word	0x000226c0
        /*3380*/ 	.word	0x00000003
        /*3384*/ 	.word	0x00000000
        /*3388*/ 	.short	0x010a
        /*338a*/ 	.byte	0x3f
	.zero		1


	//   ....[22]....
        /*338c*/ 	.word	0x00022750
        /*3390*/ 	.word	0x00000003
        /*3394*/ 	.word	0x00000000
        /*3398*/ 	.short	0x010a
        /*339a*/ 	.byte	0x3f
	.zero		1


	//   ....[23]....
        /*339c*/ 	.word	0x000227e0
        /*33a0*/ 	.word	0x00000003
        /*33a4*/ 	.word	0x00000000
        /*33a8*/ 	.short	0x010a
        /*33aa*/ 	.byte	0x3f
	.zero		1


	//   ....[24]....
        /*33ac*/ 	.word	0x00022870
        /*33b0*/ 	.word	0x00000003
        /*33b4*/ 	.word	0x00000000
        /*33b8*/ 	.short	0x010a
        /*33ba*/ 	.byte	0x3f
	.zero		1


	//   ....[25]....
        /*33bc*/ 	.word	0x000228d0
        /*33c0*/ 	.word	0x00000003
        /*33c4*/ 	.word	0x00000000
        /*33c8*/ 	.short	0x010a
        /*33ca*/ 	.byte	0x3f
	.zero		1


	//   ....[26]....
        /*33cc*/ 	.word	0x00022920
        /*33d0*/ 	.word	0x00000004
        /*33d4*/ 	.word	0x00000000
        /*33d8*/ 	.short	0x010a
        /*33da*/ 	.byte	0x3f
	.zero		1


	//   ....[27]....
        /*33dc*/ 	.word	0x000229f0
        /*33e0*/ 	.word	0x0000000f
        /*33e4*/ 	.word	0x00000028
        /*33e8*/ 	.short	0x010a
        /*33ea*/ 	.byte	0x3f
	.zero		1


	//   ....[28]....
        /*33ec*/ 	.word	0x00022ac0
        /*33f0*/ 	.word	0x00000004
        /*33f4*/ 	.word	0x00000000
        /*33f8*/ 	.short	0x010a
        /*33fa*/ 	.byte	0x3f
	.zero		1


	//   ....[29]....
        /*33fc*/ 	.word	0x00022b10
        /*3400*/ 	.word	0x00000003
        /*3404*/ 	.word	0x00000000
        /*3408*/ 	.short	0x010a
        /*340a*/ 	.byte	0x3f
	.zero		1


	//   ....[30]....
        /*340c*/ 	.word	0x00022b60
        /*3410*/ 	.word	0x00000003
        /*3414*/ 	.word	0x00000000
        /*3418*/ 	.short	0x010a
        /*341a*/ 	.byte	0x3f
	.zero		1


	//   ....[31]....
        /*341c*/ 	.word	0x00022bb0
        /*3420*/ 	.word	0x00000003
        /*3424*/ 	.word	0x00000000
        /*3428*/ 	.short	0x010a
        /*342a*/ 	.byte	0x3f
	.zero		1


	//----- nvinfo : EIATTR_NUM_MBARRIERS
	.align		4
.L_37:
        /*342c*/ 	.byte	0x03, 0x38
        /*342e*/ 	.short	0x000c


	//----- nvinfo : EIATTR_EXIT_INSTR_OFFSETS
	.align		4
        /*3430*/ 	.byte	0x04, 0x1c
        /*3432*/ 	.short	(.L_39 - .L_38)


	//   ....[0]....
.L_38:
        /*3434*/ 	.word	0x00000ac0


	//   ....[1]....
        /*3438*/ 	.word	0x00001350


	//   ....[2]....
        /*343c*/ 	.word	0x00021100


	//   ....[3]....
        /*3440*/ 	.word	0x00021720


	//   ....[4]....
        /*3444*/ 	.word	0x000228c0


	//----- nvinfo : EIATTR_MAX_THREADS
	.align		4
.L_39:
        /*3448*/ 	.byte	0x04, 0x05
        /*344a*/ 	.short	(.L_41 - .L_40)
.L_40:
        /*344c*/ 	.word	0x00000180
        /*3450*/ 	.word	0x00000001
        /*3454*/ 	.word	0x00000001


	//----- nvinfo : EIATTR_CRS_STACK_SIZE
	.align		4
.L_41:
        /*3458*/ 	.byte	0x04, 0x1e
        /*345a*/ 	.short	(.L_43 - .L_42)
.L_42:
        /*345c*/ 	.word	0x00000000


	//----- nvinfo : EIATTR_CBANK_PARAM_SIZE
	.align		4
.L_43:
        /*3460*/ 	.byte	0x03, 0x19
        /*3462*/ 	.short	0x0470


	//----- nvinfo : EIATTR_PARAM_CBANK
	.align		4
        /*3464*/ 	.byte	0x04, 0x0a
        /*3466*/ 	.short	(.L_45 - .L_44)
	.align		4
.L_44:
        /*3468*/ 	.word	index@(.nv.constant0._ZN7cutlass13device_kernelINS_4gemm6kernel13GemmUniversalIN4cute5tupleIJiiiiEEENS1_10collective13CollectiveMmaINS1_34MainloopSm90TmaGmmaWarpSpecializedILi5ENS5_IJNS4_1CILi2EEENSA_ILi1EEESC_EEENS1_35KernelTmaWarpSpecializedCooperativeEEENS5_IJNSA_ILi512EEENSA_ILi192EEENSA_ILi64EEEEEEaNS5_IJlSC_lEEEaSK_NS4_8TiledMMAINS4_8MMA_AtomIJNS4_4SM904GMMA27MMA_64x192x32_S32S8S8_SS_TNEEEENS4_6LayoutISD_NS5_IJSC_NSA_ILi0EEESS_EEEEENS5_IJNS4_10UnderscoreESV_SV_EEEEENS4_13SM90_TMA_LOADENS4_14ComposedLayoutINS4_7SwizzleILi2ELi4ELi3EEENS4_18smem_ptr_flag_bitsILi8EEENSR_INS5_IJNSA_ILi8EEESI_EEENS5_IJSI_SC_EEEEEEEvNS4_8identityENS4_23SM90_TMA_LOAD_MULTICASTES18_vS19_EENS_8epilogue10collective6detail29Sm90TmaWarpSpecializedAdapterINS1D_15DefaultEpilogueIaSK_SK_NS1C_6thread17LinearCombinationIaLi1EiiLNS1H_9ScaleType4KindE0ELNS_15FloatRoundStyleE2EaEENS1_15EpilogueDefaultEEEEEvvEEEEvNT_6ParamsE)
        /*346c*/ 	.short	0x0210
        /*346e*/ 	.short	0x0470


	//----- nvinfo : EIATTR_SW_WAR
	.align		4
.L_45:
        /*3470*/ 	.byte	0x04, 0x36
        /*3472*/ 	.short	(.L_47 - .L_46)
.L_46:
        /*3474*/ 	.word	0x00000008
.L_47:


//--------------------- .nv.callgraph             --------------------------
	.section	.nv.callgraph,"",@"SHT_CUDA_CALLGRAPH"
	.align	4
	.sectionentsize	8
	.align		4
        /*0000*/ 	.word	0x00000000
	.align		4
        /*0004*/ 	.word	0xffffffff
	.align		4
        /*0008*/ 	.word	index@(_ZN7cutlass13device_kernelINS_4gemm6kernel13GemmUniversalIN4cute5tupleIJiiiiEEENS1_10collective13CollectiveMmaINS1_34MainloopSm90TmaGmmaWarpSpecializedILi5ENS5_IJNS4_1CILi2EEENSA_ILi1EEESC_EEENS1_35KernelTmaWarpSpecializedCooperativeEEENS5_IJNSA_ILi512EEENSA_ILi192EEENSA_ILi64EEEEEEaNS5_IJlSC_lEEEaSK_NS4_8TiledMMAINS4_8MMA_AtomIJNS4_4SM904GMMA27MMA_64x192x32_S32S8S8_SS_TNEEEENS4_6LayoutISD_NS5_IJSC_NSA_ILi0EEESS_EEEEENS5_IJNS4_10UnderscoreESV_SV_EEEEENS4_13SM90_TMA_LOADENS4_14ComposedLayoutINS4_7SwizzleILi2ELi4ELi3EEENS4_18smem_ptr_flag_bitsILi8EEENSR_INS5_IJNSA_ILi8EEESI_EEENS5_IJSI_SC_EEEEEEEvNS4_8identityENS4_23SM90_TMA_LOAD_MULTICASTES18_vS19_EENS_8epilogue10collective6detail29Sm90TmaWarpSpecializedAdapterINS1D_15DefaultEpilogueIaSK_SK_NS1C_6thread17LinearCombinationIaLi1EiiLNS1H_9ScaleType4KindE0ELNS_15FloatRoundStyleE2EaEENS1_15EpilogueDefaultEEEEEvvEEEEvNT_6ParamsE)
	.align		4
        /*000c*/ 	.word	index@(__assertfail)
	.align		4
        /*0010*/ 	.word	0x00000000
	.align		4
        /*0014*/ 	.word	0xfffffffe
	.align		4
        /*0018*/ 	.word	0x00000000
	.align		4
        /*001c*/ 	.word	0xfffffffd
	.align		4
        /*0020*/ 	.word	0x00000000
	.align		4
        /*0024*/ 	.word	0xfffffffc


//--------------------- .nv.constant4             --------------------------
	.section	.nv.constant4,"a",@progbits
	.align	8
	.align		8
.nv.constant4:
        /*0000*/ 	.dword	__assertfail
	.align		8
        /*0008*/ 	.dword	__unnamed_1
	.align		8
        /*0010*/ 	.dword	_ZN40_INTERNAL_402558f8_4_k_cu_9f120ebb_167154cuda3std3__45__cpo5beginE
	.align		8
        /*0018*/ 	.dword	_ZN40_INTERNAL_402558f8_4_k_cu_9f120ebb_167154cuda3std3__45__cpo3endE
	.align		8
        /*0020*/ 	.dword	_ZN40_INTERNAL_402558f8_4_k_cu_9f120ebb_167154cuda3std3__45__cpo6cbeginE
	.align		8
        /*0028*/ 	.dword	_ZN40_INTERNAL_402558f8_4_k_cu_9f120ebb_167154cuda3std3__45__cpo4cendE
	.align		8
        /*0030*/ 	.dword	_ZN40_INTERNAL_402558f8_4_k_cu_9f120ebb_167154cuda3std3__442_GLOBAL__N__402558f8_4_k_cu_9f120ebb_167156ignoreE
	.align		8
        /*0038*/ 	.dword	_ZN40_INTERNAL_402558f8_4_k_cu_9f120ebb_167154cuda3std3__419piecewise_constructE
	.align		8
        /*0040*/ 	.dword	_ZN40_INTERNAL_402558f8_4_k_cu_9f120ebb_167154cuda3std3__48in_placeE
	.align		8
        /*0048*/ 	.dword	_ZN40_INTERNAL_402558f8_4_k_cu_9f120ebb_167154cuda3std6ranges3__45__cpo4swapE
	.align		8
        /*0050*/ 	.dword	_ZN40_INTERNAL_402558f8_4_k_cu_9f120ebb_167154cuda3std6ranges3__45__cpo9iter_moveE
	.align		8
        /*0058*/ 	.dword	_ZN40_INTERNAL_402558f8_4_k_cu_9f120ebb_167154cute7productE
	.align		8
        /*0060*/ 	.dword	_ZN40_INTERNAL_402558f8_4_k_cu_9f120ebb_167154cute1_E
	.align		8
        /*0068*/ 	.dword	$str$22
	.align		8
        /*0070*/ 	.dword	$str$23


//--------------------- .text._ZN7cutlass13device_kernelINS_4gemm6kernel13GemmUniversalIN4cute5tupleIJiiiiEEENS1_10collective13CollectiveMmaINS1_34MainloopSm90TmaGmmaWarpSpecializedILi5ENS5_IJNS4_1CILi2EEENSA_ILi1EEESC_EEENS1_35KernelTmaWarpSpecializedCooperativeEEENS5_IJNSA_ILi512EEENSA_ILi192EEENSA_ILi64EEEEEEaNS5_IJlSC_lEEEaSK_NS4_8TiledMMAINS4_8MMA_AtomIJNS4_4SM904GMMA27MMA_64x192x32_S32S8S8_SS_TNEEEENS4_6LayoutISD_NS5_IJSC_NSA_ILi0EEESS_EEEEENS5_IJNS4_10UnderscoreESV_SV_EEEEENS4_13SM90_TMA_LOADENS4_14ComposedLayoutINS4_7SwizzleILi2ELi4ELi3EEENS4_18smem_ptr_flag_bitsILi8EEENSR_INS5_IJNSA_ILi8EEESI_EEENS5_IJSI_SC_EEEEEEEvNS4_8identityENS4_23SM90_TMA_LOAD_MULTICASTES18_vS19_EENS_8epilogue10collective6detail29Sm90TmaWarpSpecializedAdapterINS1D_15DefaultEpilogueIaSK_SK_NS1C_6thread17LinearCombinationIaLi1EiiLNS1H_9ScaleType4KindE0ELNS_15FloatRoundStyleE2EaEENS1_15EpilogueDefaultEEEEEvvEEEEvNT_6ParamsE --------------------------
	.section	.text._ZN7cutlass13device_kernelINS_4gemm6kernel13GemmUniversalIN4cute5tupleIJiiiiEEENS1_10collective13CollectiveMmaINS1_34MainloopSm90TmaGmmaWarpSpecializedILi5ENS5_IJNS4_1CILi2EEENSA_ILi1EEESC_EEENS1_35KernelTmaWarpSpecializedCooperativeEEENS5_IJNSA_ILi512EEENSA_ILi192EEENSA_ILi64EEEEEEaNS5_IJlSC_lEEEaSK_NS4_8TiledMMAINS4_8MMA_AtomIJNS4_4SM904GMMA27MMA_64x192x32_S32S8S8_SS_TNEEEENS4_6LayoutISD_NS5_IJSC_NSA_ILi0EEESS_EEEEENS5_IJNS4_10UnderscoreESV_SV_EEEEENS4_13SM90_TMA_LOADENS4_14ComposedLayoutINS4_7SwizzleILi2ELi4ELi3EEENS4_18smem_ptr_flag_bitsILi8EEENSR_INS5_IJNSA_ILi8EEESI_EEENS5_IJSI_SC_EEEEEEEvNS4_8identityENS4_23SM90_TMA_LOAD_MULTICASTES18_vS19_EENS_8epilogue10collective6detail29Sm90TmaWarpSpecializedAdapterINS1D_15DefaultEpilogueIaSK_SK_NS1C_6thread17LinearCombinationIaLi1EiiLNS1H_9ScaleType4KindE0ELNS_15FloatRoundStyleE2EaEENS1_15EpilogueDefaultEEEEEvvEEEEvNT_6ParamsE,"ax",@progbits
	.align	128
.text._ZN7cutlass13device_kernelINS_4gemm6kernel13GemmUniversalIN4cute5tupleIJiiiiEEENS1_10collective13CollectiveMmaINS1_34MainloopSm90TmaGmmaWarpSpecializedILi5ENS5_IJNS4_1CILi2EEENSA_ILi1EEESC_EEENS1_35KernelTmaWarpSpecializedCooperativeEEENS5_IJNSA_ILi512EEENSA_ILi192EEENSA_ILi64EEEEEEaNS5_IJlSC_lEEEaSK_NS4_8TiledMMAINS4_8MMA_AtomIJNS4_4SM904GMMA27MMA_64x192x32_S32S8S8_SS_TNEEEENS4_6LayoutISD_NS5_IJSC_NSA_ILi0EEESS_EEEEENS5_IJNS4_10UnderscoreESV_SV_EEEEENS4_13SM90_TMA_LOADENS4_14ComposedLayoutINS4_7SwizzleILi2ELi4ELi3EEENS4_18smem_ptr_flag_bitsILi8EEENSR_INS5_IJNSA_ILi8EEESI_EEENS5_IJSI_SC_EEEEEEEvNS4_8identityENS4_23SM90_TMA_LOAD_MULTICASTES18_vS19_EENS_8epilogue10collective6detail29Sm90TmaWarpSpecializedAdapterINS1D_15DefaultEpilogueIaSK_SK_NS1C_6thread17LinearCombinationIaLi1EiiLNS1H_9ScaleType4KindE0ELNS_15FloatRoundStyleE2EaEENS1_15EpilogueDefaultEEEEEvvEEEEvNT_6ParamsE:
        .type           _ZN7cutlass13device_kernelINS_4gemm6kernel13GemmUniversalIN4cute5tupleIJiiiiEEENS1_10collective13CollectiveMmaINS1_34MainloopSm90TmaGmmaWarpSpecializedILi5ENS5_IJNS4_1CILi2EEENSA_ILi1EEESC_EEENS1_35KernelTmaWarpSpecializedCooperativeEEENS5_IJNSA_ILi512EEENSA_ILi192EEENSA_ILi64EEEEEEaNS5_IJlSC_lEEEaSK_NS4_8TiledMMAINS4_8MMA_AtomIJNS4_4SM904GMMA27MMA_64x192x32_S32S8S8_SS_TNEEEENS4_6LayoutISD_NS5_IJSC_NSA_ILi0EEESS_EEEEENS5_IJNS4_10UnderscoreESV_SV_EEEEENS4_13SM90_TMA_LOADENS4_14ComposedLayoutINS4_7SwizzleILi2ELi4ELi3EEENS4_18smem_ptr_flag_bitsILi8EEENSR_INS5_IJNSA_ILi8EEESI_EEENS5_IJSI_SC_EEEEEEEvNS4_8identityENS4_23SM90_TMA_LOAD_MULTICASTES18_vS19_EENS_8epilogue10collective6detail29Sm90TmaWarpSpecializedAdapterINS1D_15DefaultEpilogueIaSK_SK_NS1C_6thread17LinearCombinationIaLi1EiiLNS1H_9ScaleType4KindE0ELNS_15FloatRoundStyleE2EaEENS1_15EpilogueDefaultEEEEEvvEEEEvNT_6ParamsE,@function
        .size           _ZN7cutlass13device_kernelINS_4gemm6kernel13GemmUniversalIN4cute5tupleIJiiiiEEENS1_10collective13CollectiveMmaINS1_34MainloopSm90TmaGmmaWarpSpecializedILi5ENS5_IJNS4_1CILi2EEENSA_ILi1EEESC_EEENS1_35KernelTmaWarpSpecializedCooperativeEEENS5_IJNSA_ILi512EEENSA_ILi192EEENSA_ILi64EEEEEEaNS5_IJlSC_lEEEaSK_NS4_8TiledMMAINS4_8MMA_AtomIJNS4_4SM904GMMA27MMA_64x192x32_S32S8S8_SS_TNEEEENS4_6LayoutISD_NS5_IJSC_NSA_ILi0EEESS_EEEEENS5_IJNS4_10UnderscoreESV_SV_EEEEENS4_13SM90_TMA_LOADENS4_14ComposedLayoutINS4_7SwizzleILi2ELi4ELi3EEENS4_18smem_ptr_flag_bitsILi8EEENSR_INS5_IJNSA_ILi8EEESI_EEENS5_IJSI_SC_EEEEEEEvNS4_8identityENS4_23SM90_TMA_LOAD_MULTICASTES18_vS19_EENS_8epilogue10collective6detail29Sm90TmaWarpSpecializedAdapterINS1D_15DefaultEpilogueIaSK_SK_NS1C_6thread17LinearCombinationIaLi1EiiLNS1H_9ScaleType4KindE0ELNS_15FloatRoundStyleE2EaEENS1_15EpilogueDefaultEEEEEvvEEEEvNT_6ParamsE,(.L_x_843 - _ZN7cutlass13device_kernelINS_4gemm6kernel13GemmUniversalIN4cute5tupleIJiiiiEEENS1_10collective13CollectiveMmaINS1_34MainloopSm90TmaGmmaWarpSpecializedILi5ENS5_IJNS4_1CILi2EEENSA_ILi1EEESC_EEENS1_35KernelTmaWarpSpecializedCooperativeEEENS5_IJNSA_ILi512EEENSA_ILi192EEENSA_ILi64EEEEEEaNS5_IJlSC_lEEEaSK_NS4_8TiledMMAINS4_8MMA_AtomIJNS4_4SM904GMMA27MMA_64x192x32_S32S8S8_SS_TNEEEENS4_6LayoutISD_NS5_IJSC_NSA_ILi0EEESS_EEEEENS5_IJNS4_10UnderscoreESV_SV_EEEEENS4_13SM90_TMA_LOADENS4_14ComposedLayoutINS4_7SwizzleILi2ELi4ELi3EEENS4_18smem_ptr_flag_bitsILi8EEENSR_INS5_IJNSA_ILi8EEESI_EEENS5_IJSI_SC_EEEEEEEvNS4_8identityENS4_23SM90_TMA_LOAD_MULTICASTES18_vS19_EENS_8epilogue10collective6detail29Sm90TmaWarpSpecializedAdapterINS1D_15DefaultEpilogueIaSK_SK_NS1C_6thread17LinearCombinationIaLi1EiiLNS1H_9ScaleType4KindE0ELNS_15FloatRoundStyleE2EaEENS1_15EpilogueDefaultEEEEEvvEEEEvNT_6ParamsE)
        .other          _ZN7cutlass13device_kernelINS_4gemm6kernel13GemmUniversalIN4cute5tupleIJiiiiEEENS1_10collective13CollectiveMmaINS1_34MainloopSm90TmaGmmaWarpSpecializedILi5ENS5_IJNS4_1CILi2EEENSA_ILi1EEESC_EEENS1_35KernelTmaWarpSpecializedCooperativeEEENS5_IJNSA_ILi512EEENSA_ILi192EEENSA_ILi64EEEEEEaNS5_IJlSC_lEEEaSK_NS4_8TiledMMAINS4_8MMA_AtomIJNS4_4SM904GMMA27MMA_64x192x32_S32S8S8_SS_TNEEEENS4_6LayoutISD_NS5_IJSC_NSA_ILi0EEESS_EEEEENS5_IJNS4_10UnderscoreESV_SV_EEEEENS4_13SM90_TMA_LOADENS4_14ComposedLayoutINS4_7SwizzleILi2ELi4ELi3EEENS4_18smem_ptr_flag_bitsILi8EEENSR_INS5_IJNSA_ILi8EEESI_EEENS5_IJSI_SC_EEEEEEEvNS4_8identityENS4_23SM90_TMA_LOAD_MULTICASTES18_vS19_EENS_8epilogue10collective6detail29Sm90TmaWarpSpecializedAdapterINS1D_15DefaultEpilogueIaSK_SK_NS1C_6thread17LinearCombinationIaLi1EiiLNS1H_9ScaleType4KindE0ELNS_15FloatRoundStyleE2EaEENS1_15EpilogueDefaultEEEEEvvEEEEvNT_6ParamsE,@"STO_CUDA_ENTRY STV_DEFAULT"
_ZN7cutlass13device_kernelINS_4gemm6kernel13GemmUniversalIN4cute5tupleIJiiiiEEENS1_10collective13CollectiveMmaINS1_34MainloopSm90TmaGmmaWarpSpecializedILi5ENS5_IJNS4_1CILi2EEENSA_ILi1EEESC_EEENS1_35KernelTmaWarpSpecializedCooperativeEEENS5_IJNSA_ILi512EEENSA_ILi192EEENSA_ILi64EEEEEEaNS5_IJlSC_lEEEaSK_NS4_8TiledMMAINS4_8MMA_AtomIJNS4_4SM904GMMA27MMA_64x192x32_S32S8S8_SS_TNEEEENS4_6LayoutISD_NS5_IJSC_NSA_ILi0EEESS_EEEEENS5_IJNS4_10UnderscoreESV_SV_EEEEENS4_13SM90_TMA_LOADENS4_14ComposedLayoutINS4_7SwizzleILi2ELi4ELi3EEENS4_18smem_ptr_flag_bitsILi8EEENSR_INS5_IJNSA_ILi8EEESI_EEENS5_IJSI_SC_EEEEEEEvNS4_8identityENS4_23SM90_TMA_LOAD_MULTICASTES18_vS19_EENS_8epilogue10collective6detail29Sm90TmaWarpSpecializedAdapterINS1D_15DefaultEpilogueIaSK_SK_NS1C_6thread17LinearCombinationIaLi1EiiLNS1H_9ScaleType4KindE0ELNS_15FloatRoundStyleE2EaEENS1_15EpilogueDefaultEEEEEvvEEEEvNT_6ParamsE:
[----:B------:R-:W0:Y:S02]  /*0000*/  LDC R1, c[0x0][0x28] ;  /* 0x00000a00ff017b82 */ /* 0x000e240000000800 */
[----:B0-----:R-:W-:Y:S01]  /*0010*/  VIADD R1, R1, 0xfffff618 ;  /* 0xfffff61801017836 */ /* 0x001fe20000000000 */
[----:B------:R-:W0:Y:S01]  /*0020*/  S2R R4, SR_TID.X ;  /* 0x0000000000047919 */ /* 0x000e220000002100 */
[----:B------:R-:W-:Y:S01]  /*0030*/  ELECT P0, URZ, PT ;  /* 0x00000000003f782f */ /* 0x000fe20003800000 */
[----:B------:R-:W-:Y:S01]  /*0040*/  BSSY B0, `(.L_x_0) ;  /* 0x0000015000007945 */ /* 0x000fe20003800000 */
[--C-:B0-----:R-:W-:Y:S02]  /*0050*/  SHF.R.U32.HI R0, RZ, 0x5, R4.reuse ;  /* 0x00000005ff007819 */ /* 0x101fe40000011604 */
[----:B------:R-:W-:-:S03]  /*0060*/  SHF.R.U32.HI R2, RZ, 0x7, R4 ;  /* 0x00000007ff027819 */ /* 0x000fc60000011604 */
[----:B------:R-:W0:Y:S04]  /*0070*/  SHFL.IDX PT, R3, R0, RZ, 0x1f ;  /* 0x00001fff00037589 */ /* 0x000e2800000e0000 */
[----:B------:R-:W1:Y:S01]  /*0080*/  SHFL.IDX PT, R2, R2, RZ, 0x1f ;  /* 0x00001fff02027589 */ /* 0x000e6200000e0000 */
[----:B0-----:R-:W-:Y:S02]  /*0090*/  R2UR UR9, R3 ;  /* 0x00000000030972ca */ /* 0x001fe400000e0000 */
[----:B-1----:R-:W-:-:S11]  /*00a0*/  R2UR UR5, R2 ;  /* 0x00000000020572ca */ /* 0x002fd600000e0000 */
[----:B------:R-:W-:Y:S02]  /*00b0*/  USHF.R.S32.HI UR4, URZ, 0x1f, UR9 ;  /* 0x0000001f3f047899 */ /* 0x000fe40008011409 */
[----:B------:R-:W-:Y:S02]  /*00c0*/  ISETP.NE.OR P0, PT, RZ, UR9, !P0 ;  /* 0x00000009ff007c0c */ /* 0x000fe4000c705670 */
[----:B------:R-:W-:-:S04]  /*00d0*/  ULEA.HI UR4, UR4, UR9, URZ, 0x2 ;  /* 0x0000000904047291 */ /* 0x000fc8000f8f103f */
[----:B------:R-:W-:-:S04]  /*00e0*/  ULOP3.LUT UR4, UR4, 0xfffffffc, URZ, 0xc0, !UPT ;  /* 0xfffffffc04047892 */ /* 0x000fc8000f8ec03f */
[----:B------:R-:W-:-:S03]  /*00f0*/  UIADD3 UR9, UR9, -UR4, URZ ;  /* 0x8000000409097290 */ /* 0x000fc6000fffe03f */
[----:B------:R-:W-:Y:S09]  /*0100*/  @P0 BRA `(.L_x_1) ;  /* 0x0000000000200947 */ /* 0x000ff20003800000 */
[----:B------:R-:W-:Y:S02]  /*0110*/  ULDC.64 UR6, c[0x0][0x198] ;  /* 0x0000660000067ab9 */ /* 0x000fe40000000a00 */
[----:B------:R-:W-:Y:S02]  /*0120*/  UIADD3 UR10, UP0, UR6, 0xf0, URZ ;  /* 0x000000f0060a7890 */ /* 0x000fe4000ff1e03f */
[----:B------:R-:W-:Y:S02]  /*0130*/  UIADD3 UR6, UP1, UR6, 0x1f0, URZ ;  /* 0x000001f006067890 */ /* 0x000fe4000ff3e03f */
[----:B------:R-:W-:Y:S02]  /*0140*/  UIADD3.X UR11, URZ, UR7, URZ, UP0, !UPT ;  /* 0x000000073f0b7290 */ /* 0x000fe400087fe43f */
[----:B------:R-:W-:-:S07]  /*0150*/  UIADD3.X UR7, URZ, UR7, URZ, UP1, !UPT ;  /* 0x000000073f077290 */ /* 0x000fce0008ffe43f */
[----:B------:R0:W-:Y:S02]  /*0160*/  UTMACCTL.PF [UR10] ;  /* 0x000000000a0079b9 */ /* 0x0001e40008040000 */
[----:B------:R0:W-:Y:S02]  /*0170*/  UTMACCTL.PF [UR6] ;  /* 0x00000000060079b9 */ /* 0x0001e40008040000 */
[----:B0-----:R-:W-:Y:S01]  /*0180*/  NOP ;  /* 0x0000000000007918 */ /* 0x001fe20000000000 */
.L_x_1:
[----:B------:R-:W-:Y:S05]  /*0190*/  BSYNC B0 ;  /* 0x0000000000007941 */ /* 0x000fea0003800000 */
.L_x_0:
[----:B------:R-:W0:Y:S01]  /*01a0*/  SHFL.IDX PT, R2, R0, RZ, 0x1f ;  /* 0x00001fff00027589 */ /* 0x000e2200000e0000 */
[----:B------:R-:W-:Y:S01]  /*01b0*/  UISETP.NE.AND UP0, UPT, UR9, 0x3, UPT ;  /* 0x000000030900788c */ /* 0x000fe2000bf05270 */
[----:B------:R-:W-:Y:S01]  /*01c0*/  ISETP.NE.AND P1, PT, RZ, UR5, PT ;  /* 0x00000005ff007c0c */ /* 0x000fe2000bf25270 */
[----:B------:R-:W-:Y:S02]  /*01d0*/  UIADD3 UR16, UR5, -0x1, URZ ;  /* 0xffffffff05107890 */ /* 0x000fe4000fffe03f */
[----:B------:R-:W-:Y:S02]  /*01e0*/  UISETP.EQ.OR UP0, UPT, UR9, URZ, !UP0 ;  /* 0x0000003f0900728c */ /* 0x000fe4000c702670 */
[----:B------:R-:W-:Y:S02]  /*01f0*/  UISETP.GE.U32.AND UP1, UPT, UR16, 0x2, UPT ;  /* 0x000000021000788c */ /* 0x000fe4000bf26070 */
[----:B------:R-:W-:-:S04]  /*0200*/  UISETP.EQ.AND UP0, UPT, UR5, URZ, UP0 ;  /* 0x0000003f0500728c */ /* 0x000fc80008702270 */
[----:B------:R-:W-:-:S04]  /*0210*/  USEL UR40, URZ, 0x1, !UP0 ;  /* 0x000000013f287887 */ /* 0x000fc8000c000000 */
[----:B------:R-:W-:Y:S01]  /*0220*/  USEL UR40, UR40, 0x2, UP1 ;  /* 0x0000000228287887 */ /* 0x000fe20008800000 */
[----:B0-----:R-:W-:-:S13]  /*0230*/  ISETP.NE.AND P0, PT, R2, RZ, PT ;  /* 0x000000ff0200720c */ /* 0x001fda0003f05270 */
[----:B------:R-:W-:Y:S05]  /*0240*/  @P0 BRA `(.L_x_2) ;  /* 0x0000000000600947 */ /* 0x000fea0003800000 */
[----:B------:R-:W0:Y:S01]  /*0250*/  S2UR UR8, SR_CgaCtaId ;  /* 0x00000000000879c3 */ /* 0x000e220000008800 */
[----:B------:R-:W-:Y:S01]  /*0260*/  UMOV UR4, 0x400 ;  /* 0x0000040000047882 */ /* 0x000fe20000000000 */
[----:B------:R-:W-:Y:S01]  /*0270*/  UMOV UR5, 0x1 ;  /* 0x0000000100057882 */ /* 0x000fe20000000000 */
[----:B------:R-:W-:Y:S01]  /*0280*/  UMOV UR6, 0x4 ;  /* 0x0000000400067882 */ /* 0x000fe20000000000 */
[----:B------:R-:W-:Y:S01]  /*0290*/  ELECT P0, URZ, PT ;  /* 0x00000000003f782f */ /* 0x000fe20003800000 */
[----:B------:R-:W-:-:S04]  /*02a0*/  UIADD3 UR6, -UR6, 0x100000, URZ ;  /* 0x0010000006067890 */ /* 0x000fc8000fffe13f */
[----:B------:R-:W-:Y:S02]  /*02b0*/  USHF.L.U32 UR7, UR6, 0xb, URZ ;  /* 0x0000000b06077899 */ /* 0x000fe4000800063f */
[----:B------:R-:W-:Y:S02]  /*02c0*/  USHF.L.U32 UR6, UR6, 0x1, URZ ;  /* 0x0000000106067899 */ /* 0x000fe4000800063f */
[----:B0-----:R-:W-:Y:S02]  /*02d0*/  ULEA UR8, UR8, UR4, 0x18 ;  /* 0x0000000408087291 */ /* 0x001fe4000f8ec03f */
[----:B------:R-:W-:-:S04]  /*02e0*/  UIADD3 UR4, -UR5, 0x100000, URZ ;  /* 0x0010000005047890 */ /* 0x000fc8000fffe13f */
[----:B------:R-:W-:Y:S02]  /*02f0*/  USHF.L.U32 UR5, UR4, 0xb, URZ ;  /* 0x0000000b04057899 */ /* 0x000fe4000800063f */
[----:B------:R-:W-:Y:S01]  /*0300*/  USHF.L.U32 UR4, UR4, 0x1, URZ ;  /* 0x0000000104047899 */ /* 0x000fe2000800063f */
[----:B------:R-:W0:Y:S11]  /*0310*/  FENCE.VIEW.ASYNC.S ;  /* 0x00000000000073c6 */ /* 0x000e360000000000 */
[----:B0-----:R0:W1:Y:S01]  /*0320*/  SYNCS.EXCH.64 URZ, [UR8], UR4 ;  /* 0x00000004083f75b2 */ /* 0x0010620008000100 */
[----:B------:R0:W2:Y:S01]  /*0330*/  SYNCS.EXCH.64 URZ, [UR8+0x28], UR6 ;  /* 0x00002806083f75b2 */ /* 0x0000a20008000100 */
[----:B------:R0:W3:Y:S01]  /*0340*/  SYNCS.EXCH.64 URZ, [UR8+0x8], UR4 ;  /* 0x00000804083f75b2 */ /* 0x0000e20008000100 */
[----:B------:R0:W4:Y:S01]  /*0350*/  SYNCS.EXCH.64 URZ, [UR8+0x30], UR6 ;  /* 0x00003006083f75b2 */ /* 0x0001220008000100 */
[----:B------:R0:W0:Y:S01]  /*0360*/  SYNCS.EXCH.64 URZ, [UR8+0x10], UR4 ;  /* 0x00001004083f75b2 */ /* 0x0000220008000100 */
[----:B------:R0:W0:Y:S01]  /*0370*/  SYNCS.EXCH.64 URZ, [UR8+0x38], UR6 ;  /* 0x00003806083f75b2 */ /* 0x0000220008000100 */
[----:B------:R0:W0:Y:S01]  /*0380*/  SYNCS.EXCH.64 URZ, [UR8+0x18], UR4 ;  /* 0x00001804083f75b2 */ /* 0x0000220008000100 */
[----:B------:R0:W0:Y:S01]  /*0390*/  SYNCS.EXCH.64 URZ, [UR8+0x40], UR6 ;  /* 0x00004006083f75b2 */ /* 0x0000220008000100 */
[----:B------:R0:W0:Y:S01]  /*03a0*/  SYNCS.EXCH.64 URZ, [UR8+0x20], UR4 ;  /* 0x00002004083f75b2 */ /* 0x0000220008000100 */
[----:B------:R0:W0:Y:S01]  /*03b0*/  SYNCS.EXCH.64 URZ, [UR8+0x48], UR6 ;  /* 0x00004806083f75b2 */ /* 0x0000220008000100 */
[----:B------:R-:W-:Y:S01]  /*03c0*/  NOP ;  /* 0x0000000000007918 */ /* 0x000fe20000000000 */
.L_x_2:
[----:B------:R-:W5:Y:S01]  /*03d0*/  S2UR UR13, SR_CTAID.X ;  /* 0x00000000000d79c3 */ /* 0x000f620000002500 */
[----:B------:R-:W-:Y:S01]  /*03e0*/  SHF.R.S32.HI R3, RZ, 0x1f, R4 ;  /* 0x0000001fff037819 */ /* 0x000fe20000011404 */
[----:B------:R5:W1:Y:S01]  /*03f0*/  SHFL.IDX PT, R6, R0, RZ, 0x1f ;  /* 0x00001fff00067589 */ /* 0x000a6200000e0000 */
[----:B0-----:R-:W-:Y:S01]  /*0400*/  ULDC UR4, c[0x0][0x150] ;  /* 0x0000540000047ab9 */ /* 0x001fe20000000800 */
[----:B------:R-:W-:Y:S02]  /*0410*/  ELECT P0, URZ, PT ;  /* 0x00000000003f782f */ /* 0x000fe40003800000 */
[----:B------:R-:W-:Y:S01]  /*0420*/  LEA.HI R3, R3, R4, RZ, 0x7 ;  /* 0x0000000403037211 */ /* 0x000fe200078f38ff */
[----:B------:R-:W-:Y:S01]  /*0430*/  ULDC UR5, c[0x0][0x154] ;  /* 0x0000550000057ab9 */ /* 0x000fe20000000800 */
[----:B------:R-:W-:Y:S01]  /*0440*/  SHF.R.S32.HI R7, RZ, 0x1f, R2 ;  /* 0x0000001fff077819 */ /* 0x000fe20000011402 */
[----:B------:R-:W0:Y:S01]  /*0450*/  S2UR UR10, SR_CTAID.Y ;  /* 0x00000000000a79c3 */ /* 0x000e220000002600 */
[----:B------:R-:W-:Y:S01]  /*0460*/  LOP3.LUT R3, R3, 0xffffff80, RZ, 0xc0, !PT ;  /* 0xffffff8003037812 */ /* 0x000fe200078ec0ff */
[----:B------:R-:W-:Y:S01]  /*0470*/  ULDC UR8, c[0x0][0x144] ;  /* 0x0000510000087ab9 */ /* 0x000fe20000000800 */
[----:B------:R-:W-:Y:S01]  /*0480*/  LEA.HI R7, R7, R2, RZ, 0x2 ;  /* 0x0000000207077211 */ /* 0x000fe200078f10ff */
[----:B------:R-:W-:Y:S01]  /*0490*/  NOP ;  /* 0x0000000000007918 */ /* 0x000fe20000000000 */
[----:B------:R-:W-:Y:S01]  /*04a0*/  NOP ;  /* 0x0000000000007918 */ /* 0x000fe20000000000 */
[----:B------:R-:W-:Y:S01]  /*04b0*/  IMAD.IADD R3, R4, 0x1, -R3 ;  /* 0x0000000104037824 */ /* 0x000fe200078e0a03 */
[----:B------:R-:W-:Y:S01]  /*04c0*/  LOP3.LUT R7, R7, 0x3ffffffc, RZ, 0xc0, !PT ;  /* 0x3ffffffc07077812 */ /* 0x000fe200078ec0ff */
[----:B------:R-:W-:Y:S01]  /*04d0*/  ULDC UR11, c[0x0][0x148] ;  /* 0x00005200000b7ab9 */ /* 0x000fe20000000800 */
[----:B------:R-:W-:-:S02]  /*04e0*/  IMAD.MOV.U32 R22, RZ, RZ, 0x1 ;  /* 0x00000001ff167424 */ /* 0x000fc400078e00ff */
[----:B------:R-:W-:Y:S01]  /*04f0*/  SHF.R.S32.HI R4, RZ, 0x1f, R3 ;  /* 0x0000001fff047819 */ /* 0x000fe20000011403 */
[----:B------:R-:W-:-:S03]  /*0500*/  IMAD.IADD R2, R2, 0x1, -R7 ;  /* 0x0000000102027824 */ /* 0x000fc600078e0a07 */
[----:B------:R-:W-:Y:S02]  /*0510*/  LEA.HI R4, R4, R3, RZ, 0x3 ;  /* 0x0000000304047211 */ /* 0x000fe400078f18ff */
[----:B-----5:R-:W-:Y:S02]  /*0520*/  I2FP.F32.U32 R5, UR13 ;  /* 0x0000000d00057c45 */ /* 0x020fe40008201000 */
[--C-:B------:R-:W-:Y:S02]  /*0530*/  SHF.R.S32.HI R0, RZ, 0x3, R4.reuse ;  /* 0x00000003ff007819 */ /* 0x100fe40000011404 */
[----:B-1----:R-:W-:Y:S01]  /*0540*/  ISETP.NE.OR P0, PT, R6, RZ, !P0 ;  /* 0x000000ff0600720c */ /* 0x002fe20004705670 */
[----:B------:R-:W-:Y:S01]  /*0550*/  FMUL R8, R5, UR4 ;  /* 0x0000000405087c20 */ /* 0x000fe20008400000 */
[----:B------:R-:W-:-:S04]  /*0560*/  SHF.R.S32.HI R5, RZ, 0x1f, R4 ;  /* 0x0000001fff057819 */ /* 0x000fc80000011404 */
[----:B------:R-:W-:Y:S01]  /*0570*/  LEA.HI R5, R5, R0, RZ, 0x2 ;  /* 0x0000000005057211 */ /* 0x000fe200078f10ff */
[----:B------:R-:W1:Y:S03]  /*0580*/  F2I.U32.TRUNC.NTZ R8, R8 ;  /* 0x0000000800087305 */ /* 0x000e66000020f000 */
[----:B------:R-:W-:-:S03]  /*0590*/  LOP3.LUT R5, R5, 0xfffffffc, RZ, 0xc0, !PT ;  /* 0xfffffffc05057812 */ /* 0x000fc600078ec0ff */
[----:B------:R-:W-:Y:S01]  /*05a0*/  VOTEU.ALL UP0, P0 ;  /* 0x00000000003f7886 */ /* 0x000fe20000000000 */
[----:B------:R-:W-:Y:S01]  /*05b0*/  VOTEU.ALL UP1, P0 ;  /* 0x00000000003f7886 */ /* 0x000fe20000020000 */
[----:B------:R-:W-:Y:S01]  /*05c0*/  IMAD.IADD R5, R0, 0x1, -R5 ;  /* 0x0000000100057824 */ /* 0x000fe200078e0a05 */
[----:B0-----:R-:W-:Y:S02]  /*05d0*/  I2FP.F32.U32 R0, UR10 ;  /* 0x0000000a00007c45 */ /* 0x001fe40008201000 */
[----:B------:R-:W0:Y:S01]  /*05e0*/  @!UP0 S2UR UR7, SR_CgaCtaId ;  /* 0x00000000000789c3 */ /* 0x000e220000008800 */
[----:B------:R-:W-:Y:S01]  /*05f0*/  IMAD R2, R2, 0x4, R5 ;  /* 0x0000000402027824 */ /* 0x000fe200078e0205 */
[----:B------:R-:W-:Y:S01]  /*0600*/  @!UP0 UMOV UR6, 0x400 ;  /* 0x0000040000068882 */ /* 0x000fe20000000000 */
[----:B------:R-:W-:Y:S01]  /*0610*/  FMUL R4, R0, UR5 ;  /* 0x0000000500047c20 */ /* 0x000fe20008400000 */
[----:B-1----:R-:W-:Y:S01]  /*0620*/  R2UR UR4, R8 ;  /* 0x00000000080472ca */ /* 0x002fe200000e0000 */
[C---:B------:R-:W-:Y:S01]  /*0630*/  IMAD.SHL.U32 R23, R2.reuse, 0x4, RZ ;  /* 0x0000000402177824 */ /* 0x040fe200078e00ff */
[----:B------:R-:W-:-:S03]  /*0640*/  LEA.HI R0, R2, R2, RZ, 0x1 ;  /* 0x0000000202007211 */ /* 0x000fc600078f08ff */
[----:B------:R-:W1:Y:S01]  /*0650*/  F2I.U32.TRUNC.NTZ R4, R4 ;  /* 0x0000000400047305 */ /* 0x000e62000020f000 */
[----:B------:R-:W-:Y:S02]  /*0660*/  LOP3.LUT R5, R0, 0xfffffffe, RZ, 0xc0, !PT ;  /* 0xfffffffe00057812 */ /* 0x000fe400078ec0ff */
[----:B------:R-:W-:-:S03]  /*0670*/  LOP3.LUT R23, R2, 0xc, R23, 0x78, !PT ;  /* 0x0000000c02177812 */ /* 0x000fc600078e7817 */
[----:B------:R-:W-:Y:S02]  /*0680*/  IMAD.IADD R5, R2, 0x1, -R5 ;  /* 0x0000000102057824 */ /* 0x000fe400078e0a05 */
[----:B------:R-:W-:-:S04]  /*0690*/  UIADD3 UR4, -UR4, URZ, URZ ;  /* 0x0000003f04047290 */ /* 0x000fc8000fffe13f */
[----:B------:R-:W-:Y:S01]  /*06a0*/  UIMAD UR8, UR8, UR4, UR13 ;  /* 0x00000004080872a4 */ /* 0x000fe2000f8e020d */
[----:B-1----:R-:W-:Y:S02]  /*06b0*/  R2UR UR12, R4 ;  /* 0x00000000040c72ca */ /* 0x002fe400000e0000 */
[----:B------:R-:W-:Y:S01]  /*06c0*/  UMOV UR4, 0x20 ;  /* 0x0000002000047882 */ /* 0x000fe20000000000 */
[----:B------:R-:W1:Y:S02]  /*06d0*/  LDC R4, c[0x0][0x140] ;  /* 0x00005000ff047b82 */ /* 0x000e640000000800 */
[----:B------:R-:W-:Y:S01]  /*06e0*/  ISETP.NE.AND P3, PT, R5, UR8, PT ;  /* 0x0000000805007c0c */ /* 0x000fe2000bf65270 */
[----:B------:R-:W-:-:S04]  /*06f0*/  @!UP0 UIADD3 UR4, -UR4, 0x100000, URZ ;  /* 0x0010000004048890 */ /* 0x000fc8000fffe13f */
[----:B------:R-:W-:Y:S02]  /*0700*/  @!UP0 USHF.L.U32 UR5, UR4, 0xb, URZ ;  /* 0x0000000b04058899 */ /* 0x000fe4000800063f */
[----:B------:R-:W-:Y:S02]  /*0710*/  @!UP0 USHF.L.U32 UR4, UR4, 0x1, URZ ;  /* 0x0000000104048899 */ /* 0x000fe4000800063f */
[----:B0-----:R-:W-:Y:S01]  /*0720*/  @!UP0 ULEA UR6, UR7, UR6, 0x18 ;  /* 0x0000000607068291 */ /* 0x001fe2000f8ec03f */
[----:B------:R-:W-:Y:S01]  /*0730*/  VOTEU.ALL UP0, P0 ;  /* 0x00000000003f7886 */ /* 0x000fe20000000000 */
[----:B------:R-:W-:Y:S01]  /*0740*/  LOP3.LUT P0, RZ, R3, 0x7, RZ, 0xc0, !PT ;  /* 0x0000000703ff7812 */ /* 0x000fe2000780c0ff */
[----:B------:R-:W-:-:S03]  /*0750*/  UIADD3 UR12, -UR12, URZ, URZ ;  /* 0x0000003f0c0c7290 */ /* 0x000fc6000fffe13f */
[C---:B------:R-:W-:Y:S02]  /*0760*/  ISETP.LT.U32.AND P0, PT, R23.reuse, 0x2, !P0 ;  /* 0x000000021700780c */ /* 0x040fe40004701070 */
[----:B------:R-:W-:Y:S01]  /*0770*/  @P3 LEA.HI R0, R23, R23, RZ, 0x1 ;  /* 0x0000001717003211 */ /* 0x000fe200078f08ff */
[----:B------:R-:W0:Y:S03]  /*0780*/  FENCE.VIEW.ASYNC.S ;  /* 0x00000000000073c6 */ /* 0x000e260000000000 */
[----:B0-----:R-:W0:Y:S01]  /*0790*/  @!UP0 SYNCS.EXCH.64 URZ, [UR6+0x60], UR4 ;  /* 0x00006004063f85b2 */ /* 0x001e220008000100 */
[----:B------:R-:W-:Y:S02]  /*07a0*/  SEL R3, RZ, 0x1, !P0 ;  /* 0x00000001ff037807 */ /* 0x000fe40004000000 */
[----:B------:R-:W-:Y:S02]  /*07b0*/  @P3 SHF.R.S32.HI R0, RZ, 0x1, R0 ;  /* 0x00000001ff003819 */ /* 0x000fe40000011400 */
[----:B-1----:R-:W-:Y:S01]  /*07c0*/  ISETP.EQ.U32.AND P2, PT, R4, 0x1, PT ;  /* 0x000000010400780c */ /* 0x002fe20003f42070 */
[----:B------:R1:W0:Y:S01]  /*07d0*/  @!UP1 SYNCS.EXCH.64 URZ, [UR6+0x68], UR4 ;  /* 0x00006804063f95b2 */ /* 0x0002220008000100 */
[----:B------:R-:W-:Y:S01]  /*07e0*/  NOP ;  /* 0x0000000000007918 */ /* 0x000fe20000000000 */
[----:B-1----:R-:W-:-:S06]  /*07f0*/  UIMAD UR4, UR11, UR12, UR10 ;  /* 0x0000000c0b0472a4 */ /* 0x002fcc000f8e020a */
[----:B------:R-:W-:-:S04]  /*0800*/  @P3 ISETP.NE.AND P4, PT, R0, UR4, PT ;  /* 0x0000000400003c0c */ /* 0x000fc8000bf85270 */
[----:B------:R-:W-:-:S04]  /*0810*/  @P3 SEL R22, RZ, 0x1, P4 ;  /* 0x00000001ff163807 */ /* 0x000fc80002000000 */
[----:B------:R-:W-:Y:S01]  /*0820*/  LOP3.LUT R22, R22, R3, RZ, 0xc0, !PT ;  /* 0x0000000316167212 */ /* 0x000fe200078ec0ff */
[----:B------:R-:W-:Y:S06]  /*0830*/  @!P2 BRA `(.L_x_3) ;  /* 0x000000000008a947 */ /* 0x000fec0003800000 */
[----:B0-234-:R-:W-:Y:S01]  /*0840*/  UCGABAR_ARV ;  /* 0x00000000000079c7 */ /* 0x01dfe20008000000 */
[----:B------:R-:W-:Y:S05]  /*0850*/  BRA `(.L_x_4) ;  /* 0x0000000000047947 */ /* 0x000fea0003800000 */
.L_x_3:
[----:B0-234-:R-:W-:Y:S01]  /*0860*/  NOP ;  /* 0x0000000000007918 */ /* 0x01dfe20000000000 */
.L_x_4:
[----:B------:R-:W-:Y:S01]  /*0870*/  ULDC UR4, c[0x0][0x65c] ;  /* 0x0001970000047ab9 */ /* 0x000fe20000000800 */
[----:B------:R-:W-:Y:S01]  /*0880*/  UMOV UR5, URZ ;  /* 0x0000003f00057c82 */ /* 0x000fe20008000000 */
[----:B------:R-:W-:-:S03]  /*0890*/  UISETP.NE.AND UP0, UPT, UR4, 0x1, UPT ;  /* 0x000000010400788c */ /* 0x000fc6000bf05270 */
[----:B------:R-:W-:Y:S01]  /*08a0*/  UMOV UR4, UR13 ;  /* 0x0000000d00047c82 */ /* 0x000fe20008000000 */
[----:B------:R-:W-:Y:S02]  /*08b0*/  UP2UR UR47, UPR, URZ, 0x1 ;  /* 0x000000013f2f7883 */ /* 0x000fe40008000000 */
[----:B------:R-:W-:Y:S02]  /*08c0*/  PLOP3.LUT P0, PT, PT, PT, UP0, 0x80, 0x0 ;  /* 0x000000000000781c */ /* 0x000fe40003f0f008 */
[----:B------:R-:W-:Y:S02]  /*08d0*/  PLOP3.LUT P3, PT, PT, PT, UP0, 0x80, 0x0 ;  /* 0x000000000000781c */ /* 0x000fe40003f6f008 */
[----:B------:R-:W-:Y:S01]  /*08e0*/  PLOP3.LUT P5, PT, PT, PT, UP0, 0x80, 0x0 ;  /* 0x000000000000781c */ /* 0x000fe20003faf008 */
[----:B------:R-:W-:Y:S01]  /*08f0*/  @UP0 ULDC UR14, c[0x0][0x10] ;  /* 0x00000400000e0ab9 */ /* 0x000fe20000000800 */
[----:B------:R-:W-:Y:S01]  /*0900*/  @UP0 UMOV UR6, UR10 ;  /* 0x0000000a00060c82 */ /* 0x000fe20008000000 */
[----:B------:R-:W-:Y:S01]  /*0910*/  @UP0 UMOV UR7, URZ ;  /* 0x0000003f00070c82 */ /* 0x000fe20008000000 */
[----:B------:R-:W-:Y:S01]  /*0920*/  PLOP3.LUT P4, PT, PT, PT, UP0, 0x80, 0x0 ;  /* 0x000000000000781c */ /* 0x000fe20003f8f008 */
[----:B------:R-:W-:-:S03]  /*0930*/  @UP0 UIMAD.WIDE.U32 UR14, UR13, UR14, UR6 ;  /* 0x0000000e0d0e02a5 */ /* 0x000fc6000f8e0006 */
[----:B------:R-:W-:Y:S01]  /*0940*/  @!UP0 ULDC UR7, c[0x0][0xc] ;  /* 0x0000030000078ab9 */ /* 0x000fe20000000800 */
[----:B------:R-:W-:Y:S01]  /*0950*/  @UP0 UMOV UR6, URZ ;  /* 0x0000003f00060c82 */ /* 0x000fe20008000000 */
[----:B------:R-:W-:Y:S01]  /*0960*/  @!UP0 UIMAD.WIDE.U32 UR4, UR10, UR7, UR4 ;  /* 0x000000070a0482a5 */ /* 0x000fe2000f8e0004 */
[----:B------:R-:W-:Y:S01]  /*0970*/  IMAD.U32 R2, RZ, RZ, UR14 ;  /* 0x0000000eff027e24 */ /* 0x000fe2000f8e00ff */
[----:B------:R-:W-:Y:S02]  /*0980*/  @UP0 UIADD3 UR6, UR15, UR6, URZ ;  /* 0x000000060f060290 */ /* 0x000fe4000fffe03f */
[----:B------:R-:W-:Y:S02]  /*0990*/  IMAD.U32 R3, RZ, RZ, UR15 ;  /* 0x0000000fff037e24 */ /* 0x000fe4000f8e00ff */
[----:B------:R-:W-:Y:S02]  /*09a0*/  @P0 IMAD.MOV.U32 R7, RZ, RZ, R2 ;  /* 0x000000ffff070224 */ /* 0x000fe400078e0002 */
[----:B------:R-:W-:-:S02]  /*09b0*/  IMAD.U32 R5, RZ, RZ, UR5 ;  /* 0x00000005ff057e24 */ /* 0x000fc4000f8e00ff */
[----:B------:R-:W-:Y:S02]  /*09c0*/  IMAD.U32 R2, RZ, RZ, UR4 ;  /* 0x00000004ff027e24 */ /* 0x000fe4000f8e00ff */
[----:B------:R-:W-:Y:S02]  /*09d0*/  @P3 IMAD.U32 R6, RZ, RZ, UR6 ;  /* 0x00000006ff063e24 */ /* 0x000fe4000f8e00ff */
[----:B------:R-:W-:Y:S02]  /*09e0*/  @!P5 IMAD.MOV.U32 R6, RZ, RZ, R5 ;  /* 0x000000ffff06d224 */ /* 0x000fe400078e0005 */
[----:B------:R-:W-:Y:S02]  /*09f0*/  @!P4 IMAD.MOV.U32 R7, RZ, RZ, R2 ;  /* 0x000000ffff07c224 */ /* 0x000fe400078e0002 */
[----:B------:R-:W-:Y:S01]  /*0a00*/  IMAD.U32 R3, RZ, RZ, UR5 ;  /* 0x00000005ff037e24 */ /* 0x000fe2000f8e00ff */
[----:B------:R0:W-:Y:S01]  /*0a10*/  STL [R1+0x300], R6 ;  /* 0x0003000601007387 */ /* 0x0001e20000100800 */
[----:B------:R-:W-:-:S03]  /*0a20*/  IMAD.U32 R4, RZ, RZ, UR4 ;  /* 0x00000004ff047e24 */ /* 0x000fc6000f8e00ff */
[----:B------:R0:W-:Y:S01]  /*0a30*/  STL [R1+0x304], R7 ;  /* 0x0003040701007387 */ /* 0x0001e20000100800 */
[----:B------:R-:W-:Y:S05]  /*0a40*/  @!P2 BRA `(.L_x_5) ;  /* 0x00000000000ca947 */ /* 0x000fea0003800000 */
[----:B------:R-:W-:Y:S01]  /*0a50*/  UCGABAR_WAIT ;  /* 0x0000000000007dc7 */ /* 0x000fe20008000000 */
[----:B------:R-:W-:Y:S01]  /*0a60*/  CCTL.IVALL ;  /* 0x00000000ff00798f */ /* 0x000fe20002000000 */
[----:B------:R-:W-:Y:S05]  /*0a70*/  BRA `(.L_x_6) ;  /* 0x0000000000047947 */ /* 0x000fea0003800000 */
.L_x_5:
[----:B------:R-:W-:Y:S06]  /*0a80*/  BAR.SYNC.DEFER_BLOCKING 0x0 ;  /* 0x0000000000007b1d */ /* 0x000fec0000010000 */
.L_x_6:
[----:B------:R-:W-:Y:S05]  /*0a90*/  @!P1 BRA `(.L_x_7) ;  /* 0x00000204009c9947 */ /* 0x000fea0003800000 */
[----:B------:R-:W-:-:S06]  /*0aa0*/  UISETP.GT.U32.AND UP0, UPT, UR16, 0x1, UPT ;  /* 0x000000011000788c */ /* 0x000fcc000bf04070 */
[----:B------:R-:W-:-:S13]  /*0ab0*/  PLOP3.LUT P0, PT, PT, PT, UP0, 0x80, 0x0 ;  /* 0x000000000000781c */ /* 0x000fda0003f0f008 */
[----:B------:R-:W-:Y:S05]  /*0ac0*/  @P0 EXIT ;  /* 0x000000000000094d */ /* 0x000fea0003800000 */
[----:B------:R-:W-:Y:S01]  /*0ad0*/  ULDC.64 UR4, c[0x0][0x650] ;  /* 0x0001940000047ab9 */ /* 0x000fe20000000a00 */
[----:B------:R-:W-:Y:S01]  /*0ae0*/  UMOV UR41, 0xffffffff ;  /* 0xffffffff00297882 */ /* 0x000fe20000000000 */
[----:B------:R-:W-:Y:S01]  /*0af0*/  ISETP.GE.U32.AND P0, PT, R7, UR4, PT ;  /* 0x0000000407007c0c */ /* 0x000fe2000bf06070 */
[----:B------:R-:W-:Y:S01]  /*0b00*/  UMOV UR42, 0xffffffff ;  /* 0xffffffff002a7882 */ /* 0x000fe20000000000 */
[----:B------:R-:W-:Y:S01]  /*0b10*/  UMOV UR43, 0xffffffff ;  /* 0xffffffff002b7882 */ /* 0x000fe20000000000 */
[----:B------:R-:W-:Y:S02]  /*0b20*/  PRMT R0, RZ, 0x7610, R0 ;  /* 0x00007610ff007816 */ /* 0x000fe40000000000 */
[----:B------:R-:W-:-:S13]  /*0b30*/  ISETP.GE.U32.AND.EX P0, PT, R6, UR5, PT, P0 ;  /* 0x0000000506007c0c */ /* 0x000fda000bf06100 */
[----:B------:R-:W-:Y:S05]  /*0b40*/  @P0 BRA `(.L_x_8) ;  /* 0x0000000400480947 */ /* 0x000fea0003800000 */
[----:B------:R-:W-:Y:S01]  /*0b50*/  ULDC.64 UR16, c[0x0][0x628] ;  /* 0x00018a0000107ab9 */ /* 0x000fe20000000a00 */
[C---:B------:R-:W-:Y:S01]  /*0b60*/  R2UR UR19, R7.reuse ;  /* 0x00000000071372ca */ /* 0x040fe200000e0000 */
[----:B------:R-:W-:Y:S01]  /*0b70*/  ULDC UR18, c[0x0][0x630] ;  /* 0x00018c0000127ab9 */ /* 0x000fe20000000800 */
[----:B------:R-:W-:Y:S02]  /*0b80*/  ISETP.NE.U32.AND P0, PT, RZ, UR16, PT ;  /* 0x00000010ff007c0c */ /* 0x000fe4000bf05070 */
[----:B------:R-:W-:Y:S02]  /*0b90*/  R2UR UR4, R7 ;  /* 0x00000000070472ca */ /* 0x000fe400000e0000 */
[----:B------:R-:W-:Y:S02]  /*0ba0*/  ISETP.NE.AND.EX P0, PT, RZ, UR17, PT, P0 ;  /* 0x00000011ff007c0c */ /* 0x000fe4000bf05300 */
[----:B------:R-:W-:-:S11]  /*0bb0*/  R2UR UR5, R6 ;  /* 0x00000000060572ca */ /* 0x000fd600000e0000 */
[----:B------:R-:W-:Y:S05]  /*0bc0*/  @!P0 BRA `(.L_x_9) ;  /* 0x0000000000308947 */ /* 0x000fea0003800000 */
[----:B------:R-:W-:Y:S01]  /*0bd0*/  R2UR UR4, R7 ;  /* 0x00000000070472ca */ /* 0x000fe200000e0000 */
[----:B------:R-:W-:Y:S01]  /*0be0*/  ULDC UR9, c[0x0][0x634] ;  /* 0x00018d0000097ab9 */ /* 0x000fe20000000800 */
[----:B------:R-:W-:-:S11]  /*0bf0*/  R2UR UR13, R6 ;  /* 0x00000000060d72ca */ /* 0x000fd600000e0000 */
[----:B------:R-:W-:-:S04]  /*0c00*/  UIADD3 UR9, UP0, UR4, UR9, URZ ;  /* 0x0000000904097290 */ /* 0x000fc8000ff1e03f */
[----:B------:R-:W-:-:S04]  /*0c10*/  UIADD3.X UR13, URZ, UR13, URZ, UP0, !UPT ;  /* 0x0000000d3f0d7290 */ /* 0x000fc800087fe43f */
[----:B------:R-:W-:-:S04]  /*0c20*/  UIMAD.WIDE.U32 UR4, UR13, UR16, URZ ;  /* 0x000000100d0472a5 */ /* 0x000fc8000f8e003f */
[----:B------:R-:W-:Y:S02]  /*0c30*/  UIMAD.WIDE.U32 UR6, UP0, UR9, UR17, UR4 ;  /* 0x00000011090672a5 */ /* 0x000fe4000f800004 */
[----:B------:R-:W-:Y:S02]  /*0c40*/  UIMAD.WIDE.U32 UR4, UR9, UR16, URZ ;  /* 0x00000010090472a5 */ /* 0x000fe4000f8e003f */
[----:B------:R-:W-:Y:S02]  /*0c50*/  UIADD3.X UR15, URZ, URZ, URZ, UP0, !UPT ;  /* 0x0000003f3f0f7290 */ /* 0x000fe400087fe43f */
[----:B------:R-:W-:Y:S01]  /*0c60*/  UIADD3 URZ, UP0, UR5, UR6, URZ ;  /* 0x00000006053f7290 */ /* 0x000fe2000ff1e03f */
[----:B------:R-:W-:-:S03]  /*0c70*/  UMOV UR14, UR7 ;  /* 0x00000007000e7c82 */ /* 0x000fc60008000000 */
[----:B------:R-:W-:-:S12]  /*0c80*/  UIMAD.WIDE.U32.X UR4, UR13, UR17, UR14, UP0 ;  /* 0x000000110d0472a5 */ /* 0x000fd800080e040e */
.L_x_9:
[----:B------:R-:W-:Y:S01]  /*0c90*/  USHF.R.U64 UR43, UR4, UR18, UR5 ;  /* 0x00000012042b7299 */ /* 0x000fe20008001205 */
[----:B------:R-:W-:Y:S01]  /*0ca0*/  R2UR UR7, R6 ;  /* 0x00000000060772ca */ /* 0x000fe200000e0000 */
[----:B------:R-:W-:Y:S02]  /*0cb0*/  USHF.R.U32.HI UR4, URZ, UR18, UR5 ;  /* 0x000000123f047299 */ /* 0x000fe40008011605 */
[----:B------:R-:W-:Y:S01]  /*0cc0*/  UIADD3 UR5, UP0, URZ, -UR43, URZ ;  /* 0x8000002b3f057290 */ /* 0x000fe2000ff1e03f */
[----:B------:R-:W-:Y:S01]  /*0cd0*/  ULDC.64 UR14, c[0x0][0x620] ;  /* 0x00018800000e7ab9 */ /* 0x000fe20000000a00 */
[----:B------:R-:W-:Y:S02]  /*0ce0*/  UMOV UR6, UR19 ;  /* 0x0000001300067c82 */ /* 0x000fe40008000000 */
[----:B------:R-:W-:Y:S01]  /*0cf0*/  UIADD3.X UR4, URZ, ~UR4, URZ, UP0, !UPT ;  /* 0x800000043f047290 */ /* 0x000fe200087fe43f */
[----:B------:R-:W-:Y:S01]  /*0d00*/  ULDC UR9, c[0x0][0x618] ;  /* 0x0001860000097ab9 */ /* 0x000fe20000000800 */
[----:B------:R-:W-:-:S02]  /*0d10*/  UIMAD UR12, UR11, UR12, UR10 ;  /* 0x0000000c0b0c72a4 */ /* 0x000fc4000f8e020a */
[----:B------:R-:W-:Y:S02]  /*0d20*/  UIMAD UR4, UR4, UR14, URZ ;  /* 0x0000000e040472a4 */ /* 0x000fe4000f8e023f */
[----:B------:R-:W-:Y:S02]  /*0d30*/  UIMAD.WIDE.U32 UR6, UR5, UR14, UR6 ;  /* 0x0000000e050672a5 */ /* 0x000fe4000f8e0006 */
[----:B------:R-:W-:Y:S01]  /*0d40*/  UIMAD UR4, UR5, UR15, UR4 ;  /* 0x0000000f050472a4 */ /* 0x000fe2000f8e0204 */
[----:B------:R-:W-:Y:S01]  /*0d50*/  ULDC UR10, c[0x0][0x608] ;  /* 0x00018200000a7ab9 */ /* 0x000fe20000000800 */
[----:B------:R-:W-:Y:S02]  /*0d60*/  ULDC UR18, c[0x0][0x658] ;  /* 0x0001960000127ab9 */ /* 0x000fe40000000800 */
[----:B------:R-:W-:Y:S01]  /*0d70*/  UIADD3 UR7, UR7, UR4, URZ ;  /* 0x0000000407077290 */ /* 0x000fe2000fffe03f */
[----:B------:R-:W-:Y:S02]  /*0d80*/  UMOV UR11, 0xffffffff ;  /* 0xffffffff000b7882 */ /* 0x000fe40000000000 */
[----:B------:R-:W-:Y:S01]  /*0d90*/  ULDC.64 UR4, c[0x0][0x640] ;  /* 0x0001900000047ab9 */ /* 0x000fe20000000a00 */
[----:B------:R-:W-:Y:S01]  /*0da0*/  USHF.R.U64 UR16, UR6, UR9, UR7 ;  /* 0x0000000906107299 */ /* 0x000fe20008001207 */
[----:B------:R-:W-:Y:S01]  /*0db0*/  ISETP.NE.U32.AND P0, PT, RZ, UR4, PT ;  /* 0x00000004ff007c0c */ /* 0x000fe2000bf05070 */
[----:B------:R-:W-:-:S02]  /*0dc0*/  USHF.R.U32.HI UR7, URZ, UR9, UR7 ;  /* 0x000000093f077299 */ /* 0x000fc40008011607 */
[----:B------:R-:W-:Y:S01]  /*0dd0*/  USHF.L.U32 UR6, UR11, UR18, URZ ;  /* 0x000000120b067299 */ /* 0x000fe2000800063f */
[----:B------:R-:W-:Y:S01]  /*0de0*/  ISETP.NE.AND.EX P0, PT, RZ, UR5, PT, P0 ;  /* 0x00000005ff007c0c */ /* 0x000fe2000bf05300 */
[----:B------:R-:W-:Y:S02]  /*0df0*/  USHF.R.U64 UR22, UR16, UR10, UR7 ;  /* 0x0000000a10167299 */ /* 0x000fe40008001207 */
[----:B------:R-:W-:Y:S02]  /*0e00*/  USHF.R.U32.HI UR7, URZ, UR10, UR7 ;  /* 0x0000000a3f077299 */ /* 0x000fe40008011607 */
[----:B------:R-:W-:Y:S02]  /*0e10*/  UISETP.NE.AND UP1, UPT, UR47, URZ, UPT ;  /* 0x0000003f2f00728c */ /* 0x000fe4000bf25270 */
[----:B------:R-:W-:Y:S01]  /*0e20*/  USHF.R.U64 UR23, UR22, UR18, UR7 ;  /* 0x0000001216177299 */ /* 0x000fe20008001207 */
[----:B------:R-:W-:Y:S01]  /*0e30*/  ULDC UR17, c[0x0][0x600] ;  /* 0x0001800000117ab9 */ /* 0x000fe20000000800 */
[----:B------:R-:W-:-:S02]  /*0e40*/  ULOP3.LUT UR13, URZ, UR6, URZ, 0x33, !UPT ;  /* 0x000000063f0d7292 */ /* 0x000fc4000f8e333f */
[----:B------:R-:W-:Y:S02]  /*0e50*/  UIADD3 UR15, UR17, -0x1, URZ ;  /* 0xffffffff110f7890 */ /* 0x000fe4000fffe03f */
[----:B------:R-:W-:Y:S02]  /*0e60*/  USEL UR12, UR8, UR12, !UP1 ;  /* 0x0000000c080c7287 */ /* 0x000fe4000c800000 */
[----:B------:R-:W-:Y:S01]  /*0e70*/  USHF.R.U32.HI UR7, URZ, UR18, UR7 ;  /* 0x000000123f077299 */ /* 0x000fe20008011607 */
[----:B------:R-:W-:Y:S01]  /*0e80*/  ULDC UR19, c[0x0][0x648] ;  /* 0x0001920000137ab9 */ /* 0x000fe20000000800 */
[----:B------:R-:W-:Y:S01]  /*0e90*/  ULDC UR20, c[0x0][0x638] ;  /* 0x00018e0000147ab9 */ /* 0x000fe20000000800 */
[----:B------:R-:W-:Y:S01]  /*0ea0*/  UMOV UR21, 0x1 ;  /* 0x0000000100157882 */ /* 0x000fe20000000000 */
[----:B------:R-:W-:Y:S01]  /*0eb0*/  UMOV UR6, UR23 ;  /* 0x0000001700067c82 */ /* 0x000fe20008000000 */
[----:B------:R-:W-:Y:S07]  /*0ec0*/  @!P0 BRA `(.L_x_10) ;  /* 0x0000000000308947 */ /* 0x000fee0003800000 */
[----:B------:R-:W-:Y:S02]  /*0ed0*/  ULDC UR10, c[0x0][0x64c] ;  /* 0x00019300000a7ab9 */ /* 0x000fe40000000800 */
        /* <DEDUP_REMOVED lines=8> */
[----:B------:R-:W-:-:S07]  /*0f60*/  UIMAD.WIDE.U32.X UR4, UR14, UR5, UR10, UP0 ;  /* 0x000000050e0472a5 */ /* 0x000fce00080e040a */
[----:B------:R-:W-:Y:S01]  /*0f70*/  UMOV UR6, UR4 ;  /* 0x0000000400067c82 */ /* 0x000fe20008000000 */
[----:B------:R-:W-:-:S05]  /*0f80*/  UMOV UR7, UR5 ;  /* 0x0000000500077c82 */ /* 0x000fca0008000000 */
.L_x_10:
[----:B------:R-:W-:Y:S01]  /*0f90*/  USHF.R.U64 UR5, UR6, UR19, UR7 ;  /* 0x0000001306057299 */ /* 0x000fe20008001207 */
[----:B------:R-:W-:Y:S01]  /*0fa0*/  IMAD.MOV.U32 R0, RZ, RZ, 0x1 ;  /* 0x00000001ff007424 */ /* 0x000fe200078e00ff */
[----:B------:R-:W-:Y:S02]  /*0fb0*/  USHF.L.U32 UR4, UR21, UR18, URZ ;  /* 0x0000001215047299 */ /* 0x000fe4000800063f */
[----:B------:R-:W-:Y:S02]  /*0fc0*/  ULOP3.LUT UR13, UR22, UR13, URZ, 0xc0, !UPT ;  /* 0x0000000d160d7292 */ /* 0x000fe4000f8ec03f */
[----:B------:R-:W-:Y:S02]  /*0fd0*/  UIADD3 UR6, -UR5, URZ, URZ ;  /* 0x0000003f05067290 */ /* 0x000fe4000fffe13f */
[----:B------:R-:W-:Y:S02]  /*0fe0*/  UIMAD UR13, UR4, UR5, UR13 ;  /* 0x00000005040d72a4 */ /* 0x000fe4000f8e020d */
[----:B------:R-:W-:-:S02]  /*0ff0*/  ULOP3.LUT UR15, UR16, UR15, URZ, 0xc0, !UPT ;  /* 0x0000000f100f7292 */ /* 0x000fc4000f8ec03f */
[----:B------:R-:W-:Y:S01]  /*1000*/  UIMAD UR4, UR6, UR20, UR23 ;  /* 0x00000014060472a4 */ /* 0x000fe2000f8e0217 */
[----:B------:R-:W-:Y:S01]  /*1010*/  ULDC UR5, c[0x0][0x610] ;  /* 0x0001840000057ab9 */ /* 0x000fe20000000800 */
[----:B------:R-:W-:Y:S02]  /*1020*/  UISETP.NE.AND UP0, UPT, UR47, URZ, UPT ;  /* 0x0000003f2f00728c */ /* 0x000fe4000bf05270 */
[----:B------:R-:W-:Y:S02]  /*1030*/  UIMAD UR12, UR13, UR5, UR12 ;  /* 0x000000050d0c72a4 */ /* 0x000fe4000f8e020c */
[----:B------:R-:W-:-:S04]  /*1040*/  UIMAD UR4, UR4, UR17, UR15 ;  /* 0x00000011040472a4 */ /* 0x000fc8000f8e020f */
[----:B------:R-:W-:Y:S02]  /*1050*/  USEL UR42, UR4, UR12, !UP0 ;  /* 0x0000000c042a7287 */ /* 0x000fe4000c000000 */
[----:B------:R-:W-:-:S12]  /*1060*/  USEL UR41, UR12, UR4, !UP0 ;  /* 0x000000040c297287 */ /* 0x000fd8000c000000 */
.L_x_8:
[----:B------:R-:W-:-:S08]  /*1070*/  NOP ;  /* 0x0000000000007918 */ /* 0x000fd00000000000 */
[----:B------:R-:W1:Y:S02]  /*1080*/  USETMAXREG.TRY_ALLOC.CTAPOOL UP0, 0xf0 ;  /* 0x000000f0000079c8 */ /* 0x000e640008000600 */
[----:B-1----:R-:W-:-:S13]  /*1090*/  PLOP3.LUT P0, PT, PT, PT, UP0, 0x80, 0x0 ;  /* 0x000000000000781c */ /* 0x002fda0003f0f008 */
[----:B------:R-:W-:Y:S05]  /*10a0*/  @!P0 BRA `(.L_x_8) ;  /* 0xfffffffc00f08947 */ /* 0x000fea000383ffff */
[----:B------:R-:W-:Y:S01]  /*10b0*/  ULDC.64 UR4, c[0x0][0x598] ;  /* 0x0001660000047ab9 */ /* 0x000fe20000000a00 */
[----:B------:R-:W-:Y:S01]  /*10c0*/  ULDC.64 UR36, c[0x0][0x208] ;  /* 0x0000820000247ab9 */ /* 0x000fe20000000a00 */
[----:B------:R-:W-:-:S04]  /*10d0*/  ISETP.NE.U32.AND P0, PT, RZ, UR4, PT ;  /* 0x00000004ff007c0c */ /* 0x000fc8000bf05070 */
[----:B------:R-:W-:-:S13]  /*10e0*/  ISETP.NE.AND.EX P0, PT, RZ, UR5, PT, P0 ;  /* 0x00000005ff007c0c */ /* 0x000fda000bf05300 */
[----:B------:R-:W-:Y:S05]  /*10f0*/  @!P0 BRA `(.L_x_11) ;  /* 0x00000000001c8947 */ /* 0x000fea0003800000 */
[----:B------:R-:W1:Y:S02]  /*1100*/  LDC.64 R2, c[0x0][0x598] ;  /* 0x00016600ff027b82 */ /* 0x000e640000000a00 */
[----:B-1----:R-:W2:Y:S02]  /*1110*/  LDG.E.64 R2, desc[UR36][R2.64] ;  /* 0x0000002402027981 */ /* 0x002ea4000c1e1b00 */
[----:B--2---:R-:W-:-:S04]  /*1120*/  ISETP.NE.U32.AND P0, PT, R2, RZ, PT ;  /* 0x000000ff0200720c */ /* 0x004fc80003f05070 */
[----:B------:R-:W-:-:S13]  /*1130*/  ISETP.NE.AND.EX P0, PT, R3, RZ, PT, P0 ;  /* 0x000000ff0300720c */ /* 0x000fda0003f05300 */
[----:B------:R-:W-:Y:S05]  /*1140*/  @!P0 BRA `(.L_x_11) ;  /* 0x0000000000088947 */ /* 0x000fea0003800000 */
[----:B------:R1:W5:Y:S01]  /*1150*/  LD.E R17, desc[UR36][R2.64] ;  /* 0x0000002402117980 */ /* 0x000362000c101900 */
[----:B------:R-:W-:Y:S05]  /*1160*/  BRA `(.L_x_12) ;  /* 0x0000000000247947 */ /* 0x000fea0003800000 */
.L_x_11:
[----:B------:R-:W-:Y:S02]  /*1170*/  ULDC.64 UR4, c[0x0][0x588] ;  /* 0x0001620000047ab9 */ /* 0x000fe40000000a00 */
[----:B------:R-:W-:-:S04]  /*1180*/  ISETP.NE.U32.AND P0, PT, RZ, UR4, PT ;  /* 0x00000004ff007c0c */ /* 0x000fc8000bf05070 */
[----:B------:R-:W-:-:S13]  /*1190*/  ISETP.NE.AND.EX P0, PT, RZ, UR5, PT, P0 ;  /* 0x00000005ff007c0c */ /* 0x000fda000bf05300 */
[----:B------:R-:W-:Y:S05]  /*11a0*/  @!P0 BRA `(.L_x_13) ;  /* 0x00000000000c8947 */ /* 0x000fea0003800000 */
[----:B------:R-:W1:Y:S02]  /*11b0*/  LDC.64 R2, c[0x0][0x588] ;  /* 0x00016200ff027b82 */ /* 0x000e640000000a00 */
[----:B-1----:R2:W5:Y:S01]  /*11c0*/  LDG.E R17, desc[UR36][R2.64] ;  /* 0x0000002402117981 */ /* 0x002562000c1e1900 */
[----:B------:R-:W-:Y:S05]  /*11d0*/  BRA `(.L_x_12) ;  /* 0x0000000000087947 */ /* 0x000fea0003800000 */
.L_x_13:
[----:B------:R-:W-:Y:S02]  /*11e0*/  ULDC UR4, c[0x0][0x580] ;  /* 0x0001600000047ab9 */ /* 0x000fe40000000800 */
[----:B------:R-:W-:-:S07]  /*11f0*/  IMAD.U32 R17, RZ, RZ, UR4 ;  /* 0x00000004ff117e24 */ /* 0x000fce000f8e00ff */
.L_x_12:
[----:B------:R-:W-:Y:S02]  /*1200*/  ULDC.64 UR4, c[0x0][0x5a0] ;  /* 0x0001680000047ab9 */ /* 0x000fe40000000a00 */
[----:B------:R-:W-:-:S04]  /*1210*/  ISETP.NE.U32.AND P0, PT, RZ, UR4, PT ;  /* 0x00000004ff007c0c */ /* 0x000fc8000bf05070 */
[----:B------:R-:W-:-:S13]  /*1220*/  ISETP.NE.AND.EX P0, PT, RZ, UR5, PT, P0 ;  /* 0x00000005ff007c0c */ /* 0x000fda000bf05300 */
[----:B------:R-:W-:Y:S05]  /*1230*/  @!P0 BRA `(.L_x_14) ;  /* 0x00000000001c8947 */ /* 0x000fea0003800000 */
[----:B-12---:R-:W1:Y:S02]  /*1240*/  LDC.64 R2, c[0x0][0x5a0] ;  /* 0x00016800ff027b82 */ /* 0x006e640000000a00 */
[----:B-1----:R-:W2:Y:S02]  /*1250*/  LDG.E.64 R2, desc[UR36][R2.64] ;  /* 0x0000002402027981 */ /* 0x002ea4000c1e1b00 */
[----:B--2---:R-:W-:-:S04]  /*1260*/  ISETP.NE.U32.AND P0, PT, R2, RZ, PT ;  /* 0x000000ff0200720c */ /* 0x004fc80003f05070 */
[----:B------:R-:W-:-:S13]  /*1270*/  ISETP.NE.AND.EX P0, PT, R3, RZ, PT, P0 ;  /* 0x000000ff0300720c */ /* 0x000fda0003f05300 */
[----:B------:R-:W-:Y:S05]  /*1280*/  @!P0 BRA `(.L_x_14) ;  /* 0x0000000000088947 */ /* 0x000fea0003800000 */
[----:B------:R1:W5:Y:S01]  /*1290*/  LD.E R18, desc[UR36][R2.64] ;  /* 0x0000002402127980 */ /* 0x000362000c101900 */
[----:B------:R-:W-:Y:S05]  /*12a0*/  BRA `(.L_x_15) ;  /* 0x0000000000247947 */ /* 0x000fea0003800000 */
.L_x_14:
[----:B------:R-:W-:Y:S02]  /*12b0*/  ULDC.64 UR4, c[0x0][0x590] ;  /* 0x0001640000047ab9 */ /* 0x000fe40000000a00 */
[----:B------:R-:W-:-:S04]  /*12c0*/  ISETP.NE.U32.AND P0, PT, RZ, UR4, PT ;  /* 0x00000004ff007c0c */ /* 0x000fc8000bf05070 */
[----:B------:R-:W-:-:S13]  /*12d0*/  ISETP.NE.AND.EX P0, PT, RZ, UR5, PT, P0 ;  /* 0x00000005ff007c0c */ /* 0x000fda000bf05300 */
[----:B------:R-:W-:Y:S05]  /*12e0*/  @!P0 BRA `(.L_x_16) ;  /* 0x00000000000c8947 */ /* 0x000fea0003800000 */
[----:B------:R-:W3:Y:S02]  /*12f0*/  LDC.64 R18, c[0x0][0x590] ;  /* 0x00016400ff127b82 */ /* 0x000ee40000000a00 */
[----:B---3--:R3:W5:Y:S01]  /*1300*/  LDG.E R18, desc[UR36][R18.64] ;  /* 0x0000002412127981 */ /* 0x008762000c1e1900 */
[----:B------:R-:W-:Y:S05]  /*1310*/  BRA `(.L_x_15) ;  /* 0x0000000000087947 */ /* 0x000fea0003800000 */
.L_x_16:
[----:B------:R-:W-:Y:S02]  /*1320*/  ULDC UR4, c[0x0][0x584] ;  /* 0x0001610000047ab9 */ /* 0x000fe40000000800 */
[----:B------:R-:W-:-:S07]  /*1330*/  IMAD.U32 R18, RZ, RZ, UR4 ;  /* 0x00000004ff127e24 */ /* 0x000fce000f8e00ff */
.L_x_15:
[----:B------:R-:W-:-:S13]  /*1340*/  LOP3.LUT P0, RZ, R0, 0xff, RZ, 0xc0, !PT ;  /* 0x000000ff00ff7812 */ /* 0x000fda000780c0ff */
[----:B------:R-:W-:Y:S05]  /*1350*/  @!P0 EXIT ;  /* 0x000000000000894d */ /* 0x000fea0003800000 */
[----:B------:R-:W-:Y:S01]  /*1360*/  ULDC UR4, c[0x0][0x28c] ;  /* 0x0000a30000047ab9 */ /* 0x000fe20000000800 */
[----:B------:R-:W-:Y:S01]  /*1370*/  ULDC.64 UR6, c[0x0][0x5c8] ;  /* 0x0001720000067ab9 */ /* 0x000fe20000000a00 */
[----:B------:R-:W-:Y:S02]  /*1380*/  UIADD3 UR4, UR4, 0x3f, URZ ;  /* 0x0000003f04047890 */ /* 0x000fe4000fffe03f */
[----:B------:R-:W-:Y:S02]  /*1390*/  USHF.L.U64.HI UR44, UR6, 0x3, UR7 ;  /* 0x00000003062c7899 */ /* 0x000fe40008010207 */
[----:B------:R-:W-:Y:S02]  /*13a0*/  USHF.R.S32.HI UR5, URZ, 0x1f, UR4 ;  /* 0x0000001f3f057899 */ /* 0x000fe40008011404 */
[----:B------:R-:W-:Y:S02]  /*13b0*/  USHF.L.U32 UR45, UR6, 0x3, URZ ;  /* 0x00000003062d7899 */ /* 0x000fe4000800063f */
[----:B------:R-:W-:Y:S01]  /*13c0*/  ULEA.HI UR5, UR5, UR4, URZ, 0x6 ;  /* 0x0000000405057291 */ /* 0x000fe2000f8f303f */
[----:B------:R-:W-:Y:S01]  /*13d0*/  UMOV UR38, URZ ;  /* 0x0000003f00267c82 */ /* 0x000fe20008000000 */
[----:B------:R-:W-:-:S02]  /*13e0*/  UMOV UR39, URZ ;  /* 0x0000003f00277c82 */ /* 0x000fc40008000000 */
[----:B------:R-:W-:-:S12]  /*13f0*/  USHF.R.S32.HI UR46, URZ, 0x6, UR5 ;  /* 0x000000063f2e7899 */ /* 0x000fd80008011405 */
.L_x_806:
[----:B------:R-:W4:Y:S01]  /*1400*/  S2R R0, SR_TID.X ;  /* 0x0000000000007919 */ /* 0x000f220000002100 */
[----:B------:R-:W0:Y:S01]  /*1410*/  S2UR UR7, SR_CgaCtaId ;  /* 0x00000000000779c3 */ /* 0x000e220000008800 */
[----:B------:R-:W-:Y:S02]  /*1420*/  UMOV UR6, 0x400 ;  /* 0x0000040000067882 */ /* 0x000fe40000000000 */
[----:B0-----:R-:W-:Y:S01]  /*1430*/  ULEA UR6, UR7, UR6, 0x18 ;  /* 0x0000000607067291 */ /* 0x001fe2000f8ec03f */
[----:B----4-:R-:W-:-:S04]  /*1440*/  LOP3.LUT R0, R0, 0x80, RZ, 0xc0, !PT ;  /* 0x0000008000007812 */ /* 0x010fc800078ec0ff */
[----:B------:R-:W-:-:S06]  /*1450*/  SHF.R.U32.HI R0, RZ, 0x7, R0 ;  /* 0x00000007ff007819 */ /* 0x000fcc0000011600 */
[----:B------:R-:W0:Y:S02]  /*1460*/  SHFL.IDX PT, R0, R0, RZ, 0x1f ;  /* 0x00001fff00007589 */ /* 0x000e2400000e0000 */
[----:B0-----:R-:W-:-:S13]  /*1470*/  R2UR UR4, R0 ;  /* 0x00000000000472ca */ /* 0x001fda00000e0000 */
[----:B------:R-:W-:-:S04]  /*1480*/  ULEA.HI UR5, UR4, UR4, URZ, 0x1 ;  /* 0x0000000404057291 */ /* 0x000fc8000f8f083f */
[----:B------:R-:W-:-:S04]  /*1490*/  ULOP3.LUT UR5, UR5, 0xffffe, URZ, 0xc0, !UPT ;  /* 0x000ffffe05057892 */ /* 0x000fc8000f8ec03f */
[----:B------:R-:W-:-:S03]  /*14a0*/  UIADD3 UR5, UR4, -UR5, URZ ;  /* 0x8000000504057290 */ /* 0x000fc6000fffe03f */
[----:B------:R-:W-:Y:S01]  /*14b0*/  ULDC UR4, c[0x0][0x28c] ;  /* 0x0000a30000047ab9 */ /* 0x000fe20000000800 */
[----:B------:R-:W-:Y:S01]  /*14c0*/  ULEA UR5, UR5, UR6, 0xc ;  /* 0x0000000605057291 */ /* 0x000fe2000f8e603f */
[----:B------:R-:W-:-:S03]  /*14d0*/  ISETP.LT.AND P0, PT, RZ, UR4, PT ;  /* 0x00000004ff007c0c */ /* 0x000fc6000bf01270 */
[----:B------:R-:W-:-:S04]  /*14e0*/  UIADD3 UR5, UR5, 0x100, URZ ;  /* 0x0000010005057890 */ /* 0x000fc8000fffe03f */
[----:B------:R-:W-:-:S04]  /*14f0*/  USHF.R.U32.HI UR5, URZ, 0x4, UR5 ;  /* 0x000000043f057899 */ /* 0x000fc80008011605 */
[----:B------:R-:W-:Y:S02]  /*1500*/  ULOP3.LUT UR48, UR5, 0x3fff, URZ, 0xc0, !UPT ;  /* 0x00003fff05307892 */ /* 0x000fe4000f8ec03f */
[----:B-1----:R-:W-:Y:S10]  /*1510*/  @P0 BRA `(.L_x_17) ;  /* 0x0000000000400947 */ /* 0x002ff40003800000 */
[----:B------:R-:W-:Y:S01]  /*1520*/  MOV R0, 0x0 ;  /* 0x0000000000007802 */ /* 0x000fe20000000f00 */
[----:B------:R-:W-:Y:S01]  /*1530*/  ULDC.64 UR4, c[0x4][0x68] ;  /* 0x01001a0000047ab9 */ /* 0x000fe20000000a00 */
[----:B------:R-:W-:Y:S01]  /*1540*/  ULDC.64 UR6, c[0x4][0x8] ;  /* 0x0100020000067ab9 */ /* 0x000fe20000000a00 */
[----:B------:R-:W-:Y:S01]  /*1550*/  IMAD.U32 R4, RZ, RZ, UR4 ;  /* 0x00000004ff047e24 */ /* 0x000fe2000f8e00ff */
[----:B-12---:R0:W1:Y:S01]  /*1560*/  LDC.64 R2, c[0x4][R0] ;  /* 0x0100000000027b82 */ /* 0x0060620000000a00 */
[----:B------:R-:W-:Y:S01]  /*1570*/  IMAD.U32 R5, RZ, RZ, UR5 ;  /* 0x00000005ff057e24 */ /* 0x000fe2000f8e00ff */
[----:B------:R-:W-:Y:S01]  /*1580*/  ULDC.64 UR4, c[0x4][0x70] ;  /* 0x01001c0000047ab9 */ /* 0x000fe20000000a00 */
[----:B------:R-:W-:Y:S02]  /*1590*/  IMAD.U32 R10, RZ, RZ, UR6 ;  /* 0x00000006ff0a7e24 */ /* 0x000fe4000f8e00ff */
[----:B------:R-:W-:Y:S02]  /*15a0*/  IMAD.U32 R6, RZ, RZ, UR4 ;  /* 0x00000004ff067e24 */ /* 0x000fe4000f8e00ff */
[----:B------:R-:W-:-:S02]  /*15b0*/  IMAD.U32 R7, RZ, RZ, UR5 ;  /* 0x00000005ff077e24 */ /* 0x000fc4000f8e00ff */
[----:B------:R-:W-:Y:S02]  /*15c0*/  IMAD.U32 R11, RZ, RZ, UR7 ;  /* 0x00000007ff0b7e24 */ /* 0x000fe4000f8e00ff */
[----:B------:R-:W-:Y:S02]  /*15d0*/  IMAD.MOV.U32 R8, RZ, RZ, 0x1e1 ;  /* 0x000001e1ff087424 */ /* 0x000fe400078e00ff */
[----:B------:R-:W-:Y:S02]  /*15e0*/  IMAD.MOV.U32 R12, RZ, RZ, 0x1 ;  /* 0x00000001ff0c7424 */ /* 0x000fe400078e00ff */
[----:B0-----:R-:W-:-:S07]  /*15f0*/  IMAD.MOV.U32 R13, RZ, RZ, RZ ;  /* 0x000000ffff0d7224 */ /* 0x001fce00078e00ff */
[----:B------:R-:W-:-:S07]  /*1600*/  LEPC R20, `(.L_x_17) ;  /* 0x000000001014794e */ /* 0x000fce0000000000 */
[----:B-1-3-5:R-:W-:Y:S05]  /*1610*/  CALL.ABS.NOINC R2 ;  /* 0x0000000002007343 */ /* 0x02afea0003c00000 */
.L_x_17:
[----:B------:R-:W-:-:S06]  /*1620*/  ULOP3.LUT UR4, UR40, 0x1, URZ, 0xfc, !UPT ;  /* 0x0000000128047892 */ /* 0x000fcc000f8efc3f */
[----:B------:R-:W-:-:S05]  /*1630*/  IMAD.U32 R0, RZ, RZ, UR4 ;  /* 0x00000004ff007e24 */ /* 0x000fca000f8e00ff */
[----:B------:R-:W-:-:S13]  /*1640*/  ISETP.NE.AND P0, PT, R0, 0x3, PT ;  /* 0x000000030000780c */ /* 0x000fda0003f05270 */
[----:B------:R-:W-:Y:S05]  /*1650*/  @!P0 BRA `(.L_x_18) ;  /* 0x0000000000048947 */ /* 0x000fea0003800000 */
[----:B------:R-:W-:Y:S01]  /*1660*/  BPT.TRAP 0x1 ;  /* 0x000000040000795c */ /* 0x000fe20000300000 */
.L_x_18:
[----:B------:R-:W0:Y:S01]  /*1670*/  S2UR UR5, SR_CgaCtaId ;  /* 0x00000000000579c3 */ /* 0x000e220000008800 */
[----:B------:R-:W-:Y:S01]  /*1680*/  UMOV UR4, 0x400 ;  /* 0x0000040000047882 */ /* 0x000fe20000000000 */
[----:B-12---:R-:W-:Y:S02]  /*1690*/  IMAD.U32 R2, RZ, RZ, UR38 ;  /* 0x00000026ff027e24 */ /* 0x006fe4000f8e00ff */
[----:B------:R-:W-:-:S03]  /*16a0*/  IMAD.U32 R3, RZ, RZ, UR39 ;  /* 0x00000027ff037e24 */ /* 0x000fc6000f8e00ff */
[----:B------:R-:W-:Y:S01]  /*16b0*/  SHF.L.U32 R2, R2, 0x1f, RZ ;  /* 0x0000001f02027819 */ /* 0x000fe200000006ff */
[----:B0-----:R-:W-:-:S06]  /*16c0*/  ULEA UR4, UR5, UR4, 0x18 ;  /* 0x0000000405047291 */ /* 0x001fcc000f8ec03f */
[----:B------:R-:W-:-:S04]  /*16d0*/  IMAD.U32 R0, RZ, RZ, UR4 ;  /* 0x00000004ff007e24 */ /* 0x000fc8000f8e00ff */
[----:B------:R-:W-:-:S04]  /*16e0*/  IMAD R3, R3, 0x8, R0 ;  /* 0x0000000803037824 */ /* 0x000fc800078e0200 */
[----:B------:R0:W1:Y:S01]  /*16f0*/  SYNCS.PHASECHK.TRANS64.TRYWAIT P1, [R3+URZ], R2 ;  /* 0x00000002030075a7 */ /* 0x000062000802017f */
[----:B------:R-:W-:Y:S05]  /*1700*/  @!P0 BRA `(.L_x_19) ;  /* 0x0000000000048947 */ /* 0x000fea0003800000 */
[----:B------:R-:W-:Y:S01]  /*1710*/  BPT.TRAP 0x1 ;  /* 0x000000040000795c */ /* 0x000fe20000300000 */
.L_x_19:
[----:B-1----:R-:W-:Y:S05]  /*1720*/  @P1 BRA `(.L_x_20) ;  /* 0x0000000000081947 */ /* 0x002fea0003800000 */
[----:B------:R-:W1:Y:S02]  /*1730*/  SYNCS.PHASECHK.TRANS64.TRYWAIT P1, [R3+URZ], R2 ;  /* 0x00000002030075a7 */ /* 0x000e64000802017f */
[----:B-1----:R-:W-:Y:S05]  /*1740*/  @!P1 BRA `(.L_x_21) ;  /* 0x0000021000609947 */ /* 0x002fea0003800000 */
.L_x_20:
[----:B------:R-:W-:-:S04]  /*1750*/  UISETP.LT.AND UP0, UPT, UR46, 0x1, UPT ;  /* 0x000000012e00788c */ /* 0x000fc8000bf01270 */
[----:B------:R-:W-:-:S06]  /*1760*/  USEL UR4, UR46, 0x1, UP0 ;  /* 0x000000012e047887 */ /* 0x000fcc0008000000 */
[----:B01----:R-:W-:Y:S01]  /*1770*/  IMAD.U32 R3, RZ, RZ, UR4 ;  /* 0x00000004ff037e24 */ /* 0x003fe2000f8e00ff */
[----:B------:R-:W-:Y:S05]  /*1780*/  WARPSYNC.ALL ;  /* 0x0000000000007948 */ /* 0x000fea0003800000 */
[----:B------:R-:W-:-:S04]  /*1790*/  IADD3 R3, -R3, UR46, RZ ;  /* 0x0000002e03037c10 */ /* 0x000fc8000fffe1ff */
[----:B------:R-:W-:Y:S02]  /*17a0*/  ISETP.GE.AND P1, PT, R3, 0x1, PT ;  /* 0x000000010300780c */ /* 0x000fe40003f26270 */
[----:B------:R-:W-:Y:S01]  /*17b0*/  R2UR UR4, R0 ;  /* 0x00000000000472ca */ /* 0x000fe200000e0000 */
[----:B------:R-:W-:Y:S01]  /*17c0*/  WARPGROUP.ARRIVE ;  /* 0x00000000000079c5 */ /* 0x000fe20000000000 */
[----:B------:R-:W-:Y:S01]  /*17d0*/  UMOV UR9, 0x80000020 ;  /* 0x8000002000097882 */ /* 0x000fe20000000000 */
[----:B------:R-:W-:Y:S01]  /*17e0*/  UMOV UR11, 0x80000020 ;  /* 0x80000020000b7882 */ /* 0x000fe20000000000 */
[----:B------:R-:W-:Y:S04]  /*17f0*/  STL [R1+0x5cc], R23 ;  /* 0x0005cc1701007387 */ /* 0x000fe80000100800 */
[----:B------:R-:W-:Y:S04]  /*1800*/  STL [R1+0x5c8], R22 ;  /* 0x0005c81601007387 */ /* 0x000fe80000100800 */
[----:B-----5:R-:W-:Y:S01]  /*1810*/  STL [R1+0x5c4], R18 ;  /* 0x0005c41201007387 */ /* 0x020fe20000100800 */
[----:B------:R-:W-:-:S03]  /*1820*/  UIADD3 UR4, UR4, 0x28100, URZ ;  /* 0x0002810004047890 */ /* 0x000fc6000fffe03f */
[----:B------:R-:W-:Y:S01]  /*1830*/  STL [R1+0x5c0], R17 ;  /* 0x0005c01101007387 */ /* 0x000fe20000100800 */
[----:B------:R-:W-:-:S03]  /*1840*/  USHF.R.U32.HI UR4, URZ, 0x4, UR4 ;  /* 0x000000043f047899 */ /* 0x000fc60008011604 */
[----:B------:R-:W-:Y:S01]  /*1850*/  STL [R1+0x5bc], R16 ;  /* 0x0005bc1001007387 */ /* 0x000fe20000100800 */
[----:B------:R-:W-:Y:S02]  /*1860*/  ULOP3.LUT UR5, UR4, 0x3fff, URZ, 0xc0, !UPT ;  /* 0x00003fff04057892 */ /* 0x000fe4000f8ec03f */
[----:B------:R-:W-:Y:S01]  /*1870*/  ULOP3.LUT UR4, UR48, 0x10000, URZ, 0xfc, !UPT ;  /* 0x0001000030047892 */ /* 0x000fe2000f8efc3f */
[----:B------:R-:W-:Y:S01]  /*1880*/  STL [R1+0x5b8], R3 ;  /* 0x0005b80301007387 */ /* 0x000fe20000100800 */
[----:B------:R-:W-:Y:S02]  /*1890*/  ULOP3.LUT UR5, UR5, 0x10000, URZ, 0xfc, !UPT ;  /* 0x0001000005057892 */ /* 0x000fe4000f8efc3f */
[----:B------:R-:W-:Y:S01]  /*18a0*/  ULEA UR6, UR39, UR4, 0xb ;  /* 0x0000000427067291 */ /* 0x000fe2000f8e583f */
[----:B------:R0:W-:Y:S01]  /*18b0*/  STL [R1+0x5d0], R0 ;  /* 0x0005d00001007387 */ /* 0x0001e20000100800 */
[----:B------:R-:W-:-:S05]  /*18c0*/  UIMAD UR7, UR39, 0x300, UR5 ;  /* 0x00000300270778a4 */ /* 0x000fca000f8e0205 */
[----:B------:R-:W-:Y:S02]  /*18d0*/  UMOV UR8, UR6 ;  /* 0x0000000600087c82 */ /* 0x000fe40008000000 */
[----:B------:R-:W-:Y:S02]  /*18e0*/  UMOV UR10, UR7 ;  /* 0x00000007000a7c82 */ /* 0x000fe40008000000 */
[----:B------:R-:W-:Y:S01]  /*18f0*/  IGMMA.64x192x32.S8.S8 R120, gdesc[UR8], RZ, !UPT, gsb0 ;  /* 0x04e00000087879f1 */ /* 0x000fe2000c0410ff */
[----:B------:R-:W-:Y:S01]  /*1900*/  UIADD3 UR8, UR6, 0x200, URZ ;  /* 0x0000020006087890 */ /* 0x000fe2000fffe03f */
[----:B------:R-:W-:Y:S01]  /*1910*/  UMOV UR9, 0x80000020 ;  /* 0x8000002000097882 */ /* 0x000fe20000000000 */
[----:B------:R-:W-:Y:S02]  /*1920*/  WARPGROUP.DEPBAR.LE gsb0, 0x0 ;  /* 0x00008000000079c5 */ /* 0x000fe40000010000 */
[----:B------:R-:W-:Y:S02]  /*1930*/  IMAD.MOV.U32 R219, RZ, RZ, R120 ;  /* 0x000000ffffdb7224 */ /* 0x000fe400078e0078 */
[----:B------:R-:W-:-:S02]  /*1940*/  IMAD.MOV.U32 R218, RZ, RZ, R121 ;  /* 0x000000ffffda7224 */ /* 0x000fc400078e0079 */
[----:B------:R-:W-:Y:S02]  /*1950*/  IMAD.MOV.U32 R217, RZ, RZ, R122 ;  /* 0x000000ffffd97224 */ /* 0x000fe400078e007a */
[----:B------:R-:W-:Y:S02]  /*1960*/  IMAD.MOV.U32 R216, RZ, RZ, R123 ;  /* 0x000000ffffd87224 */ /* 0x000fe400078e007b */
[----:B------:R-:W-:Y:S02]  /*1970*/  IMAD.MOV.U32 R119, RZ, RZ, R124 ;  /* 0x000000ffff777224 */ /* 0x000fe400078e007c */
[----:B------:R-:W-:Y:S02]  /*1980*/  IMAD.MOV.U32 R118, RZ, RZ, R125 ;  /* 0x000000ffff767224 */ /* 0x000fe400078e007d */
        /* <DEDUP_REMOVED lines=90> */
[----:B------:R-:W-:-:S06]  /*1f30*/  WARPGROUP.ARRIVE ;  /* 0x00000000000079c5 */ /* 0x000fcc0000000000 */
[----:B------:R-:W-:Y:S01]  /*1f40*/  IGMMA.64x192x32.S8.S8 R120, gdesc[UR8], RZ, !UPT, gsb0 ;  /* 0x04e00000087879f1 */ /* 0x000fe2000c0410ff */
[----:B------:R-:W-:Y:S01]  /*1f50*/  UIADD3 UR8, UR6, 0x400, URZ ;  /* 0x0000040006087890 */ /* 0x000fe2000fffe03f */
[----:B------:R-:W-:Y:S01]  /*1f60*/  UMOV UR9, 0x80000020 ;  /* 0x8000002000097882 */ /* 0x000fe20000000000 */
[----:B------:R-:W-:Y:S02]  /*1f70*/  WARPGROUP.DEPBAR.LE gsb0, 0x0 ;  /* 0x00008000000079c5 */ /* 0x000fe40000010000 */
[----:B------:R-:W-:Y:S01]  /*1f80*/  STL.64 [R1], R120 ;  /* 0x0000007801007387 */ /* 0x000fe20000100a00 */
[----:B0-----:R-:W-:Y:S02]  /*1f90*/  IMAD.MOV.U32 R0, RZ, RZ, R173 ;  /* 0x000000ffff007224 */ /* 0x001fe400078e00ad */
[----:B------:R-:W-:Y:S01]  /*1fa0*/  IMAD.MOV.U32 R23, RZ, RZ, R174 ;  /* 0x000000ffff177224 */ /* 0x000fe200078e00ae */
[----:B------:R-:W-:Y:S01]  /*1fb0*/  STL.64 [R1+0x8], R122 ;  /* 0x0000087a01007387 */ /* 0x000fe20000100a00 */
[----:B------:R-:W-:-:S02]  /*1fc0*/  IMAD.MOV.U32 R22, RZ, RZ, R175 ;  /* 0x000000ffff167224 */ /* 0x000fc400078e00af */
[----:B------:R-:W-:Y:S01]  /*1fd0*/  IMAD.MOV.U32 R18, RZ, RZ, R176 ;  /* 0x000000ffff127224 */ /* 0x000fe200078e00b0 */
[----:B------:R-:W-:Y:S01]  /*1fe0*/  STL.64 [R1+0x10], R124 ;  /* 0x0000107c01007387 */ /* 0x000fe20000100a00 */
[----:B------:R-:W-:Y:S02]  /*1ff0*/  IMAD.MOV.U32 R17, RZ, RZ, R177 ;  /* 0x000000ffff117224 */ /* 0x000fe400078e00b1 */
[----:B------:R-:W-:Y:S01]  /*2000*/  IMAD.MOV.U32 R16, RZ, RZ, R178 ;  /* 0x000000ffff107224 */ /* 0x000fe200078e00b2 */
[----:B------:R-:W-:Y:S01]  /*2010*/  STL.64 [R1+0x18], R126 ;  /* 0x0000187e01007387 */ /* 0x000fe20000100a00 */
[----:B------:R-:W-:Y:S02]  /*2020*/  IMAD.MOV.U32 R3, RZ, RZ, R179 ;  /* 0x000000ffff037224 */ /* 0x000fe400078e00b3 */
        /* <DEDUP_REMOVED lines=33> */
[----:B---3--:R-:W-:Y:S01]  /*2240*/  IMAD.MOV.U32 R19, RZ, RZ, R202 ;  /* 0x000000ffff137224 */ /* 0x008fe200078e00ca */
        /* <DEDUP_REMOVED lines=19> */
[----:B------:R-:W-:-:S03]  /*2380*/  IMAD.MOV.U32 R2, RZ, RZ, R215 ;  /* 0x000000ffff027224 */ /* 0x000fc600078e00d7 */
[----:B------:R-:W-:Y:S04]  /*2390*/  STL.64 [R1+0xb0], R164 ;  /* 0x0000b0a401007387 */ /* 0x000fe80000100a00 */
[----:B------:R-:W-:Y:S04]  /*23a0*/  STL.64 [R1+0xb8], R166 ;  /* 0x0000b8a601007387 */ /* 0x000fe80000100a00 */
[----:B------:R-:W-:Y:S04]  /*23b0*/  STL.64 [R1+0xc0], R168 ;  /* 0x0000c0a801007387 */ /* 0x000fe80000100a00 */
[----:B------:R-:W-:Y:S04]  /*23c0*/  STL.64 [R1+0xc8], R170 ;  /* 0x0000c8aa01007387 */ /* 0x000fe80000100a00 */
[----:B------:R0:W-:Y:S02]  /*23d0*/  STL [R1+0xd0], R172 ;  /* 0x0000d0ac01007387 */ /* 0x0001e40000100800 */
[----:B0-----:R-:W-:-:S06]  /*23e0*/  WARPGROUP.ARRIVE ;  /* 0x00000000000079c5 */ /* 0x001fcc0000000000 */
[----:B------:R-:W-:Y:S03]  /*23f0*/  IGMMA.64x192x32.S8.S8 R120, gdesc[UR8], RZ, !UPT, gsb0 ;  /* 0x04e00000087879f1 */ /* 0x000fe6000c0410ff */
[----:B------:R-:W-:Y:S02]  /*2400*/  WARPGROUP.DEPBAR.LE gsb0, 0x0 ;  /* 0x00008000000079c5 */ /* 0x000fe40000010000 */
[----:B------:R-:W-:Y:S04]  /*2410*/  STL.64 [R1+0x430], R214 ;  /* 0x000430d601007387 */ /* 0x000fe80000100a00 */
        /* <DEDUP_REMOVED lines=36> */
[----:B------:R0:W-:Y:S04]  /*2660*/  STL.64 [R1+0x308], R140 ;  /* 0x0003088c01007387 */ /* 0x0001e80000100a00 */
[----:B0-----:R-:W2:Y:S04]  /*2670*/  LDL.LU R140, [R1] ;  /* 0x00000000018c7983 */ /* 0x001ea80000300800 */
[----:B------:R-:W2:Y:S04]  /*2680*/  LDL.LU R141, [R1+0x4] ;  /* 0x00000400018d7983 */ /* 0x000ea80000300800 */
[----:B------:R-:W3:Y:S04]  /*2690*/  LDL.LU R142, [R1+0x8] ;  /* 0x00000800018e7983 */ /* 0x000ee80000300800 */
[----:B------:R-:W3:Y:S04]  /*26a0*/  LDL.LU R143, [R1+0xc] ;  /* 0x00000c00018f7983 */ /* 0x000ee80000300800 */
[----:B------:R-:W4:Y:S04]  /*26b0*/  LDL.LU R144, [R1+0x10] ;  /* 0x0000100001907983 */ /* 0x000f280000300800 */
[----:B------:R-:W4:Y:S04]  /*26c0*/  LDL.LU R145, [R1+0x14] ;  /* 0x0000140001917983 */ /* 0x000f280000300800 */
[----:B------:R-:W2:Y:S04]  /*26d0*/  LDL.LU R146, [R1+0x18] ;  /* 0x0000180001927983 */ /* 0x000ea80000300800 */
        /* <DEDUP_REMOVED lines=45> */
[----:B------:R-:W4:Y:S01]  /*29b0*/  LDL.LU R192, [R1+0xd0] ;  /* 0x0000d00001c07983 */ /* 0x000f220000300800 */
[----:B------:R-:W-:-:S02]  /*29c0*/  IMAD.MOV.U32 R193, RZ, RZ, R0 ;  /* 0x000000ffffc17224 */ /* 0x000fc400078e0000 */
[----:B------:R-:W-:Y:S01]  /*29d0*/  IMAD.MOV.U32 R194, RZ, RZ, R23 ;  /* 0x000000ffffc27224 */ /* 0x000fe200078e0017 */
[----:B------:R0:W5:Y:S01]  /*29e0*/  LDL.LU R0, [R1+0x5d0] ;  /* 0x0005d00001007983 */ /* 0x0001620000300800 */
[----:B------:R-:W-:Y:S02]  /*29f0*/  IMAD.MOV.U32 R195, RZ, RZ, R22 ;  /* 0x000000ffffc37224 */ /* 0x000fe400078e0016 */
[----:B------:R-:W-:Y:S01]  /*2a00*/  IMAD.MOV.U32 R196, RZ, RZ, R18 ;  /* 0x000000ffffc47224 */ /* 0x000fe200078e0012 */
[----:B------:R0:W5:Y:S01]  /*2a10*/  LDL.LU R23, [R1+0x5cc] ;  /* 0x0005cc0001177983 */ /* 0x0001620000300800 */
[----:B------:R-:W-:Y:S02]  /*2a20*/  IMAD.MOV.U32 R214, RZ, RZ, R221 ;  /* 0x000000ffffd67224 */ /* 0x000fe400078e00dd */
[----:B------:R-:W-:Y:S01]  /*2a30*/  IMAD.MOV.U32 R215, RZ, RZ, R220 ;  /* 0x000000ffffd77224 */ /* 0x000fe200078e00dc */
[----:B------:R0:W5:Y:S01]  /*2a40*/  LDL.LU R22, [R1+0x5c8] ;  /* 0x0005c80001167983 */ /* 0x0001620000300800 */
        /* <DEDUP_REMOVED lines=12> */
[----:B------:R-:W-:Y:S01]  /*2b10*/  IMAD.MOV.U32 R209, RZ, RZ, R226 ;  /* 0x000000ffffd17224 */ /* 0x000fe200078e00e2 */
[----:B------:R-:W-:Y:S01]  /*2b20*/  UIADD3 UR8, UR6, 0x600, URZ ;  /* 0x0000060006087890 */ /* 0x000fe2000fffe03f */
[----:B------:R-:W-:Y:S01]  /*2b30*/  IMAD.MOV.U32 R206, RZ, RZ, R229 ;  /* 0x000000ffffce7224 */ /* 0x000fe200078e00e5 */
[----:B------:R1:W-:Y:S01]  /*2b40*/  STL.64 [R1+0x5b0], R214 ;  /* 0x0005b0d601007387 */ /* 0x0003e20000100a00 */
[----:B------:R-:W-:Y:S01]  /*2b50*/  IMAD.MOV.U32 R207, RZ, RZ, R228 ;  /* 0x000000ffffcf7224 */ /* 0x000fe200078e00e4 */
[----:B------:R-:W-:Y:S01]  /*2b60*/  UMOV UR9, 0x80000020 ;  /* 0x8000002000097882 */ /* 0x000fe20000000000 */
[----:B------:R-:W-:Y:S01]  /*2b70*/  IMAD.MOV.U32 R204, RZ, RZ, R231 ;  /* 0x000000ffffcc7224 */ /* 0x000fe200078e00e7 */
[----:B------:R0:W-:Y:S01]  /*2b80*/  STL.64 [R1+0x5a8], R212 ;  /* 0x0005a8d401007387 */ /* 0x0001e20000100a00 */
[----:B------:R-:W-:-:S02]  /*2b90*/  IMAD.MOV.U32 R205, RZ, RZ, R230 ;  /* 0x000000ffffcd7224 */ /* 0x000fc400078e00e6 */
[----:B------:R-:W-:Y:S01]  /*2ba0*/  IMAD.MOV.U32 R202, RZ, RZ, R233 ;  /* 0x000000ffffca7224 */ /* 0x000fe200078e00e9 */
[----:B------:R0:W-:Y:S01]  /*2bb0*/  STL.64 [R1+0x5a0], R210 ;  /* 0x0005a0d201007387 */ /* 0x0001e20000100a00 */
[----:B------:R-:W-:Y:S02]  /*2bc0*/  IMAD.MOV.U32 R203, RZ, RZ, R232 ;  /* 0x000000ffffcb7224 */ /* 0x000fe400078e00e8 */
[----:B------:R-:W-:Y:S01]  /*2bd0*/  IMAD.MOV.U32 R200, RZ, RZ, R235 ;  /* 0x000000ffffc87224 */ /* 0x000fe200078e00eb */
[----:B------:R0:W-:Y:S01]  /*2be0*/  STL.64 [R1+0x598], R208 ;  /* 0x000598d001007387 */ /* 0x0001e20000100a00 */
[----:B------:R-:W-:Y:S02]  /*2bf0*/  IMAD.MOV.U32 R201, RZ, RZ, R234 ;  /* 0x000000ffffc97224 */ /* 0x000fe400078e00ea */
[----:B-1----:R-:W-:Y:S01]  /*2c00*/  IMAD.MOV.U32 R214, RZ, RZ, R29 ;  /* 0x000000ffffd67224 */ /* 0x002fe200078e001d */
[----:B------:R1:W-:Y:S01]  /*2c10*/  STL.64 [R1+0x590], R206 ;  /* 0x000590ce01007387 */ /* 0x0003e20000100a00 */
[----:B0-----:R-:W-:-:S02]  /*2c20*/  IMAD.MOV.U32 R212, RZ, RZ, R31 ;  /* 0x000000ffffd47224 */ /* 0x001fc400078e001f */
[----:B------:R-:W-:Y:S01]  /*2c30*/  IMAD.MOV.U32 R213, RZ, RZ, R30 ;  /* 0x000000ffffd57224 */ /* 0x000fe200078e001e */
[----:B------:R0:W-:Y:S01]  /*2c40*/  STL.64 [R1+0x588], R204 ;  /* 0x000588cc01007387 */ /* 0x0001e20000100a00 */
[----:B------:R-:W-:Y:S02]  /*2c50*/  IMAD.MOV.U32 R210, RZ, RZ, R33 ;  /* 0x000000ffffd27224 */ /* 0x000fe400078e0021 */
[----:B------:R-:W-:Y:S01]  /*2c60*/  IMAD.MOV.U32 R211, RZ, RZ, R32 ;  /* 0x000000ffffd37224 */ /* 0x000fe200078e0020 */
[----:B------:R0:W-:Y:S01]  /*2c70*/  STL.64 [R1+0x580], R202 ;  /* 0x000580ca01007387 */ /* 0x0001e20000100a00 */
[----:B------:R-:W-:Y:S02]  /*2c80*/  IMAD.MOV.U32 R208, RZ, RZ, R35 ;  /* 0x000000ffffd07224 */ /* 0x000fe400078e0023 */
[----:B------:R-:W-:Y:S01]  /*2c90*/  IMAD.MOV.U32 R209, RZ, RZ, R34 ;  /* 0x000000ffffd17224 */ /* 0x000fe200078e0022 */
[----:B------:R0:W-:Y:S01]  /*2ca0*/  STL.64 [R1+0x578], R200 ;  /* 0x000578c801007387 */ /* 0x0001e20000100a00 */
[----:B-1----:R-:W-:-:S02]  /*2cb0*/  IMAD.MOV.U32 R206, RZ, RZ, R37 ;  /* 0x000000ffffce7224 */ /* 0x002fc400078e0025 */
[----:B------:R-:W-:Y:S01]  /*2cc0*/  IMAD.MOV.U32 R207, RZ, RZ, R36 ;  /* 0x000000ffffcf7224 */ /* 0x000fe200078e0024 */
[----:B------:R1:W-:Y:S01]  /*2cd0*/  STL.64 [R1+0x570], R198 ;  /* 0x000570c601007387 */ /* 0x0003e20000100a00 */
[----:B0-----:R-:W-:Y:S02]  /*2ce0*/  IMAD.MOV.U32 R204, RZ, RZ, R39 ;  /* 0x000000ffffcc7224 */ /* 0x001fe400078e0027 */
[----:B------:R-:W-:Y:S01]  /*2cf0*/  IMAD.MOV.U32 R205, RZ, RZ, R38 ;  /* 0x000000ffffcd7224 */ /* 0x000fe200078e0026 */
[----:B------:R0:W-:Y:S01]  /*2d00*/  STL.64 [R1+0x568], R196 ;  /* 0x000568c401007387 */ /* 0x0001e20000100a00 */
[----:B------:R-:W-:Y:S02]  /*2d10*/  IMAD.MOV.U32 R202, RZ, RZ, R41 ;  /* 0x000000ffffca7224 */ /* 0x000fe400078e0029 */
[----:B------:R-:W-:Y:S01]  /*2d20*/  IMAD.MOV.U32 R203, RZ, RZ, R40 ;  /* 0x000000ffffcb7224 */ /* 0x000fe200078e0028 */
[----:B------:R0:W-:Y:S01]  /*2d30*/  STL.64 [R1+0x560], R194 ;  /* 0x000560c201007387 */ /* 0x0001e20000100a00 */
[----:B------:R-:W-:-:S02]  /*2d40*/  IMAD.MOV.U32 R200, RZ, RZ, R43 ;  /* 0x000000ffffc87224 */ /* 0x000fc400078e002b */
[----:B------:R-:W-:Y:S02]  /*2d50*/  IMAD.MOV.U32 R201, RZ, RZ, R42 ;  /* 0x000000ffffc97224 */ /* 0x000fe400078e002a */
[----:B-1----:R-:W-:Y:S02]  /*2d60*/  IMAD.MOV.U32 R198, RZ, RZ, R45 ;  /* 0x000000ffffc67224 */ /* 0x002fe400078e002d */
[----:B------:R-:W-:Y:S02]  /*2d70*/  IMAD.MOV.U32 R199, RZ, RZ, R44 ;  /* 0x000000ffffc77224 */ /* 0x000fe400078e002c */
[----:B0-----:R-:W-:Y:S02]  /*2d80*/  IMAD.MOV.U32 R196, RZ, RZ, R47 ;  /* 0x000000ffffc47224 */ /* 0x001fe400078e002f */
        /* <DEDUP_REMOVED lines=19> */
[----:B------:R-:W-:Y:S01]  /*2ec0*/  IMAD.MOV.U32 R235, RZ, RZ, R2 ;  /* 0x000000ffffeb7224 */ /* 0x000fe200078e0002 */
[----:B----4-:R0:W-:Y:S04]  /*2ed0*/  STL.64 [R1+0x558], R192 ;  /* 0x000558c001007387 */ /* 0x0101e80000100a00 */
[----:B---3--:R1:W-:Y:S04]  /*2ee0*/  STL.64 [R1+0x550], R190 ;  /* 0x000550be01007387 */ /* 0x0083e80000100a00 */
[----:B--2---:R2:W-:Y:S04]  /*2ef0*/  STL.64 [R1+0x548], R188 ;  /* 0x000548bc01007387 */ /* 0x0045e80000100a00 */
[----:B------:R3:W-:Y:S01]  /*2f00*/  STL.64 [R1+0x540], R186 ;  /* 0x000540ba01007387 */ /* 0x0007e20000100a00 */
[----:B0-----:R-:W-:-:S02]  /*2f10*/  IMAD.MOV.U32 R192, RZ, RZ, R51 ;  /* 0x000000ffffc07224 */ /* 0x001fc400078e0033 */
[----:B------:R-:W-:Y:S01]  /*2f20*/  IMAD.MOV.U32 R193, RZ, RZ, R50 ;  /* 0x000000ffffc17224 */ /* 0x000fe200078e0032 */
[----:B------:R0:W-:Y:S01]  /*2f30*/  STL.64 [R1+0x538], R184 ;  /* 0x000538b801007387 */ /* 0x0001e20000100a00 */
[----:B-1----:R-:W-:Y:S02]  /*2f40*/  IMAD.MOV.U32 R190, RZ, RZ, R53 ;  /* 0x000000ffffbe7224 */ /* 0x002fe400078e0035 */
[----:B------:R-:W-:Y:S01]  /*2f50*/  IMAD.MOV.U32 R191, RZ, RZ, R52 ;  /* 0x000000ffffbf7224 */ /* 0x000fe200078e0034 */
[----:B------:R1:W-:Y:S01]  /*2f60*/  STL.64 [R1+0x530], R182 ;  /* 0x000530b601007387 */ /* 0x0003e20000100a00 */
[----:B--2---:R-:W-:Y:S02]  /*2f70*/  IMAD.MOV.U32 R188, RZ, RZ, R55 ;  /* 0x000000ffffbc7224 */ /* 0x004fe400078e0037 */
[----:B------:R-:W-:Y:S01]  /*2f80*/  IMAD.MOV.U32 R189, RZ, RZ, R54 ;  /* 0x000000ffffbd7224 */ /* 0x000fe200078e0036 */
[----:B------:R2:W-:Y:S01]  /*2f90*/  STL.64 [R1+0x528], R180 ;  /* 0x000528b401007387 */ /* 0x0005e20000100a00 */
[----:B---3--:R-:W-:-:S02]  /*2fa0*/  IMAD.MOV.U32 R186, RZ, RZ, R57 ;  /* 0x000000ffffba7224 */ /* 0x008fc400078e0039 */
[----:B------:R-:W-:Y:S01]  /*2fb0*/  IMAD.MOV.U32 R187, RZ, RZ, R56 ;  /* 0x000000ffffbb7224 */ /* 0x000fe200078e0038 */
[----:B------:R3:W-:Y:S01]  /*2fc0*/  STL.64 [R1+0x520], R178 ;  /* 0x000520b201007387 */ /* 0x0007e20000100a00 */
[----:B0-----:R-:W-:Y:S02]  /*2fd0*/  IMAD.MOV.U32 R184, RZ, RZ, R59 ;  /* 0x000000ffffb87224 */ /* 0x001fe400078e003b */
[----:B------:R-:W-:Y:S01]  /*2fe0*/  IMAD.MOV.U32 R185, RZ, RZ, R58 ;  /* 0x000000ffffb97224 */ /* 0x000fe200078e003a */
[----:B------:R0:W-:Y:S01]  /*2ff0*/  STL.64 [R1+0x518], R176 ;  /* 0x000518b001007387 */ /* 0x0001e20000100a00 */
[----:B-1----:R-:W-:Y:S02]  /*3000*/  IMAD.MOV.U32 R182, RZ, RZ, R61 ;  /* 0x000000ffffb67224 */ /* 0x002fe400078e003d */
[----:B------:R-:W-:Y:S01]  /*3010*/  IMAD.MOV.U32 R183, RZ, RZ, R60 ;  /* 0x000000ffffb77224 */ /* 0x000fe200078e003c */
[----:B------:R1:W-:Y:S01]  /*3020*/  STL.64 [R1+0x510], R174 ;  /* 0x000510ae01007387 */ /* 0x0003e20000100a00 */
[----:B--2---:R-:W-:-:S02]  /*3030*/  IMAD.MOV.U32 R180, RZ, RZ, R63 ;  /* 0x000000ffffb47224 */ /* 0x004fc400078e003f */
[----:B------:R-:W-:Y:S01]  /*3040*/  IMAD.MOV.U32 R181, RZ, RZ, R62 ;  /* 0x000000ffffb57224 */ /* 0x000fe200078e003e */
[----:B------:R2:W-:Y:S01]  /*3050*/  STL.64 [R1+0x508], R172 ;  /* 0x000508ac01007387 */ /* 0x0005e20000100a00 */
[----:B---3--:R-:W-:Y:S02]  /*3060*/  IMAD.MOV.U32 R178, RZ, RZ, R65 ;  /* 0x000000ffffb27224 */ /* 0x008fe400078e0041 */
[----:B------:R-:W-:Y:S01]  /*3070*/  IMAD.MOV.U32 R179, RZ, RZ, R64 ;  /* 0x000000ffffb37224 */ /* 0x000fe200078e0040 */
[----:B------:R3:W-:Y:S01]  /*3080*/  STL.64 [R1+0x500], R170 ;  /* 0x000500aa01007387 */ /* 0x0007e20000100a00 */
[----:B0-----:R-:W-:Y:S02]  /*3090*/  IMAD.MOV.U32 R176, RZ, RZ, R67 ;  /* 0x000000ffffb07224 */ /* 0x001fe400078e0043 */
[----:B------:R-:W-:Y:S01]  /*30a0*/  IMAD.MOV.U32 R177, RZ, RZ, R66 ;  /* 0x000000ffffb17224 */ /* 0x000fe200078e0042 */
[----:B------:R0:W-:Y:S01]  /*30b0*/  STL.64 [R1+0x4f8], R168 ;  /* 0x0004f8a801007387 */ /* 0x0001e20000100a00 */
[----:B-1----:R-:W-:-:S02]  /*30c0*/  IMAD.MOV.U32 R174, RZ, RZ, R69 ;  /* 0x000000ffffae7224 */ /* 0x002fc400078e0045 */
[----:B------:R-:W-:Y:S01]  /*30d0*/  IMAD.MOV.U32 R175, RZ, RZ, R68 ;  /* 0x000000ffffaf7224 */ /* 0x000fe200078e0044 */
[----:B------:R1:W-:Y:S01]  /*30e0*/  STL.64 [R1+0x4f0], R166 ;  /* 0x0004f0a601007387 */ /* 0x0003e20000100a00 */
[----:B--2---:R-:W-:Y:S02]  /*30f0*/  IMAD.MOV.U32 R172, RZ, RZ, R71 ;  /* 0x000000ffffac7224 */ /* 0x004fe400078e0047 */
[----:B------:R-:W-:Y:S01]  /*3100*/  IMAD.MOV.U32 R173, RZ, RZ, R70 ;  /* 0x000000ffffad7224 */ /* 0x000fe200078e0046 */
[----:B------:R2:W-:Y:S01]  /*3110*/  STL.64 [R1+0x4e8], R164 ;  /* 0x0004e8a401007387 */ /* 0x0005e20000100a00 */
[----:B---3--:R-:W-:Y:S02]  /*3120*/  IMAD.MOV.U32 R170, RZ, RZ, R73 ;  /* 0x000000ffffaa7224 */ /* 0x008fe400078e0049 */
[----:B------:R-:W-:Y:S01]  /*3130*/  IMAD.MOV.U32 R171, RZ, RZ, R72 ;  /* 0x000000ffffab7224 */ /* 0x000fe200078e0048 */
        /* <DEDUP_REMOVED lines=65> */
[----:B------:R-:W-:Y:S02]  /*3550*/  IMAD.MOV.U32 R127, RZ, RZ, R116 ;  /* 0x000000ffff7f7224 */ /* 0x000fe400078e0074 */
[----:B--2---:R-:W-:Y:S02]  /*3560*/  IMAD.MOV.U32 R124, RZ, RZ, R119 ;  /* 0x000000ffff7c7224 */ /* 0x004fe400078e0077 */
[----:B------:R-:W-:Y:S02]  /*3570*/  IMAD.MOV.U32 R125, RZ, RZ, R118 ;  /* 0x000000ffff7d7224 */ /* 0x000fe400078e0076 */
[----:B---3--:R-:W-:Y:S02]  /*3580*/  IMAD.MOV.U32 R122, RZ, RZ, R217 ;  /* 0x000000ffff7a7224 */ /* 0x008fe400078e00d9 */
[----:B------:R-:W-:Y:S02]  /*3590*/  IMAD.MOV.U32 R123, RZ, RZ, R216 ;  /* 0x000000ffff7b7224 */ /* 0x000fe400078e00d8 */
[----:B0-----:R-:W-:-:S02]  /*35a0*/  IMAD.MOV.U32 R120, RZ, RZ, R219 ;  /* 0x000000ffff787224 */ /* 0x001fc400078e00db */
[----:B------:R-:W-:Y:S02]  /*35b0*/  IMAD.MOV.U32 R121, RZ, RZ, R218 ;  /* 0x000000ffff797224 */ /* 0x000fe400078e00da */
[----:B------:R-:W-:Y:S02]  /*35c0*/  IMAD.MOV.U32 R216, RZ, RZ, R27 ;  /* 0x000000ffffd87224 */ /* 0x000fe400078e001b */
[----:B------:R-:W-:Y:S02]  /*35d0*/  IMAD.MOV.U32 R217, RZ, RZ, R26 ;  /* 0x000000ffffd97224 */ /* 0x000fe400078e001a */
[----:B------:R-:W-:Y:S02]  /*35e0*/  IMAD.MOV.U32 R218, RZ, RZ, R25 ;  /* 0x000000ffffda7224 */ /* 0x000fe400078e0019 */
[----:B------:R-:W-:Y:S02]  /*35f0*/  IMAD.MOV.U32 R219, RZ, RZ, R24 ;  /* 0x000000ffffdb7224 */ /* 0x000fe400078e0018 */
[----:B------:R-:W-:-:S06]  /*3600*/  WARPGROUP.ARRIVE ;  /* 0x00000000000079c5 */ /* 0x000fcc0000000000 */
[----:B------:R-:W-:Y:S01]  /*3610*/  IGMMA.64x192x32.S8.S8 R24, gdesc[UR8], RZ, !UPT, gsb0 ;  /* 0x04e00000081879f1 */ /* 0x000fe2000c0410ff */
[----:B------:R-:W-:Y:S02]  /*3620*/  UIADD3 UR8, UR6, 0x2, URZ ;  /* 0x0000000206087890 */ /* 0x000fe4000fffe03f */
[----:B------:R-:W-:Y:S01]  /*3630*/  UIADD3 UR10, UR7, 0x2, URZ ;  /* 0x00000002070a7890 */ /* 0x000fe2000fffe03f */
[----:B------:R-:W-:Y:S01]  /*3640*/  UMOV UR9, 0x80000020 ;  /* 0x8000002000097882 */ /* 0x000fe20000000000 */
[----:B------:R-:W-:Y:S01]  /*3650*/  UMOV UR11, 0x80000020 ;  /* 0x80000020000b7882 */ /* 0x000fe20000000000 */
[----:B------:R-:W-:Y:S02]  /*3660*/  WARPGROUP.DEPBAR.LE gsb0, 0x0 ;  /* 0x00008000000079c5 */ /* 0x000fe40000010000 */
[----:B------:R-:W-:-:S06]  /*3670*/  WARPGROUP.ARRIVE ;  /* 0x00000000000079c5 */ /* 0x000fcc0000000000 */
[----:B------:R-:W-:Y:S03]  /*3680*/  IGMMA.64x192x32.S8.S8 R120, gdesc[UR8], R120, gsb0 ;  /* 0x04e00000087879f1 */ /* 0x000fe60008041078 */
        /* <DEDUP_REMOVED lines=49> */
[----:B0-----:R-:W2:Y:S04]  /*39a0*/  LDL.LU.64 R214, [R1+0x5b0] ;  /* 0x0005b00001d67983 */ /* 0x001ea80000300a00 */
[----:B------:R-:W2:Y:S04]  /*39b0*/  LDL.LU.64 R212, [R1+0x5a8] ;  /* 0x0005a80001d47983 */ /* 0x000ea80000300a00 */
        /* <DEDUP_REMOVED lines=35> */
[----:B------:R-:W2:Y:S01]  /*3bf0*/  LDL.LU.64 R140, [R1+0x488] ;  /* 0x00048800018c7983 */ /* 0x000ea20000300a00 */
[----:B------:R-:W-:Y:S01]  /*3c00*/  UIADD3 UR8, UR6, 0x202, URZ ;  /* 0x0000020206087890 */ /* 0x000fe2000fffe03f */
[----:B------:R-:W-:-:S02]  /*3c10*/  UMOV UR9, 0x80000020 ;  /* 0x8000002000097882 */ /* 0x000fc40000000000 */
[----:B------:R-:W3:Y:S04]  /*3c20*/  LDL.LU.64 R138, [R1+0x480] ;  /* 0x00048000018a7983 */ /* 0x000ee80000300a00 */
        /* <DEDUP_REMOVED lines=8> */
[----:B------:R-:W3:Y:S01]  /*3cb0*/  LDL.LU.64 R120, [R1+0x438] ;  /* 0x0004380001787983 */ /* 0x000ee20000300a00 */
[----:B--2---:R-:W-:-:S06]  /*3cc0*/  WARPGROUP.ARRIVE ;  /* 0x00000000000079c5 */ /* 0x004fcc0000000000 */
[----:B------:R-:W-:Y:S03]  /*3cd0*/  IGMMA.64x192x32.S8.S8 R140, gdesc[UR8], R140, gsb0 ;  /* 0x04e00000088c79f1 */ /* 0x000fe6000804108c */
[----:B------:R-:W-:Y:S02]  /*3ce0*/  WARPGROUP.DEPBAR.LE gsb0, 0x0 ;  /* 0x00008000000079c5 */ /* 0x000fe40000010000 */
[----:B------:R-:W-:Y:S04]  /*3cf0*/  STL.64 [R1], R140 ;  /* 0x0000008c01007387 */ /* 0x000fe80000100a00 */
        /* <DEDUP_REMOVED lines=47> */
[----:B0-----:R-:W3:Y:S04]  /*3ff0*/  LDL.LU.64 R214, [R1+0x430] ;  /* 0x0004300001d67983 */ /* 0x001ee80000300a00 */
        /* <DEDUP_REMOVED lines=37> */
[----:B------:R-:W-:Y:S01]  /*4250*/  UIADD3 UR8, UR6, 0x402, URZ ;  /* 0x0000040206087890 */ /* 0x000fe2000fffe03f */
[----:B------:R-:W-:Y:S01]  /*4260*/  UMOV UR9, 0x80000020 ;  /* 0x8000002000097882 */ /* 0x000fe20000000000 */
[----:B---3--:R-:W-:-:S07]  /*4270*/  WARPGROUP.ARRIVE ;  /* 0x00000000000079c5 */ /* 0x008fce0000000000 */
[----:B------:R-:W-:Y:S01]  /*4280*/  IGMMA.64x192x32.S8.S8 R120, gdesc[UR8], R120, gsb0 ;  /* 0x04e00000087879f1 */ /* 0x000fe20008041078 */
[----:B------:R-:W-:Y:S01]  /*4290*/  UIADD3 UR8, UR6, 0x602, URZ ;  /* 0x0000060206087890 */ /* 0x000fe2000fffe03f */
[----:B------:R-:W-:Y:S01]  /*42a0*/  UMOV UR9, 0x80000020 ;  /* 0x8000002000097882 */ /* 0x000fe20000000000 */
[----:B------:R-:W-:Y:S02]  /*42b0*/  WARPGROUP.DEPBAR.LE gsb0, 0x0 ;  /* 0x00008000000079c5 */ /* 0x000fe40000010000 */
[----:B------:R-:W-:-:S06]  /*42c0*/  WARPGROUP.ARRIVE ;  /* 0x00000000000079c5 */ /* 0x000fcc0000000000 */
[----:B------:R-:W-:Y:S03]  /*42d0*/  IGMMA.64x192x32.S8.S8 R24, gdesc[UR8], R24, gsb0 ;  /* 0x04e00000081879f1 */ /* 0x000fe60008041018 */
[----:B------:R-:W-:Y:S02]  /*42e0*/  WARPGROUP.DEPBAR.LE gsb0, 0x0 ;  /* 0x00008000000079c5 */ /* 0x000fe40000010000 */
[----:B-1----:R-:W-:Y:S05]  /*42f0*/  @!P1 BRA `(.L_x_22) ;  /* 0x0000004400c89947 */ /* 0x002fea0003800000 */
[----:B------:R-:W-:-:S04]  /*4300*/  UIADD3 UR6, UR39, 0x1, URZ ;  /* 0x0000000127067890 */ /* 0x000fc8000fffe03f */
[----:B------:R-:W-:-:S04]  /*4310*/  UISETP.NE.AND UP0, UPT, UR6, 0x5, UPT ;  /* 0x000000050600788c */ /* 0x000fc8000bf05270 */
[----:B------:R-:W-:Y:S02]  /*4320*/  USEL UR7, URZ, 0x1, UP0 ;  /* 0x000000013f077887 */ /* 0x000fe40008000000 */
[----:B------:R-:W-:Y:S02]  /*4330*/  USEL UR6, UR6, URZ, UP0 ;  /* 0x0000003f06067287 */ /* 0x000fe40008000000 */
[----:B------:R-:W-:-:S06]  /*4340*/  ULOP3.LUT UR7, UR38, UR7, URZ, 0x3c, !UPT ;  /* 0x0000000726077292 */ /* 0x000fcc000f8e3c3f */
[----:B------:R-:W-:Y:S01]  /*4350*/  IMAD.U32 R2, RZ, RZ, UR7 ;  /* 0x00000007ff027e24 */ /* 0x000fe2000f8e00ff */
[----:B------:R-:W-:-:S06]  /*4360*/  UMOV UR7, UR39 ;  /* 0x0000002700077c82 */ /* 0x000fcc0008000000 */
.L_x_29:
[----:B------:R-:W-:Y:S05]  /*4370*/  @!P0 BRA `(.L_x_23) ;  /* 0x0000000000048947 */ /* 0x000fea0003800000 */
[----:B------:R-:W-:Y:S01]  /*4380*/  BPT.TRAP 0x1 ;  /* 0x000000040000795c */ /* 0x000fe20000300000 */
.L_x_23:
[----:B------:R-:W0:Y:S01]  /*4390*/  S2UR UR9, SR_CgaCtaId ;  /* 0x00000000000979c3 */ /* 0x000e220000008800 */
[----:B------:R-:W-:Y:S01]  /*43a0*/  UMOV UR8, 0x400 ;  /* 0x0000040000087882 */ /* 0x000fe20000000000 */
[----:B------:R-:W-:Y:S01]  /*43b0*/  IMAD.U32 R4, RZ, RZ, UR6 ;  /* 0x00000006ff047e24 */ /* 0x000fe2000f8e00ff */
[----:B------:R-:W-:Y:S01]  /*43c0*/  SHF.L.U32 R5, R2, 0x1f, RZ ;  /* 0x0000001f02057819 */ /* 0x000fe200000006ff */
[----:B0-----:R-:W-:-:S06]  /*43d0*/  ULEA UR8, UR9, UR8, 0x18 ;  /* 0x0000000809087291 */ /* 0x001fcc000f8ec03f */
[----:B-----5:R-:W-:-:S04]  /*43e0*/  IMAD.U32 R0, RZ, RZ, UR8 ;  /* 0x00000008ff007e24 */ /* 0x020fc8000f8e00ff */
[----:B------:R-:W-:-:S04]  /*43f0*/  IMAD R4, R4, 0x8, R0 ;  /* 0x0000000804047824 */ /* 0x000fc800078e0200 */
[----:B------:R0:W1:Y:S01]  /*4400*/  SYNCS.PHASECHK.TRANS64.TRYWAIT P1, [R4+URZ], R5 ;  /* 0x00000005040075a7 */ /* 0x000062000802017f */
[----:B------:R-:W-:Y:S05]  /*4410*/  @!P0 BRA `(.L_x_24) ;  /* 0x0000000000048947 */ /* 0x000fea0003800000 */
[----:B------:R-:W-:Y:S01]  /*4420*/  BPT.TRAP 0x1 ;  /* 0x000000040000795c */ /* 0x000fe20000300000 */
.L_x_24:
[----:B-1----:R-:W-:Y:S05]  /*4430*/  @P1 BRA `(.L_x_25) ;  /* 0x0000000000081947 */ /* 0x002fea0003800000 */
[----:B------:R-:W1:Y:S02]  /*4440*/  SYNCS.PHASECHK.TRANS64.TRYWAIT P1, [R4+URZ], R5 ;  /* 0x00000005040075a7 */ /* 0x000e64000802017f */
[----:B-1----:R-:W-:Y:S05]  /*4450*/  @!P1 BRA `(.L_x_26) ;  /* 0x000001e400309947 */ /* 0x002fea0003800000 */
.L_x_25:
        /* <DEDUP_REMOVED lines=48> */
[----:B--2---:R-:W2:Y:S04]  /*4760*/  LDL.LU.64 R120, [R1] ;  /* 0x0000000001787983 */ /* 0x004ea80000300a00 */
[----:B------:R-:W3:Y:S04]  /*4770*/  LDL.LU.64 R122, [R1+0x8] ;  /* 0x00000800017a7983 */ /* 0x000ee80000300a00 */
[----:B------:R-:W4:Y:S04]  /*4780*/  LDL.LU.64 R124, [R1+0x10] ;  /* 0x00001000017c7983 */ /* 0x000f280000300a00 */
[----:B------:R-:W2:Y:S04]  /*4790*/  LDL.LU.64 R126, [R1+0x18] ;  /* 0x00001800017e7983 */ /* 0x000ea80000300a00 */
        /* <DEDUP_REMOVED lines=44> */
[----:B----4-:R-:W-:Y:S04]  /*4a60*/  STL.64 [R1+0x9e0], R214 ;  /* 0x0009e0d601007387 */ /* 0x010fe80000100a00 */
[----:B---3--:R-:W-:Y:S04]  /*4a70*/  STL.64 [R1+0x9d8], R212 ;  /* 0x0009d8d401007387 */ /* 0x008fe80000100a00 */
[----:B--2---:R-:W-:Y:S04]  /*4a80*/  STL.64 [R1+0x9d0], R210 ;  /* 0x0009d0d201007387 */ /* 0x004fe80000100a00 */
        /* <DEDUP_REMOVED lines=43> */
[----:B--2---:R-:W2:Y:S04]  /*4d40*/  LDL.LU.64 R124, [R1+0x180] ;  /* 0x00018000017c7983 */ /* 0x004ea80000300a00 */
        /* <DEDUP_REMOVED lines=47> */
[----:B------:R-:W-:-:S02]  /*5040*/  ULEA UR12, UR6, UR4, 0xb ;  /* 0x00000004060c7291 */ /* 0x000fc4000f8e583f */
[----:B------:R-:W-:Y:S01]  /*5050*/  UIMAD UR13, UR6, 0x300, UR5 ;  /* 0x00000300060d78a4 */ /* 0x000fe2000f8e0205 */
[----:B------:R-:W-:Y:S01]  /*5060*/  STL.64 [R1+0x870], R122 ;  /* 0x0008707a01007387 */ /* 0x000fe20000100a00 */
[----:B------:R-:W-:Y:S01]  /*5070*/  UMOV UR9, 0x80000020 ;  /* 0x8000002000097882 */ /* 0x000fe20000000000 */
[----:B------:R-:W-:Y:S02]  /*5080*/  UMOV UR11, 0x80000020 ;  /* 0x80000020000b7882 */ /* 0x000fe40000000000 */
[----:B------:R-:W-:Y:S01]  /*5090*/  UMOV UR8, UR12 ;  /* 0x0000000c00087c82 */ /* 0x000fe20008000000 */
[----:B------:R-:W-:Y:S01]  /*50a0*/  STL.64 [R1+0x868], R120 ;  /* 0x0008687801007387 */ /* 0x000fe20000100a00 */
[----:B------:R-:W-:-:S03]  /*50b0*/  UMOV UR10, UR13 ;  /* 0x0000000d000a7c82 */ /* 0x000fc60008000000 */
[----:B------:R-:W-:Y:S04]  /*50c0*/  STL [R1+0x6e4], R52 ;  /* 0x0006e43401007387 */ /* 0x000fe80000100800 */
        /* <DEDUP_REMOVED lines=70> */
[----:B------:R-:W-:Y:S01]  /*5530*/  STL [R1+0x5c8], R17 ;  /* 0x0005c81101007387 */ /* 0x000fe20000100800 */
[----:B--2---:R-:W-:-:S03]  /*5540*/  WARPGROUP.ARRIVE ;  /* 0x00000000000079c5 */ /* 0x004fc60000000000 */
[----:B------:R-:W-:Y:S04]  /*5550*/  STL [R1+0x5c4], R16 ;  /* 0x0005c41001007387 */ /* 0x000fe80000100800 */
[----:B------:R-:W-:Y:S01]  /*5560*/  STL [R1+0x5c0], R3 ;  /* 0x0005c00301007387 */ /* 0x000fe20000100800 */
[----:B------:R-:W-:Y:S03]  /*5570*/  IGMMA.64x192x32.S8.S8 R124, gdesc[UR8], R124, gsb0 ;  /* 0x04e00000087c79f1 */ /* 0x000fe6000804107c */
[----:B------:R-:W-:Y:S04]  /*5580*/  STL [R1+0x5bc], R2 ;  /* 0x0005bc0201007387 */ /* 0x000fe80000100800 */
[----:B------:R-:W-:Y:S01]  /*5590*/  STL [R1+0x5b8], R0 ;  /* 0x0005b80001007387 */ /* 0x000fe20000100800 */
[----:B------:R-:W-:-:S03]  /*55a0*/  WARPGROUP.DEPBAR.LE gsb0, 0x0 ;  /* 0x00008000000079c5 */ /* 0x000fc60000010000 */
[----:B------:R-:W-:Y:S01]  /*55b0*/  STL.64 [R1+0x180], R124 ;  /* 0x0001807c01007387 */ /* 0x000fe20000100a00 */
[----:B------:R-:W-:Y:S02]  /*55c0*/  IMAD.MOV.U32 R226, RZ, RZ, R214 ;  /* 0x000000ffffe27224 */ /* 0x000fe400078e00d6 */
        /* <DEDUP_REMOVED lines=14> */
[----:B------:R-:W-:Y:S01]  /*56b0*/  IMAD.MOV.U32 R235, RZ, RZ, R205 ;  /* 0x000000ffffeb7224 */ /* 0x000fe200078e00cd */
[----:B------:R-:W-:Y:S01]  /*56c0*/  UIADD3 UR8, UR12, 0x200, URZ ;  /* 0x000002000c087890 */ /* 0x000fe2000fffe03f */
[----:B------:R-:W-:Y:S01]  /*56d0*/  IMAD.MOV.U32 R222, RZ, RZ, R218 ;  /* 0x000000ffffde7224 */ /* 0x000fe200078e00da */
[----:B------:R-:W-:Y:S01]  /*56e0*/  STL.64 [R1+0x1b0], R136 ;  /* 0x0001b08801007387 */ /* 0x000fe20000100a00 */
[----:B------:R-:W-:Y:S01]  /*56f0*/  UMOV UR9, 0x80000020 ;  /* 0x8000002000097882 */ /* 0x000fe20000000000 */
[----:B------:R-:W-:-:S02]  /*5700*/  IMAD.MOV.U32 R221, RZ, RZ, R219 ;  /* 0x000000ffffdd7224 */ /* 0x000fc400078e00db */
[----:B------:R-:W-:Y:S01]  /*5710*/  STL.64 [R1+0x1b8], R138 ;  /* 0x0001b88a01007387 */ /* 0x000fe20000100a00 */
[----:B------:R-:W-:Y:S02]  /*5720*/  IMAD.MOV.U32 R224, RZ, RZ, R216 ;  /* 0x000000ffffe07224 */ /* 0x000fe400078e00d8 */
[----:B------:R-:W-:Y:S01]  /*5730*/  IMAD.MOV.U32 R223, RZ, RZ, R217 ;  /* 0x000000ffffdf7224 */ /* 0x000fe200078e00d9 */
        /* <DEDUP_REMOVED lines=32> */
[----:B------:R2:W-:Y:S04]  /*5940*/  STL [R1+0x2c0], R204 ;  /* 0x0002c0cc01007387 */ /* 0x0005e80000100800 */
[----:B------:R-:W3:Y:S04]  /*5950*/  LDL.LU.64 R214, [R1+0x9e0] ;  /* 0x0009e00001d67983 */ /* 0x000ee80000300a00 */
[----:B------:R-:W3:Y:S04]  /*5960*/  LDL.LU.64 R212, [R1+0x9d8] ;  /* 0x0009d80001d47983 */ /* 0x000ee80000300a00 */
[----:B------:R-:W3:Y:S04]  /*5970*/  LDL.LU.64 R210, [R1+0x9d0] ;  /* 0x0009d00001d27983 */ /* 0x000ee80000300a00 */
[----:B------:R-:W3:Y:S04]  /*5980*/  LDL.LU.64 R208, [R1+0x9c8] ;  /* 0x0009c80001d07983 */ /* 0x000ee80000300a00 */
[----:B------:R-:W3:Y:S04]  /*5990*/  LDL.LU.64 R206, [R1+0x9c0] ;  /* 0x0009c00001ce7983 */ /* 0x000ee80000300a00 */
[----:B--2---:R-:W3:Y:S04]  /*59a0*/  LDL.LU.64 R204, [R1+0x9b8] ;  /* 0x0009b80001cc7983 */ /* 0x004ee80000300a00 */
        /* <DEDUP_REMOVED lines=41> */
[----:B------:R-:W3:Y:S02]  /*5c40*/  LDL.LU.64 R120, [R1+0x868] ;  /* 0x0008680001787983 */ /* 0x000ee40000300a00 */
[----:B---3--:R-:W-:-:S06]  /*5c50*/  WARPGROUP.ARRIVE ;  /* 0x00000000000079c5 */ /* 0x008fcc0000000000 */
[----:B------:R-:W-:Y:S03]  /*5c60*/  IGMMA.64x192x32.S8.S8 R120, gdesc[UR8], R120, gsb0 ;  /* 0x04e00000087879f1 */ /* 0x000fe60008041078 */
[----:B------:R-:W-:Y:S02]  /*5c70*/  WARPGROUP.DEPBAR.LE gsb0, 0x0 ;  /* 0x00008000000079c5 */ /* 0x000fe40000010000 */
[----:B01----:R-:W-:Y:S02]  /*5c80*/  IMAD.MOV.U32 R5, RZ, RZ, R214 ;  /* 0x000000ffff057224 */ /* 0x003fe400078e00d6 */
[----:B------:R-:W-:Y:S02]  /*5c90*/  IMAD.MOV.U32 R4, RZ, RZ, R215 ;  /* 0x000000ffff047224 */ /* 0x000fe400078e00d7 */
[----:B------:R-:W-:Y:S01]  /*5ca0*/  IMAD.MOV.U32 R7, RZ, RZ, R212 ;  /* 0x000000ffff077224 */ /* 0x000fe200078e00d4 */
[----:B------:R-:W2:Y:S01]  /*5cb0*/  LDL.LU.64 R214, [R1+0x860] ;  /* 0x0008600001d67983 */ /* 0x000ea20000300a00 */
[----:B------:R-:W-:-:S02]  /*5cc0*/  IMAD.MOV.U32 R6, RZ, RZ, R213 ;  /* 0x000000ffff067224 */ /* 0x000fc400078e00d5 */
[----:B------:R-:W-:Y:S01]  /*5cd0*/  IMAD.MOV.U32 R9, RZ, RZ, R210 ;  /* 0x000000ffff097224 */ /* 0x000fe200078e00d2 */
[----:B------:R-:W2:Y:S01]  /*5ce0*/  LDL.LU.64 R212, [R1+0x858] ;  /* 0x0008580001d47983 */ /* 0x000ea20000300a00 */
[----:B------:R-:W-:Y:S02]  /*5cf0*/  IMAD.MOV.U32 R8, RZ, RZ, R211 ;  /* 0x000000ffff087224 */ /* 0x000fe400078e00d3 */
[----:B------:R-:W-:Y:S01]  /*5d00*/  IMAD.MOV.U32 R11, RZ, RZ, R208 ;  /* 0x000000ffff0b7224 */ /* 0x000fe200078e00d0 */
[----:B------:R-:W2:Y:S01]  /*5d10*/  LDL.LU.64 R210, [R1+0x850] ;  /* 0x0008500001d27983 */ /* 0x000ea20000300a00 */
        /* <DEDUP_REMOVED lines=132> */
[----:B------:R-:W-:-:S03]  /*6560*/  IMAD.MOV.U32 R53, RZ, RZ, R121 ;  /* 0x000000ffff357224 */ /* 0x000fc600078e0079 */
[----:B------:R-:W2:Y:S01]  /*6570*/  LDL.LU.64 R120, [R1+0x6e8] ;  /* 0x0006e80001787983 */ /* 0x000ea20000300a00 */
[----:B------:R-:W-:Y:S01]  /*6580*/  UIADD3 UR8, UR12, 0x400, URZ ;  /* 0x000004000c087890 */ /* 0x000fe2000fffe03f */
[----:B------:R-:W-:Y:S01]  /*6590*/  UMOV UR9, 0x80000020 ;  /* 0x8000002000097882 */ /* 0x000fe20000000000 */
[----:B--2---:R-:W-:-:S07]  /*65a0*/  WARPGROUP.ARRIVE ;  /* 0x00000000000079c5 */ /* 0x004fce0000000000 */
        /* <DEDUP_REMOVED lines=39> */
[----:B------:R3:W-:Y:S01]  /*6820*/  STL.64 [R1+0x308], R140 ;  /* 0x0003088c01007387 */ /* 0x0007e20000100a00 */
[----:B0-----:R-:W-:-:S02]  /*6830*/  IMAD.MOV.U32 R146, RZ, RZ, R58 ;  /* 0x000000ffff927224 */ /* 0x001fc400078e003a */
[----:B-1----:R-:W-:Y:S02]  /*6840*/  IMAD.MOV.U32 R144, RZ, RZ, R56 ;  /* 0x000000ffff907224 */ /* 0x002fe400078e0038 */
[----:B--2---:R-:W-:Y:S02]  /*6850*/  IMAD.MOV.U32 R142, RZ, RZ, R54 ;  /* 0x000000ffff8e7224 */ /* 0x004fe400078e0036 */
[----:B---3--:R-:W-:Y:S02]  /*6860*/  IMAD.MOV.U32 R140, RZ, RZ, R52 ;  /* 0x000000ffff8c7224 */ /* 0x008fe400078e0034 */
[----:B------:R-:W2:Y:S01]  /*6870*/  LDL.LU R52, [R1+0x6e4] ;  /* 0x0006e40001347983 */ /* 0x000ea20000300800 */
[----:B------:R-:W-:Y:S02]  /*6880*/  IMAD.MOV.U32 R141, RZ, RZ, R53 ;  /* 0x000000ffff8d7224 */ /* 0x000fe400078e0035 */
[----:B------:R-:W-:Y:S01]  /*6890*/  IMAD.MOV.U32 R143, RZ, RZ, R55 ;  /* 0x000000ffff8f7224 */ /* 0x000fe200078e0037 */
[----:B------:R-:W2:Y:S01]  /*68a0*/  LDL.LU R53, [R1+0x6e0] ;  /* 0x0006e00001357983 */ /* 0x000ea20000300800 */
[----:B------:R-:W-:-:S03]  /*68b0*/  IMAD.MOV.U32 R145, RZ, RZ, R57 ;  /* 0x000000ffff917224 */ /* 0x000fc600078e0039 */
        /* <DEDUP_REMOVED lines=122> */
[----:B------:R-:W2:Y:S04]  /*7060*/  LDL.LU R115, [R1+0x5e8] ;  /* 0x0005e80001737983 */ /* 0x000ea80000300800 */
[----:B------:R-:W2:Y:S04]  /*7070*/  LDL.LU R116, [R1+0x5e4] ;  /* 0x0005e40001747983 */ /* 0x000ea80000300800 */
[----:B------:R-:W2:Y:S04]  /*7080*/  LDL.LU R117, [R1+0x5e0] ;  /* 0x0005e00001757983 */ /* 0x000ea80000300800 */
[----:B------:R-:W2:Y:S04]  /*7090*/  LDL.LU R118, [R1+0x5dc] ;  /* 0x0005dc0001767983 */ /* 0x000ea80000300800 */
[----:B------:R-:W2:Y:S01]  /*70a0*/  LDL.LU R119, [R1+0x5d8] ;  /* 0x0005d80001777983 */ /* 0x000ea20000300800 */
        /* <DEDUP_REMOVED lines=11> */
[----:B------:R0:W5:Y:S04]  /*7160*/  LDL.LU R17, [R1+0x5c8] ;  /* 0x0005c80001117983 */ /* 0x0001680000300800 */
[----:B------:R0:W5:Y:S04]  /*7170*/  LDL.LU R16, [R1+0x5c4] ;  /* 0x0005c40001107983 */ /* 0x0001680000300800 */
[----:B------:R0:W5:Y:S04]  /*7180*/  LDL.LU R3, [R1+0x5c0] ;  /* 0x0005c00001037983 */ /* 0x0001680000300800 */
[----:B------:R0:W5:Y:S04]  /*7190*/  LDL.LU R2, [R1+0x5bc] ;  /* 0x0005bc0001027983 */ /* 0x0001680000300800 */
[----:B------:R0:W5:Y:S04]  /*71a0*/  LDL.LU R0, [R1+0x5b8] ;  /* 0x0005b80001007983 */ /* 0x0001680000300800 */
        /* <DEDUP_REMOVED lines=48> */
[----:B-1----:R-:W3:Y:S04]  /*74b0*/  LDL.LU R120, [R1+0x180] ;  /* 0x0001800001787983 */ /* 0x002ee80000300800 */
[----:B------:R-:W3:Y:S04]  /*74c0*/  LDL.LU R121, [R1+0x184] ;  /* 0x0001840001797983 */ /* 0x000ee80000300800 */
        /* <DEDUP_REMOVED lines=78> */
[----:B------:R-:W3:Y:S01]  /*79b0*/  LDL.LU R200, [R1+0x2c0] ;  /* 0x0002c00001c87983 */ /* 0x000ee20000300800 */
[----:B------:R-:W-:Y:S01]  /*79c0*/  UIADD3 UR8, UR12, 0x600, URZ ;  /* 0x000006000c087890 */ /* 0x000fe2000fffe03f */
[----:B--2---:R-:W-:Y:S01]  /*79d0*/  WARPGROUP.ARRIVE ;  /* 0x00000000000079c5 */ /* 0x004fe20000000000 */
[----:B------:R-:W-:-:S07]  /*79e0*/  UMOV UR9, 0x80000020 ;  /* 0x8000002000097882 */ /* 0x000fce0000000000 */
[----:B------:R-:W-:Y:S01]  /*79f0*/  IGMMA.64x192x32.S8.S8 R24, gdesc[UR8], R24, gsb0 ;  /* 0x04e00000081879f1 */ /* 0x000fe20008041018 */
        /* <DEDUP_REMOVED lines=14> */
[----:B------:R-:W-:Y:S01]  /*7ae0*/  IMAD.MOV.U32 R215, RZ, RZ, R221 ;  /* 0x000000ffffd77224 */ /* 0x000fe200078e00dd */
[----:B------:R-:W-:Y:S02]  /*7af0*/  UIADD3 UR8, UR12, 0x2, URZ ;  /* 0x000000020c087890 */ /* 0x000fe4000fffe03f */
[----:B------:R-:W-:Y:S01]  /*7b00*/  UIADD3 UR10, UR13, 0x2, URZ ;  /* 0x000000020d0a7890 */ /* 0x000fe2000fffe03f */
[----:B------:R-:W-:Y:S01]  /*7b10*/  UMOV UR9, 0x80000020 ;  /* 0x8000002000097882 */ /* 0x000fe20000000000 */
[----:B------:R-:W-:Y:S01]  /*7b20*/  UMOV UR11, 0x80000020 ;  /* 0x80000020000b7882 */ /* 0x000fe20000000000 */
[----:B------:R-:W-:-:S02]  /*7b30*/  WARPGROUP.DEPBAR.LE gsb0, 0x0 ;  /* 0x00008000000079c5 */ /* 0x000fc40000010000 */
[----:B---3--:R-:W-:-:S06]  /*7b40*/  WARPGROUP.ARRIVE ;  /* 0x00000000000079c5 */ /* 0x008fcc0000000000 */
        /* <DEDUP_REMOVED lines=50> */
[----:B-1----:R-:W2:Y:S04]  /*7e70*/  LDL.LU.64 R214, [R1+0x5b0] ;  /* 0x0005b00001d67983 */ /* 0x002ea80000300a00 */
        /* <DEDUP_REMOVED lines=51> */
[----:B------:R-:W-:Y:S01]  /*81b0*/  IMAD.MOV.U32 R235, RZ, RZ, R4 ;  /* 0x000000ffffeb7224 */ /* 0x000fe200078e0004 */
[----:B------:R-:W-:Y:S01]  /*81c0*/  UIADD3 UR8, UR12, 0x202, URZ ;  /* 0x000002020c087890 */ /* 0x000fe2000fffe03f */
[----:B------:R-:W3:Y:S01]  /*81d0*/  LDL.LU.64 R138, [R1+0x480] ;  /* 0x00048000018a7983 */ /* 0x000ee20000300a00 */
[----:B------:R-:W-:-:S03]  /*81e0*/  UMOV UR9, 0x80000020 ;  /* 0x8000002000097882 */ /* 0x000fc60000000000 */
        /* <DEDUP_REMOVED lines=60> */
[----:B-1----:R-:W3:Y:S04]  /*85b0*/  LDL.LU.64 R214, [R1+0x430] ;  /* 0x0004300001d67983 */ /* 0x002ee80000300a00 */
        /* <DEDUP_REMOVED lines=47> */
[----:B0-----:R-:W-:Y:S05]  /*88b0*/  @!P0 BRA `(.L_x_27) ;  /* 0x0000000000048947 */ /* 0x001fea0003800000 */
[----:B------:R-:W-:Y:S01]  /*88c0*/  BPT.TRAP 0x1 ;  /* 0x000000040000795c */ /* 0x000fe20000300000 */
.L_x_27:
[----:B-----5:R-:W-:Y:S01]  /*88d0*/  ISETP.NE.AND P1, PT, R22, RZ, PT ;  /* 0x000000ff1600720c */ /* 0x020fe20003f25270 */
[----:B------:R-:W-:Y:S01]  /*88e0*/  IMAD.U32 R4, RZ, RZ, UR7 ;  /* 0x00000007ff047e24 */ /* 0x000fe2000f8e00ff */
[----:B------:R-:W-:-:S11]  /*88f0*/  UISETP.GT.U32.AND UP0, UPT, UR40, 0x1, UPT ;  /* 0x000000012800788c */ /* 0x000fd6000bf04070 */
[----:B------:R-:W-:-:S04]  /*8900*/  @P1 IMAD R4, R4, 0x8, R0 ;  /* 0x0000000804041824 */ /* 0x000fc800078e0200 */
[----:B------:R-:W-:-:S05]  /*8910*/  @P1 VIADD R4, R4, 0x28 ;  /* 0x0000002804041836 */ /* 0x000fca0000000000 */
[----:B------:R-:W-:-:S04]  /*8920*/  @P1 PRMT R4, R23, 0x654, R4 ;  /* 0x0000065417041816 */ /* 0x000fc80000000004 */
[----:B------:R0:W-:Y:S01]  /*8930*/  @P1 SYNCS.ARRIVE.TRANS64.RED.A1T0 RZ, [R4+URZ], RZ ;  /* 0x000000ff04ff19a7 */ /* 0x0001e2000810043f */
[----:B------:R-:W-:-:S13]  /*8940*/  PLOP3.LUT P1, PT, PT, PT, UP0, 0x80, 0x0 ;  /* 0x000000000000781c */ /* 0x000fda0003f2f008 */
[----:B0-----:R-:W-:Y:S05]  /*8950*/  @P1 BRA `(.L_x_28) ;  /* 0x0000000000041947 */ /* 0x001fea0003800000 */
[----:B------:R-:W-:Y:S01]  /*8960*/  BPT.TRAP 0x1 ;  /* 0x000000040000795c */ /* 0x000fe20000300000 */
.L_x_28:
[----:B------:R-:W-:Y:S01]  /*8970*/  UIADD3 UR6, UR6, 0x1, URZ ;  /* 0x0000000106067890 */ /* 0x000fe2000fffe03f */
[C---:B------:R-:W-:Y:S01]  /*8980*/  ISETP.GT.AND P1, PT, R3.reuse, 0x1, PT ;  /* 0x000000010300780c */ /* 0x040fe20003f24270 */
[----:B------:R-:W-:Y:S01]  /*8990*/  UIADD3 UR7, UR7, 0x1, URZ ;  /* 0x0000000107077890 */ /* 0x000fe2000fffe03f */
[----:B------:R-:W-:Y:S01]  /*89a0*/  VIADD R3, R3, 0xffffffff ;  /* 0xffffffff03037836 */ /* 0x000fe20000000000 */
[----:B------:R-:W-:Y:S02]  /*89b0*/  UISETP.NE.AND UP0, UPT, UR6, 0x5, UPT ;  /* 0x000000050600788c */ /* 0x000fe4000bf05270 */
[----:B------:R-:W-:Y:S02]  /*89c0*/  UISETP.NE.AND UP1, UPT, UR7, 0x5, UPT ;  /* 0x000000050700788c */ /* 0x000fe4000bf25270 */
[----:B------:R-:W-:Y:S02]  /*89d0*/  USEL UR8, URZ, 0x1, UP0 ;  /* 0x000000013f087887 */ /* 0x000fe40008000000 */
[----:B------:R-:W-:-:S02]  /*89e0*/  USEL UR6, UR6, URZ, UP0 ;  /* 0x0000003f06067287 */ /* 0x000fc40008000000 */
[----:B------:R-:W-:Y:S02]  /*89f0*/  USEL UR7, UR7, URZ, UP1 ;  /* 0x0000003f07077287 */ /* 0x000fe40008800000 */
[----:B------:R-:W-:Y:S01]  /*8a00*/  LOP3.LUT R2, R2, UR8, RZ, 0x3c, !PT ;  /* 0x0000000802027c12 */ /* 0x000fe2000f8e3cff */
[----:B------:R-:W-:Y:S09]  /*8a10*/  @P1 BRA `(.L_x_29) ;  /* 0xffffffb800541947 */ /* 0x000ff2000383ffff */
.L_x_22:
[----:B------:R-:W0:Y:S02]  /*8a20*/  LDC R2, c[0x0][0x28c] ;  /* 0x0000a300ff027b82 */ /* 0x000e240000000800 */
[----:B0-----:R-:W-:-:S13]  /*8a30*/  ISETP.GE.AND P1, PT, R2, 0x1, PT ;  /* 0x000000010200780c */ /* 0x001fda0003f26270 */
[----:B------:R-:W-:Y:S05]  /*8a40*/  @!P1 BRA `(.L_x_30) ;  /* 0x0000000000549947 */ /* 0x000fea0003800000 */
[----:B------:R-:W-:Y:S05]  /*8a50*/  @!P0 BRA `(.L_x_31) ;  /* 0x0000000000048947 */ /* 0x000fea0003800000 */
[----:B------:R-:W-:Y:S01]  /*8a60*/  BPT.TRAP 0x1 ;  /* 0x000000040000795c */ /* 0x000fe20000300000 */
.L_x_31:
[----:B-----5:R-:W-:Y:S01]  /*8a70*/  ISETP.NE.AND P0, PT, R22, RZ, PT ;  /* 0x000000ff1600720c */ /* 0x020fe20003f05270 */
[----:B------:R-:W-:-:S12]  /*8a80*/  BSSY B0, `(.L_x_32) ;  /* 0x000000d000007945 */ /* 0x000fd80003800000 */
[----:B------:R-:W-:Y:S05]  /*8a90*/  @!P0 BRA `(.L_x_33) ;  /* 0x00000000002c8947 */ /* 0x000fea0003800000 */
[----:B------:R-:W-:-:S04]  /*8aa0*/  UISETP.LT.AND UP0, UPT, UR46, 0x1, UPT ;  /* 0x000000012e00788c */ /* 0x000fc8000bf01270 */
[----:B------:R-:W-:-:S04]  /*8ab0*/  USEL UR6, UR46, 0x1, UP0 ;  /* 0x000000012e067887 */ /* 0x000fc80008000000 */
[----:B------:R-:W-:-:S04]  /*8ac0*/  UIADD3 UR6, UR39, UR46, -UR6 ;  /* 0x0000002e27067290 */ /* 0x000fc8000fffe806 */
[----:B------:R-:W-:-:S04]  /*8ad0*/  UIMAD.WIDE.U32 UR4, UR6, -0x33333333, URZ ;  /* 0xcccccccd060478a5 */ /* 0x000fc8000f8e003f */
[----:B------:R-:W-:-:S04]  /*8ae0*/  USHF.R.U32.HI UR4, URZ, 0x2, UR5 ;  /* 0x000000023f047899 */ /* 0x000fc80008011605 */
[----:B------:R-:W-:-:S06]  /*8af0*/  UIMAD UR6, UR4, -0x5, UR6 ;  /* 0xfffffffb040678a4 */ /* 0x000fcc000f8e0206 */
[----:B------:R-:W-:-:S04]  /*8b00*/  IMAD.U32 R2, RZ, RZ, UR6 ;  /* 0x00000006ff027e24 */ /* 0x000fc8000f8e00ff */
[----:B------:R-:W-:-:S04]  /*8b10*/  IMAD R0, R2, 0x8, R0 ;  /* 0x0000000802007824 */ /* 0x000fc800078e0200 */
[----:B------:R-:W-:-:S05]  /*8b20*/  VIADD R0, R0, 0x28 ;  /* 0x0000002800007836 */ /* 0x000fca0000000000 */
[----:B------:R-:W-:-:S04]  /*8b30*/  PRMT R0, R23, 0x654, R0 ;  /* 0x0000065417007816 */ /* 0x000fc80000000000 */
[----:B------:R0:W-:Y:S03]  /*8b40*/  SYNCS.ARRIVE.TRANS64.RED.A1T0 RZ, [R0+URZ], RZ ;  /* 0x000000ff00ff79a7 */ /* 0x0001e6000810043f */
.L_x_33:
[----:B------:R-:W-:Y:S05]  /*8b50*/  BSYNC B0 ;  /* 0x0000000000007941 */ /* 0x000fea0003800000 */
.L_x_32:
[----:B------:R-:W-:-:S06]  /*8b60*/  UISETP.GT.U32.AND UP0, UPT, UR40, 0x1, UPT ;  /* 0x000000012800788c */ /* 0x000fcc000bf04070 */
[----:B------:R-:W-:-:S13]  /*8b70*/  PLOP3.LUT P0, PT, PT, PT, UP0, 0x80, 0x0 ;  /* 0x000000000000781c */ /* 0x000fda0003f0f008 */
[----:B------:R-:W-:Y:S05]  /*8b80*/  @P0 BRA `(.L_x_30) ;  /* 0x0000000000040947 */ /* 0x000fea0003800000 */
[----:B------:R-:W-:Y:S01]  /*8b90*/  BPT.TRAP 0x1 ;  /* 0x000000040000795c */ /* 0x000fe20000300000 */
.L_x_30:
[----:B------:R-:W1:Y:S01]  /*8ba0*/  S2R R4, SR_TID.X ;  /* 0x0000000000047919 */ /* 0x000e620000002100 */
[----:B------:R-:W-:Y:S01]  /*8bb0*/  UIMAD UR42, UR42, 0xc0, URZ ;  /* 0x000000c02a2a78a4 */ /* 0x000fe2000f8e023f */
[----:B------:R-:W-:Y:S01]  /*8bc0*/  IMAD.MOV.U32 R5, RZ, RZ, -0x2 ;  /* 0xfffffffeff057424 */ /* 0x000fe200078e00ff */
[----:B------:R-:W-:Y:S01]  /*8bd0*/  USHF.R.S32.HI UR10, URZ, 0x1f, UR43 ;  /* 0x0000001f3f0a7899 */ /* 0x000fe2000801142b */
[----:B------:R-:W-:Y:S01]  /*8be0*/  ULDC.64 UR8, c[0x0][0x5d0] ;  /* 0x0001740000087ab9 */ /* 0x000fe20000000a00 */
[----:B------:R-:W-:Y:S02]  /*8bf0*/  UIMAD.WIDE UR6, UR41, 0x200, URZ ;  /* 0x00000200290678a5 */ /* 0x000fe4000f8e023f */
[----:B------:R-:W-:Y:S01]  /*8c00*/  IMAD.U32 R216, RZ, RZ, UR42 ;  /* 0x0000002affd87e24 */ /* 0x000fe2000f8e00ff */
[----:B------:R-:W-:Y:S02]  /*8c10*/  UIMAD UR4, UR10, UR8, URZ ;  /* 0x000000080a0472a4 */ /* 0x000fe4000f8e023f */
[----:B------:R-:W-:-:S02]  /*8c20*/  USHF.L.U32 UR41, UR41, 0x9, URZ ;  /* 0x0000000929297899 */ /* 0x000fc4000800063f */
[----:B------:R-:W-:Y:S02]  /*8c30*/  UIMAD UR4, UR43, UR9, UR4 ;  /* 0x000000092b0472a4 */ /* 0x000fe4000f8e0204 */
[----:B------:R-:W-:Y:S02]  /*8c40*/  UIADD3 UR39, UR46, UR39, URZ ;  /* 0x000000272e277290 */ /* 0x000fe4000fffe03f */
[----:B------:R-:W-:Y:S02]  /*8c50*/  UISETP.GE.U32.AND UP2, UPT, UR46, 0x5, UPT ;  /* 0x000000052e00788c */ /* 0x000fe4000bf46070 */
[----:B------:R-:W-:-:S04]  /*8c60*/  UISETP.GT.U32.AND UP1, UPT, UR39, 0x4, UPT ;  /* 0x000000042700788c */ /* 0x000fc8000bf24070 */
[----:B------:R-:W-:Y:S01]  /*8c70*/  UISETP.LT.U32.AND UP1, UPT, UR46, 0x5, UP1 ;  /* 0x000000052e00788c */ /* 0x000fe20008f21070 */
[--C-:B-1----:R-:W-:Y:S01]  /*8c80*/  SHF.R.U32.HI R2, RZ, 0x7, R4.reuse ;  /* 0x00000007ff027819 */ /* 0x102fe20000011604 */
[----:B------:R-:W-:Y:S01]  /*8c90*/  IMAD.SHL.U32 R217, R4, 0x2, RZ ;  /* 0x0000000204d97824 */ /* 0x000fe200078e00ff */
[----:B0----5:R-:W-:Y:S02]  /*8ca0*/  SHF.R.U32.HI R0, RZ, 0x2, R4 ;  /* 0x00000002ff007819 */ /* 0x021fe40000011604 */
[----:B------:R-:W-:Y:S02]  /*8cb0*/  LOP3.LUT R2, R2, 0x1, RZ, 0xc0, !PT ;  /* 0x0000000102027812 */ /* 0x000fe400078ec0ff */
[----:B------:R-:W-:Y:S02]  /*8cc0*/  LOP3.LUT R3, R4, 0x60, RZ, 0xc0, !PT ;  /* 0x0000006004037812 */ /* 0x000fe400078ec0ff */
[----:B------:R-:W-:Y:S01]  /*8cd0*/  LOP3.LUT R0, R0, 0x7, RZ, 0xc0, !PT ;  /* 0x0000000700007812 */ /* 0x000fe200078ec0ff */
[----:B------:R-:W-:Y:S01]  /*8ce0*/  IMAD.SHL.U32 R224, R2, 0x40, RZ ;  /* 0x0000004002e07824 */ /* 0x000fe200078e00ff */
[----:B------:R-:W-:-:S02]  /*8cf0*/  SHF.R.U32.HI R3, RZ, 0x1, R3 ;  /* 0x00000001ff037819 */ /* 0x000fc40000011603 */
[----:B------:R-:W-:Y:S02]  /*8d00*/  LOP3.LUT R216, R216, 0x6, R217, 0xf8, !PT ;  /* 0x00000006d8d87812 */ /* 0x000fe400078ef8d9 */
[--C-:B------:R-:W-:Y:S02]  /*8d10*/  LOP3.LUT R224, R224, 0x40, R0.reuse, 0xe2, !PT ;  /* 0x00000040e0e07812 */ /* 0x100fe400078ee200 */
[----:B------:R-:W-:Y:S02]  /*8d20*/  IADD3 R0, RZ, -R3, -R0 ;  /* 0x80000003ff007210 */ /* 0x000fe40007ffe800 */
[----:B------:R-:W-:Y:S02]  /*8d30*/  SHF.R.S32.HI R217, RZ, 0x1f, R216 ;  /* 0x0000001fffd97819 */ /* 0x000fe400000114d8 */
[----:B------:R-:W-:Y:S01]  /*8d40*/  LOP3.LUT R224, R224, UR6, R3, 0xfe, !PT ;  /* 0x00000006e0e07c12 */ /* 0x000fe2000f8efe03 */
[----:B------:R-:W-:Y:S02]  /*8d50*/  IMAD R0, R2, -0x40, R0 ;  /* 0xffffffc002007824 */ /* 0x000fe400078e0200 */
[----:B------:R-:W-:Y:S01]  /*8d60*/  IMAD.U32 R2, RZ, RZ, UR8 ;  /* 0x00000008ff027e24 */ /* 0x000fe2000f8e00ff */
[----:B------:R-:W-:-:S02]  /*8d70*/  ULDC UR8, c[0x0][0x284] ;  /* 0x0000a10000087ab9 */ /* 0x000fc40000000800 */
[----:B------:R-:W-:Y:S02]  /*8d80*/  IMAD.U32 R19, RZ, RZ, UR8 ;  /* 0x00000008ff137e24 */ /* 0x000fe4000f8e00ff */
[----:B------:R-:W-:-:S03]  /*8d90*/  IMAD.WIDE.U32 R2, R2, UR43, R216 ;  /* 0x0000002b02027c25 */ /* 0x000fc6000f8e00d8 */
[----:B------:R-:W-:Y:S01]  /*8da0*/  IADD3 R19, R19, -UR41, R0 ;  /* 0x8000002913137c10 */ /* 0x000fe2000fffe000 */
[----:B------:R-:W-:Y:S01]  /*8db0*/  VIADD R3, R3, UR4 ;  /* 0x0000000403037c36 */ /* 0x000fe20008000000 */
[----:B------:R-:W-:Y:S01]  /*8dc0*/  ULDC UR4, c[0x0][0x288] ;  /* 0x0000a20000047ab9 */ /* 0x000fe20000000800 */
[----:B------:R-:W-:Y:S01]  /*8dd0*/  LOP3.LUT R0, R4, 0x3, RZ, 0xc0, !PT ;  /* 0x0000000304007812 */ /* 0x000fe200078ec0ff */
[----:B------:R-:W-:-:S04]  /*8de0*/  UISETP.GE.AND UP0, UPT, UR42, UR4, UPT ;  /* 0x000000042a00728c */ /* 0x000fc8000bf06270 */
[----:B------:R-:W-:Y:S01]  /*8df0*/  UISETP.GE.OR UP0, UPT, UR41, UR8, UP0 ;  /* 0x000000082900728c */ /* 0x000fe20008706670 */
[----:B------:R-:W-:Y:S01]  /*8e00*/  IMAD R0, R0, R5, UR4 ;  /* 0x0000000400007e24 */ /* 0x000fe2000f8e0205 */
[----:B------:R-:W-:Y:S02]  /*8e10*/  UIMAD.WIDE.U32 UR4, UR39, -0x33333333, URZ ;  /* 0xcccccccd270478a5 */ /* 0x000fe4000f8e003f */
[----:B------:R-:W-:Y:S01]  /*8e20*/  USEL UR8, URZ, 0x1, !UP1 ;  /* 0x000000013f087887 */ /* 0x000fe2000c800000 */
[----:B------:R-:W-:Y:S01]  /*8e30*/  VIADD R0, R0, -UR42 ;  /* 0x8000002a00007c36 */ /* 0x000fe20008000000 */
[----:B------:R-:W-:Y:S01]  /*8e40*/  PLOP3.LUT P0, PT, PT, PT, UP0, 0x80, 0x0 ;  /* 0x000000000000781c */ /* 0x000fe20003f0f008 */
[----:B------:R-:W-:Y:S02]  /*8e50*/  USHF.R.U32.HI UR4, URZ, 0x2, UR5 ;  /* 0x000000023f047899 */ /* 0x000fe40008011605 */
[----:B------:R-:W-:Y:S02]  /*8e60*/  ULOP3.LUT UR38, UR38, UR8, URZ, 0x3c, !UPT ;  /* 0x0000000826267292 */ /* 0x000fe4000f8e3c3f */
[----:B------:R-:W-:-:S02]  /*8e70*/  UIMAD UR39, UR4, -0x5, UR39 ;  /* 0xfffffffb042778a4 */ /* 0x000fc4000f8e0227 */
[----:B------:R-:W-:Y:S01]  /*8e80*/  @UP2 ULOP3.LUT UR38, UR38, 0x1, UR4, 0x78, !UPT ;  /* 0x0000000126262892 */ /* 0x000fe2000f8e7804 */
[----:B------:R-:W-:-:S05]  /*8e90*/  UMOV UR41, 0xffffffff ;  /* 0xffffffff00297882 */ /* 0x000fca0000000000 */
[----:B------:R-:W-:Y:S06]  /*8ea0*/  @P0 BRA `(.L_x_34) ;  /* 0x0000017800b80947 */ /* 0x000fec0003800000 */
[----:B------:R-:W-:Y:S01]  /*8eb0*/  ISETP.NE.AND P0, PT, R18, RZ, PT ;  /* 0x000000ff1200720c */ /* 0x000fe20003f05270 */
[----:B------:R-:W-:Y:S01]  /*8ec0*/  ULDC.64 UR12, c[0x0][0x5c8] ;  /* 0x00017200000c7ab9 */ /* 0x000fe20000000a00 */
[----:B------:R-:W-:Y:S01]  /*8ed0*/  BSSY B0, `(.L_x_34) ;  /* 0x00017ab000007945 */ /* 0x000fe20003800000 */
[----:B------:R-:W-:Y:S01]  /*8ee0*/  UIMAD UR4, UR7, UR12, URZ ;  /* 0x0000000c070472a4 */ /* 0x000fe2000f8e023f */
[----:B------:R-:W-:Y:S02]  /*8ef0*/  IMAD.U32 R7, RZ, RZ, UR13 ;  /* 0x0000000dff077e24 */ /* 0x000fe4000f8e00ff */
[----:B------:R-:W-:-:S04]  /*8f00*/  IMAD.WIDE.U32 R2, R224, UR12, R2 ;  /* 0x0000000ce0027c25 */ /* 0x000fc8000f8e0002 */
[----:B------:R-:W-:-:S04]  /*8f10*/  IMAD R7, R224, R7, UR4 ;  /* 0x00000004e0077e24 */ /* 0x000fc8000f8e0207 */
[----:B------:R-:W-:Y:S01]  /*8f20*/  IMAD.IADD R7, R3, 0x1, R7 ;  /* 0x0000000103077824 */ /* 0x000fe200078e0207 */
[----:B------:R-:W-:Y:S06]  /*8f30*/  @!P0 BRA `(.L_x_35) ;  /* 0x0000010400c48947 */ /* 0x000fec0003800000 */
[----:B------:R-:W0:Y:S01]  /*8f40*/  LDC.64 R12, c[0x0][0x5b0] ;  /* 0x00016c00ff0c7b82 */ /* 0x000e220000000a00 */
[----:B------:R-:W-:Y:S01]  /*8f50*/  ULDC.64 UR8, c[0x0][0x5b8] ;  /* 0x00016e0000087ab9 */ /* 0x000fe20000000a00 */
[----:B------:R-:W-:Y:S01]  /*8f60*/  ISETP.GE.AND P2, PT, R19, 0x1, PT ;  /* 0x000000011300780c */ /* 0x000fe20003f46270 */
[----:B------:R-:W-:Y:S02]  /*8f70*/  UIMAD UR4, UR10, UR8, URZ ;  /* 0x000000080a0472a4 */ /* 0x000fe4000f8e023f */
[----:B------:R-:W-:Y:S01]  /*8f80*/  IMAD.U32 R4, RZ, RZ, UR8 ;  /* 0x00000008ff047e24 */ /* 0x000fe2000f8e00ff */
[----:B------:R-:W-:Y:S01]  /*8f90*/  BSSY B1, `(.L_x_36) ;  /* 0x000000e000017945 */ /* 0x000fe20003800000 */
[----:B------:R-:W-:Y:S01]  /*8fa0*/  ISETP.LT.OR P1, PT, R0, 0x1, !P2 ;  /* 0x000000010000780c */ /* 0x000fe20005721670 */
[----:B------:R-:W-:Y:S01]  /*8fb0*/  UIMAD UR4, UR43, UR9, UR4 ;  /* 0x000000092b0472a4 */ /* 0x000fe2000f8e0204 */
[----:B------:R-:W1:Y:S01]  /*8fc0*/  LDC.64 R14, c[0x0][0x5a8] ;  /* 0x00016a00ff0e7b82 */ /* 0x000e620000000a00 */
[----:B------:R-:W-:-:S04]  /*8fd0*/  IMAD.WIDE.U32 R216, R4, UR43, R216 ;  /* 0x0000002b04d87c25 */ /* 0x000fc8000f8e00d8 */
[----:B------:R-:W-:Y:S02]  /*8fe0*/  VIADD R21, R217, UR4 ;  /* 0x00000004d9157c36 */ /* 0x000fe40008000000 */
[----:B------:R-:W-:Y:S02]  /*8ff0*/  IMAD.MOV.U32 R20, RZ, RZ, R216 ;  /* 0x000000ffff147224 */ /* 0x000fe400078e00d8 */
[----:B0-----:R-:W-:Y:S02]  /*9000*/  IMAD R10, R12, UR7, RZ ;  /* 0x000000070c0a7c24 */ /* 0x001fe4000f8e02ff */
[----:B------:R-:W-:-:S04]  /*9010*/  IMAD.WIDE.U32 R4, R224, R12, R20 ;  /* 0x0000000ce0047225 */ /* 0x000fc800078e0014 */
[----:B------:R-:W-:Y:S01]  /*9020*/  IMAD R10, R224, R13, R10 ;  /* 0x0000000de00a7224 */ /* 0x000fe200078e020a */
[----:B-1----:R-:W-:-:S04]  /*9030*/  IADD3 R8, P0, R4, R14, RZ ;  /* 0x0000000e04087210 */ /* 0x002fc80007f1e0ff */
[----:B------:R-:W-:Y:S01]  /*9040*/  IADD3.X R9, R15, R5, R10, P0, !PT ;  /* 0x000000050f097210 */ /* 0x000fe200007fe40a */
[----:B------:R-:W-:Y:S08]  /*9050*/  @P1 BRA `(.L_x_37) ;  /* 0x0000000000041947 */ /* 0x000ff00003800000 */
[----:B------:R0:W5:Y:S02]  /*9060*/  LDG.E.U8 R16, desc[UR36][R8.64] ;  /* 0x0000002408107981 */ /* 0x000164000c1e1100 */
.L_x_37:
[----:B------:R-:W-:Y:S05]  /*9070*/  BSYNC B1 ;  /* 0x0000000000017941 */ /* 0x000fea0003800000 */
.L_x_36:
[----:B------:R-:W2:Y:S01]  /*9080*/  LDL.LU R4, [R1+0x180] ;  /* 0x0001800001047983 */ /* 0x000ea20000300800 */
[----:B-----5:R-:W-:Y:S01]  /*9090*/  LOP3.LUT R3, R16, 0xffff, RZ, 0xc0, !PT ;  /* 0x0000ffff10037812 */ /* 0x020fe200078ec0ff */
[----:B------:R-:W-:Y:S01]  /*90a0*/  ULDC.64 UR4, c[0x0][0x5c0] ;  /* 0x0001700000047ab9 */ /* 0x000fe20000000a00 */
[----:B------:R-:W-:Y:S01]  /*90b0*/  ISETP.LT.OR P3, PT, R0, 0x2, !P2 ;  /* 0x000000020000780c */ /* 0x000fe20005761670 */
[----:B------:R-:W-:Y:S01]  /*90c0*/  BSSY B1, `(.L_x_38) ;  /* 0x000000b000017945 */ /* 0x000fe20003800000 */
[----:B------:R-:W-:Y:S02]  /*90d0*/  PRMT R3, R3, 0x8880, RZ ;  /* 0x0000888003037816 */ /* 0x000fe400000000ff */
[----:B------:R-:W-:-:S03]  /*90e0*/  IADD3 R6, P0, R2, UR4, RZ ;  /* 0x0000000402067c10 */ /* 0x000fc6000ff1e0ff */
[----:B------:R-:W-:Y:S01]  /*90f0*/  IMAD R2, R3, R18, RZ ;  /* 0x0000001203027224 */ /* 0x000fe200078e02ff */
[----:B------:R-:W-:-:S03]  /*9100*/  IADD3.X R7, R7, UR5, RZ, P0, !PT ;  /* 0x0000000507077c10 */ /* 0x000fc600087fe4ff */
[----:B--2---:R-:W-:-:S05]  /*9110*/  @!P1 IMAD R3, R4, R17, R2 ;  /* 0x0000001104039224 */ /* 0x004fca00078e0202 */
[----:B------:R1:W-:Y:S01]  /*9120*/  @!P1 STG.E.U8 desc[UR36][R6.64], R3 ;  /* 0x0000000306009986 */ /* 0x0003e2000c101124 */
[----:B------:R-:W-:Y:S05]  /*9130*/  @P3 BRA `(.L_x_39) ;  /* 0x00000000000c3947 */ /* 0x000fea0003800000 */
[----:B------:R-:W2:Y:S02]  /*9140*/  LDG.E.U8 R16, desc[UR36][R8.64+0x1] ;  /* 0x0000012408107981 */ /* 0x000ea4000c1e1100 */
[----:B--2---:R-:W-:-:S05]  /*9150*/  PRMT R2, R16, 0x8880, RZ ;  /* 0x0000888010027816 */ /* 0x004fca00000000ff */
[----:B------:R-:W-:-:S07]  /*9160*/  IMAD R2, R2, R18, RZ ;  /* 0x0000001202027224 */ /* 0x000fce00078e02ff */
.L_x_39:
[----:B------:R-:W-:Y:S05]  /*9170*/  BSYNC B1 ;  /* 0x0000000000017941 */ /* 0x000fea0003800000 */
.L_x_38:
[----:B-1----:R-:W2:Y:S01]  /*9180*/  LDL.LU R3, [R1+0x184] ;  /* 0x0001840001037983 */ /* 0x002ea20000300800 */
[----:B------:R-:W-:Y:S01]  /*9190*/  ISETP.GE.AND P1, PT, R19, 0x9, PT ;  /* 0x000000091300780c */ /* 0x000fe20003f26270 */
[----:B------:R-:W-:Y:S01]  /*91a0*/  @!P3 IMAD.MOV.U32 R4, RZ, RZ, R6 ;  /* 0x000000ffff04b224 */ /* 0x000fe200078e0006 */
[----:B------:R-:W-:Y:S01]  /*91b0*/  SHF.L.U64.HI R219, R12, 0x3, R13 ;  /* 0x000000030cdb7819 */ /* 0x000fe2000001020d */
[----:B------:R-:W-:Y:S01]  /*91c0*/  @!P3 IMAD.MOV.U32 R5, RZ, RZ, R7 ;  /* 0x000000ffff05b224 */ /* 0x000fe200078e0007 */
[----:B------:R-:W-:Y:S01]  /*91d0*/  ISETP.LT.OR P4, PT, R0, 0x1, !P1 ;  /* 0x000000010000780c */ /* 0x000fe20004f81670 */
[----:B------:R-:W-:Y:S01]  /*91e0*/  IMAD.SHL.U32 R218, R12, 0x8, RZ ;  /* 0x000000080cda7824 */ /* 0x000fe200078e00ff */
[----:B------:R-:W-:Y:S01]  /*91f0*/  BSSY B1, `(.L_x_40) ;  /* 0x000000b000017945 */ /* 0x000fe20003800000 */
[----:B--2---:R-:W-:-:S05]  /*9200*/  @!P3 IMAD R3, R3, R17, R2 ;  /* 0x000000110303b224 */ /* 0x004fca00078e0202 */
[----:B------:R1:W-:Y:S02]  /*9210*/  @!P3 STG.E.U8 desc[UR36][R4.64+0x1], R3 ;  /* 0x000001030400b986 */ /* 0x0003e4000c101124 */
[----:B-1----:R-:W-:-:S04]  /*9220*/  IMAD.WIDE.U32 R4, R224, R12, R218 ;  /* 0x0000000ce0047225 */ /* 0x002fc800078e00da */
[----:B------:R-:W-:Y:S01]  /*9230*/  IMAD.IADD R10, R10, 0x1, R5 ;  /* 0x000000010a0a7824 */ /* 0x000fe200078e0205 */
[----:B------:R-:W-:-:S04]  /*9240*/  IADD3 R4, P0, P3, R216, R14, R4 ;  /* 0x0000000ed8047210 */ /* 0x000fc80007b1e004 */
[----:B------:R-:W-:Y:S01]  /*9250*/  IADD3.X R5, R21, R15, R10, P0, P3 ;  /* 0x0000000f15057210 */ /* 0x000fe200007e640a */
[----:B------:R-:W-:Y:S08]  /*9260*/  @P4 BRA `(.L_x_41) ;  /* 0x00000000000c4947 */ /* 0x000ff00003800000 */
[----:B------:R-:W2:Y:S02]  /*9270*/  LDG.E.U8 R16, desc[UR36][R4.64] ;  /* 0x0000002404107981 */ /* 0x000ea4000c1e1100 */
[----:B--2---:R-:W-:-:S05]  /*9280*/  PRMT R2, R16, 0x8880, RZ ;  /* 0x0000888010027816 */ /* 0x004fca00000000ff */
[----:B------:R-:W-:-:S07]  /*9290*/  IMAD R2, R2, R18, RZ ;  /* 0x0000001202027224 */ /* 0x000fce00078e02ff */
.L_x_41:
[----:B------:R-:W-:Y:S05]  /*92a0*/  BSYNC B1 ;  /* 0x0000000000017941 */ /* 0x000fea0003800000 */
.L_x_40:
[----:B------:R-:W2:Y:S01]  /*92b0*/  LDL.LU R3, [R1+0x188] ;  /* 0x0001880001037983 */ /* 0x000ea20000300800 */
[----:B------:R-:W-:Y:S01]  /*92c0*/  ISETP.LT.OR P3, PT, R0, 0x2, !P1 ;  /* 0x000000020000780c */ /* 0x000fe20004f61670 */
[----:B------:R-:W-:Y:S01]  /*92d0*/  BSSY B1, `(.L_x_42) ;  /* 0x000000d000017945 */ /* 0x000fe20003800000 */
[----:B------:R-:W-:Y:S02]  /*92e0*/  @!P4 IADD3 R10, P0, R6, UR45, RZ ;  /* 0x0000002d060acc10 */ /* 0x000fe4000ff1e0ff */
[C---:B------:R-:W-:Y:S02]  /*92f0*/  ISETP.LT.OR P5, PT, R0.reuse, 0xa, !P2 ;  /* 0x0000000a0000780c */ /* 0x040fe400057a1670 */
[----:B------:R-:W-:Y:S02]  /*9300*/  @!P4 IADD3.X R11, R7, UR44, RZ, P0, !PT ;  /* 0x0000002c070bcc10 */ /* 0x000fe400087fe4ff */
[----:B------:R-:W-:Y:S01]  /*9310*/  ISETP.LT.OR P0, PT, R0, 0x9, !P1 ;  /* 0x000000090000780c */ /* 0x000fe20004f01670 */
[----:B--2---:R-:W-:-:S05]  /*9320*/  @!P4 IMAD R3, R3, R17, R2 ;  /* 0x000000110303c224 */ /* 0x004fca00078e0202 */
[----:B------:R1:W-:Y:S01]  /*9330*/  @!P4 STG.E.U8 desc[UR36][R10.64], R3 ;  /* 0x000000030a00c986 */ /* 0x0003e2000c101124 */
[----:B------:R-:W-:Y:S02]  /*9340*/  ISETP.LT.OR P4, PT, R0, 0x9, !P2 ;  /* 0x000000090000780c */ /* 0x000fe40005781670 */
[----:B-1----:R-:W-:Y:S01]  /*9350*/  @!P3 IADD3 R10, P6, R6, UR45, RZ ;  /* 0x0000002d060abc10 */ /* 0x002fe2000ffde0ff */
[----:B------:R-:W-:-:S12]  /*9360*/  @P3 BRA `(.L_x_43) ;  /* 0x00000000000c3947 */ /* 0x000fd80003800000 */
[----:B------:R-:W2:Y:S02]  /*9370*/  LDG.E.U8 R16, desc[UR36][R4.64+0x1] ;  /* 0x0000012404107981 */ /* 0x000ea4000c1e1100 */
[----:B--2---:R-:W-:-:S05]  /*9380*/  PRMT R2, R16, 0x8880, RZ ;  /* 0x0000888010027816 */ /* 0x004fca00000000ff */
[----:B------:R-:W-:-:S07]  /*9390*/  IMAD R2, R2, R18, RZ ;  /* 0x0000001202027224 */ /* 0x000fce00078e02ff */
.L_x_43:
[----:B------:R-:W-:Y:S05]  /*93a0*/  BSYNC B1 ;  /* 0x0000000000017941 */ /* 0x000fea0003800000 */
.L_x_42:
[----:B------:R-:W2:Y:S01]  /*93b0*/  LDL.LU R3, [R1+0x18c] ;  /* 0x00018c0001037983 */ /* 0x000ea20000300800 */
[----:B------:R-:W-:Y:S01]  /*93c0*/  @!P3 IADD3.X R11, R7, UR44, RZ, P6, !PT ;  /* 0x0000002c070bbc10 */ /* 0x000fe2000b7fe4ff */
[----:B------:R-:W-:Y:S01]  /*93d0*/  BSSY B1, `(.L_x_44) ;  /* 0x0000007000017945 */ /* 0x000fe20003800000 */
[----:B--2---:R-:W-:-:S05]  /*93e0*/  @!P3 IMAD R3, R3, R17, R2 ;  /* 0x000000110303b224 */ /* 0x004fca00078e0202 */
[----:B------:R1:W-:Y:S01]  /*93f0*/  @!P3 STG.E.U8 desc[UR36][R10.64+0x1], R3 ;  /* 0x000001030a00b986 */ /* 0x0003e2000c101124 */
[----:B------:R-:W-:Y:S05]  /*9400*/  @P4 BRA `(.L_x_45) ;  /* 0x00000000000c4947 */ /* 0x000fea0003800000 */
[----:B------:R-:W2:Y:S02]  /*9410*/  LDG.E.U8 R16, desc[UR36][R8.64+0x8] ;  /* 0x0000082408107981 */ /* 0x000ea4000c1e1100 */
[----:B--2---:R-:W-:-:S05]  /*9420*/  PRMT R2, R16, 0x8880, RZ ;  /* 0x0000888010027816 */ /* 0x004fca00000000ff */
[----:B------:R-:W-:-:S07]  /*9430*/  IMAD R2, R2, R18, RZ ;  /* 0x0000001202027224 */ /* 0x000fce00078e02ff */
.L_x_45:
[----:B------:R-:W-:Y:S05]  /*9440*/  BSYNC B1 ;  /* 0x0000000000017941 */ /* 0x000fea0003800000 */
.L_x_44:
[----:B-1----:R-:W2:Y:S01]  /*9450*/  LDL.LU R3, [R1+0x190] ;  /* 0x0001900001037983 */ /* 0x002ea20000300800 */
[----:B------:R-:W-:Y:S01]  /*9460*/  BSSY B1, `(.L_x_46) ;  /* 0x0000007000017945 */ /* 0x000fe20003800000 */
[----:B--2---:R-:W-:-:S05]  /*9470*/  @!P4 IMAD R3, R3, R17, R2 ;  /* 0x000000110303c224 */ /* 0x004fca00078e0202 */
[----:B------:R1:W-:Y:S01]  /*9480*/  @!P4 STG.E.U8 desc[UR36][R6.64+0x8], R3 ;  /* 0x000008030600c986 */ /* 0x0003e2000c101124 */
[----:B------:R-:W-:Y:S05]  /*9490*/  @P5 BRA `(.L_x_47) ;  /* 0x00000000000c5947 */ /* 0x000fea0003800000 */
[----:B------:R-:W2:Y:S02]  /*94a0*/  LDG.E.U8 R16, desc[UR36][R8.64+0x9] ;  /* 0x0000092408107981 */ /* 0x000ea4000c1e1100 */
[----:B--2---:R-:W-:-:S05]  /*94b0*/  PRMT R2, R16, 0x8880, RZ ;  /* 0x0000888010027816 */ /* 0x004fca00000000ff */
[----:B------:R-:W-:-:S07]  /*94c0*/  IMAD R2, R2, R18, RZ ;  /* 0x0000001202027224 */ /* 0x000fce00078e02ff */
.L_x_47:
[----:B------:R-:W-:Y:S05]  /*94d0*/  BSYNC B1 ;  /* 0x0000000000017941 */ /* 0x000fea0003800000 */
.L_x_46:
[----:B-1----:R-:W2:Y:S01]  /*94e0*/  LDL.LU R3, [R1+0x194] ;  /* 0x0001940001037983 */ /* 0x002ea20000300800 */
[----:B------:R-:W-:Y:S01]  /*94f0*/  BSSY B1, `(.L_x_48) ;  /* 0x0000009000017945 */ /* 0x000fe20003800000 */
[----:B------:R-:W-:Y:S02]  /*9500*/  ISETP.LT.OR P3, PT, R0, 0xa, !P1 ;  /* 0x0000000a0000780c */ /* 0x000fe40004f61670 */
[----:B------:R-:W-:Y:S01]  /*9510*/  @!P0 IADD3 R10, P4, R6, UR45, RZ ;  /* 0x0000002d060a8c10 */ /* 0x000fe2000ff9e0ff */
[----:B--2---:R-:W-:-:S05]  /*9520*/  @!P5 IMAD R3, R3, R17, R2 ;  /* 0x000000110303d224 */ /* 0x004fca00078e0202 */
[----:B------:R1:W-:Y:S01]  /*9530*/  @!P5 STG.E.U8 desc[UR36][R6.64+0x9], R3 ;  /* 0x000009030600d986 */ /* 0x0003e2000c101124 */
[----:B------:R-:W-:Y:S06]  /*9540*/  @P0 BRA `(.L_x_49) ;  /* 0x00000000000c0947 */ /* 0x000fec0003800000 */
[----:B------:R-:W2:Y:S02]  /*9550*/  LDG.E.U8 R16, desc[UR36][R4.64+0x8] ;  /* 0x0000082404107981 */ /* 0x000ea4000c1e1100 */
[----:B--2---:R-:W-:-:S05]  /*9560*/  PRMT R2, R16, 0x8880, RZ ;  /* 0x0000888010027816 */ /* 0x004fca00000000ff */
[----:B------:R-:W-:-:S07]  /*9570*/  IMAD R2, R2, R18, RZ ;  /* 0x0000001202027224 */ /* 0x000fce00078e02ff */
.L_x_49:
[----:B------:R-:W-:Y:S05]  /*9580*/  BSYNC B1 ;  /* 0x0000000000017941 */ /* 0x000fea0003800000 */
.L_x_48:
[----:B-1----:R-:W2:Y:S01]  /*9590*/  LDL.LU R3, [R1+0x198] ;  /* 0x0001980001037983 */ /* 0x002ea20000300800 */
[----:B------:R-:W-:Y:S01]  /*95a0*/  @!P0 IADD3.X R11, R7, UR44, RZ, P4, !PT ;  /* 0x0000002c070b8c10 */ /* 0x000fe2000a7fe4ff */
[----:B------:R-:W-:Y:S01]  /*95b0*/  BSSY B1, `(.L_x_50) ;  /* 0x000000b000017945 */ /* 0x000fe20003800000 */
[C---:B------:R-:W-:Y:S02]  /*95c0*/  ISETP.LT.OR P4, PT, R0.reuse, 0x11, !P2 ;  /* 0x000000110000780c */ /* 0x040fe40005781670 */
        /* <DEDUP_REMOVED lines=9> */
.L_x_51:
[----:B------:R-:W-:Y:S05]  /*9660*/  BSYNC B1 ;  /* 0x0000000000017941 */ /* 0x000fea0003800000 */
.L_x_50:
        /* <DEDUP_REMOVED lines=9> */
.L_x_53:
[----:B------:R-:W-:Y:S05]  /*9700*/  BSYNC B1 ;  /* 0x0000000000017941 */ /* 0x000fea0003800000 */
.L_x_52:
        /* <DEDUP_REMOVED lines=8> */
.L_x_55:
[----:B------:R-:W-:Y:S05]  /*9790*/  BSYNC B1 ;  /* 0x0000000000017941 */ /* 0x000fea0003800000 */
.L_x_54:
        /* <DEDUP_REMOVED lines=10> */
.L_x_57:
[----:B------:R-:W-:Y:S05]  /*9840*/  BSYNC B1 ;  /* 0x0000000000017941 */ /* 0x000fea0003800000 */
.L_x_56:
        /* <DEDUP_REMOVED lines=13> */
.L_x_59:
[----:B------:R-:W-:Y:S05]  /*9920*/  BSYNC B1 ;  /* 0x0000000000017941 */ /* 0x000fea0003800000 */
.L_x_58:
        /* <DEDUP_REMOVED lines=9> */
.L_x_61:
[----:B------:R-:W-:Y:S05]  /*99c0*/  BSYNC B1 ;  /* 0x0000000000017941 */ /* 0x000fea0003800000 */
.L_x_60:
        /* <DEDUP_REMOVED lines=8> */
.L_x_63:
[----:B------:R-:W-:Y:S05]  /*9a50*/  BSYNC B1 ;  /* 0x0000000000017941 */ /* 0x000fea0003800000 */
.L_x_62:
        /* <DEDUP_REMOVED lines=10> */
.L_x_65:
[----:B------:R-:W-:Y:S05]  /*9b00*/  BSYNC B1 ;  /* 0x0000000000017941 */ /* 0x000fea0003800000 */
.L_x_64:
        /* <DEDUP_REMOVED lines=13> */
.L_x_67:
[----:B------:R-:W-:Y:S05]  /*9be0*/  BSYNC B1 ;  /* 0x0000000000017941 */ /* 0x000fea0003800000 */
.L_x_66:
        /* <DEDUP_REMOVED lines=9> */
.L_x_69:
[----:B------:R-:W-:Y:S05]  /*9c80*/  BSYNC B1 ;  /* 0x0000000000017941 */ /* 0x000fea0003800000 */
.L_x_68:
        /* <DEDUP_REMOVED lines=8> */
.L_x_71:
[----:B------:R-:W-:Y:S05]  /*9d10*/  BSYNC B1 ;  /* 0x0000000000017941 */ /* 0x000fea0003800000 */
.L_x_70:
        /* <DEDUP_REMOVED lines=10> */
.L_x_73:
[----:B------:R-:W-:Y:S05]  /*9dc0*/  BSYNC B1 ;  /* 0x0000000000017941 */ /* 0x000fea0003800000 */
.L_x_72:
        /* <DEDUP_REMOVED lines=13> */
.L_x_75:
[----:B------:R-:W-:Y:S05]  /*9ea0*/  BSYNC B1 ;  /* 0x0000000000017941 */ /* 0x000fea0003800000 */
.L_x_74:
        /* <DEDUP_REMOVED lines=9> */
.L_x_77:
[----:B------:R-:W-:Y:S05]  /*9f40*/  BSYNC B1 ;  /* 0x0000000000017941 */ /* 0x000fea0003800000 */
.L_x_76:
        /* <DEDUP_REMOVED lines=8> */
.L_x_79:
[----:B------:R-:W-:Y:S05]  /*9fd0*/  BSYNC B1 ;  /* 0x0000000000017941 */ /* 0x000fea0003800000 */
.L_x_78:
        /* <DEDUP_REMOVED lines=10> */
.L_x_81:
[----:B------:R-:W-:Y:S05]  /*a080*/  BSYNC B1 ;  /* 0x0000000000017941 */ /* 0x000fea0003800000 */
.L_x_80:
        /* <DEDUP_REMOVED lines=13> */
.L_x_83:
[----:B------:R-:W-:Y:S05]  /*a160*/  BSYNC B1 ;  /* 0x0000000000017941 */ /* 0x000fea0003800000 */
.L_x_82:
        /* <DEDUP_REMOVED lines=9> */
.L_x_85:
[----:B------:R-:W-:Y:S05]  /*a200*/  BSYNC B1 ;  /* 0x0000000000017941 */ /* 0x000fea0003800000 */
.L_x_84:
        /* <DEDUP_REMOVED lines=8> */
.L_x_87:
[----:B------:R-:W-:Y:S05]  /*a290*/  BSYNC B1 ;  /* 0x0000000000017941 */ /* 0x000fea0003800000 */
.L_x_86:
        /* <DEDUP_REMOVED lines=10> */
.L_x_89:
[----:B------:R-:W-:Y:S05]  /*a340*/  BSYNC B1 ;  /* 0x0000000000017941 */ /* 0x000fea0003800000 */
.L_x_88:
[----:B-1----:R-:W2:Y:S01]  /*a350*/  LDL.LU R3, [R1+0x1e8] ;  /* 0x0001e80001037983 */ /* 0x002ea20000300800 */
[----:B------:R-:W-:Y:S01]  /*a360*/  @!P0 IADD3.X R11, R7, UR44, RZ, P4, !PT ;  /* 0x0000002c070b8c10 */ /* 0x000fe2000a7fe4ff */
[----:B------:R-:W-:Y:S01]  /*a370*/  BSSY B1, `(.L_x_90) ;  /* 0x0000008000017945 */ /* 0x000fe20003800000 */
[----:B--2---:R-:W-:-:S05]  /*a380*/  @!P0 IMAD R3, R3, R17, R2 ;  /* 0x0000001103038224 */ /* 0x004fca00078e0202 */
[----:B------:R1:W-:Y:S02]  /*a390*/  @!P0 STG.E.U8 desc[UR36][R10.64+0x30], R3 ;  /* 0x000030030a008986 */ /* 0x0003e4000c101124 */
[----:B-1----:R-:W-:Y:S01]  /*a3a0*/  @!P3 IADD3 R10, P0, R6, UR45, RZ ;  /* 0x0000002d060abc10 */ /* 0x002fe2000ff1e0ff */
[----:B------:R-:W-:-:S12]  /*a3b0*/  @P3 BRA `(.L_x_91) ;  /* 0x00000000000c3947 */ /* 0x000fd80003800000 */
[----:B------:R-:W2:Y:S02]  /*a3c0*/  LDG.E.U8 R16, desc[UR36][R4.64+0x31] ;  /* 0x0000312404107981 */ /* 0x000ea4000c1e1100 */
[----:B--2---:R-:W-:-:S05]  /*a3d0*/  PRMT R2, R16, 0x8880, RZ ;  /* 0x0000888010027816 */ /* 0x004fca00000000ff */
[----:B------:R-:W-:-:S07]  /*a3e0*/  IMAD R2, R2, R18, RZ ;  /* 0x0000001202027224 */ /* 0x000fce00078e02ff */
.L_x_91:
[----:B------:R-:W-:Y:S05]  /*a3f0*/  BSYNC B1 ;  /* 0x0000000000017941 */ /* 0x000fea0003800000 */
.L_x_90:
[----:B------:R-:W2:Y:S01]  /*a400*/  LDL.LU R3, [R1+0x1ec] ;  /* 0x0001ec0001037983 */ /* 0x000ea20000300800 */
[C---:B------:R-:W-:Y:S01]  /*a410*/  ISETP.LT.OR P6, PT, R0.reuse, 0x39, !P2 ;  /* 0x000000390000780c */ /* 0x040fe200057c1670 */
[----:B------:R-:W-:Y:S01]  /*a420*/  BSSY B1, `(.L_x_92) ;  /* 0x000000c000017945 */ /* 0x000fe20003800000 */
[----:B------:R-:W-:Y:S02]  /*a430*/  @!P3 IADD3.X R11, R7, UR44, RZ, P0, !PT ;  /* 0x0000002c070bbc10 */ /* 0x000fe400087fe4ff */
[C---:B------:R-:W-:Y:S02]  /*a440*/  ISETP.LT.OR P5, PT, R0.reuse, 0x3a, !P2 ;  /* 0x0000003a0000780c */ /* 0x040fe400057a1670 */
[C---:B------:R-:W-:Y:S02]  /*a450*/  ISETP.LT.OR P4, PT, R0.reuse, 0x39, !P1 ;  /* 0x000000390000780c */ /* 0x040fe40004f81670 */
[----:B------:R-:W-:Y:S01]  /*a460*/  ISETP.LT.OR P0, PT, R0, 0x41, !P1 ;  /* 0x000000410000780c */ /* 0x000fe20004f01670 */
[----:B--2---:R-:W-:-:S05]  /*a470*/  @!P3 IMAD R3, R3, R17, R2 ;  /* 0x000000110303b224 */ /* 0x004fca00078e0202 */
[----:B------:R1:W-:Y:S01]  /*a480*/  @!P3 STG.E.U8 desc[UR36][R10.64+0x31], R3 ;  /* 0x000031030a00b986 */ /* 0x0003e2000c101124 */
[----:B------:R-:W-:Y:S01]  /*a490*/  ISETP.LT.OR P3, PT, R0, 0x3a, !P1 ;  /* 0x0000003a0000780c */ /* 0x000fe20004f61670 */
[----:B------:R-:W-:-:S12]  /*a4a0*/  @P6 BRA `(.L_x_93) ;  /* 0x00000000000c6947 */ /* 0x000fd80003800000 */
[----:B------:R-:W2:Y:S02]  /*a4b0*/  LDG.E.U8 R16, desc[UR36][R8.64+0x38] ;  /* 0x0000382408107981 */ /* 0x000ea4000c1e1100 */
[----:B--2---:R-:W-:-:S05]  /*a4c0*/  PRMT R2, R16, 0x8880, RZ ;  /* 0x0000888010027816 */ /* 0x004fca00000000ff */
[----:B------:R-:W-:-:S07]  /*a4d0*/  IMAD R2, R2, R18, RZ ;  /* 0x0000001202027224 */ /* 0x000fce00078e02ff */
.L_x_93:
[----:B------:R-:W-:Y:S05]  /*a4e0*/  BSYNC B1 ;  /* 0x0000000000017941 */ /* 0x000fea0003800000 */
.L_x_92:
        /* <DEDUP_REMOVED lines=8> */
.L_x_95:
[----:B------:R-:W-:Y:S05]  /*a570*/  BSYNC B1 ;  /* 0x0000000000017941 */ /* 0x000fea0003800000 */
.L_x_94:
[----:B-1----:R-:W2:Y:S01]  /*a580*/  LDL.LU R3, [R1+0x1f4] ;  /* 0x0001f40001037983 */ /* 0x002ea20000300800 */
[----:B------:R-:W-:Y:S01]  /*a590*/  @!P4 IADD3 R220, P6, R6, UR45, RZ ;  /* 0x0000002d06dccc10 */ /* 0x000fe2000ffde0ff */
[----:B------:R-:W-:Y:S03]  /*a5a0*/  BSSY B1, `(.L_x_96) ;  /* 0x0000008000017945 */ /* 0x000fe60003800000 */
[----:B------:R-:W-:Y:S01]  /*a5b0*/  @!P4 IADD3.X R221, R7, UR44, RZ, P6, !PT ;  /* 0x0000002c07ddcc10 */ /* 0x000fe2000b7fe4ff */
[----:B--2---:R-:W-:-:S05]  /*a5c0*/  @!P5 IMAD R3, R3, R17, R2 ;  /* 0x000000110303d224 */ /* 0x004fca00078e0202 */
[----:B------:R1:W-:Y:S01]  /*a5d0*/  @!P5 STG.E.U8 desc[UR36][R6.64+0x39], R3 ;  /* 0x000039030600d986 */ /* 0x0003e2000c101124 */
[----:B------:R-:W-:Y:S05]  /*a5e0*/  @P4 BRA `(.L_x_97) ;  /* 0x00000000000c4947 */ /* 0x000fea0003800000 */
[----:B------:R-:W2:Y:S02]  /*a5f0*/  LDG.E.U8 R16, desc[UR36][R4.64+0x38] ;  /* 0x0000382404107981 */ /* 0x000ea4000c1e1100 */
[----:B--2---:R-:W-:-:S05]  /*a600*/  PRMT R2, R16, 0x8880, RZ ;  /* 0x0000888010027816 */ /* 0x004fca00000000ff */
[----:B------:R-:W-:-:S07]  /*a610*/  IMAD R2, R2, R18, RZ ;  /* 0x0000001202027224 */ /* 0x000fce00078e02ff */
.L_x_97:
[----:B------:R-:W-:Y:S05]  /*a620*/  BSYNC B1 ;  /* 0x0000000000017941 */ /* 0x000fea0003800000 */
.L_x_96:
        /* <DEDUP_REMOVED lines=10> */
.L_x_99:
[----:B------:R-:W-:Y:S05]  /*a6d0*/  BSYNC B1 ;  /* 0x0000000000017941 */ /* 0x000fea0003800000 */
.L_x_98:
[----:B-1----:R-:W2:Y:S01]  /*a6e0*/  LDL.LU R3, [R1+0x1fc] ;  /* 0x0001fc0001037983 */ /* 0x002ea20000300800 */
[C---:B------:R-:W-:Y:S01]  /*a6f0*/  ISETP.LT.OR P4, PT, R0.reuse, 0x41, !P2 ;  /* 0x000000410000780c */ /* 0x040fe20005781670 */
[----:B------:R-:W-:Y:S01]  /*a700*/  BSSY B1, `(.L_x_100) ;  /* 0x000000a000017945 */ /* 0x000fe20003800000 */
[----:B------:R-:W-:Y:S02]  /*a710*/  ISETP.LT.OR P5, PT, R0, 0x42, !P2 ;  /* 0x000000420000780c */ /* 0x000fe400057a1670 */
[----:B------:R-:W-:Y:S01]  /*a720*/  @!P0 IADD3 R220, P6, R6, UR45, RZ ;  /* 0x0000002d06dc8c10 */ /* 0x000fe2000ffde0ff */
[----:B--2---:R-:W-:-:S05]  /*a730*/  @!P3 IMAD R3, R3, R17, R2 ;  /* 0x000000110303b224 */ /* 0x004fca00078e0202 */
[----:B------:R1:W-:Y:S01]  /*a740*/  @!P3 STG.E.U8 desc[UR36][R10.64+0x39], R3 ;  /* 0x000039030a00b986 */ /* 0x0003e2000c101124 */
[----:B------:R-:W-:Y:S02]  /*a750*/  ISETP.LT.OR P3, PT, R0, 0x42, !P1 ;  /* 0x000000420000780c */ /* 0x000fe40004f61670 */
[----:B------:R-:W-:Y:S11]  /*a760*/  @P4 BRA `(.L_x_101) ;  /* 0x00000000000c4947 */ /* 0x000ff60003800000 */
[----:B------:R-:W2:Y:S02]  /*a770*/  LDG.E.U8 R16, desc[UR36][R8.64+0x40] ;  /* 0x0000402408107981 */ /* 0x000ea4000c1e1100 */
[----:B--2---:R-:W-:-:S05]  /*a780*/  PRMT R2, R16, 0x8880, RZ ;  /* 0x0000888010027816 */ /* 0x004fca00000000ff */
[----:B------:R-:W-:-:S07]  /*a790*/  IMAD R2, R2, R18, RZ ;  /* 0x0000001202027224 */ /* 0x000fce00078e02ff */
.L_x_101:
[----:B------:R-:W-:Y:S05]  /*a7a0*/  BSYNC B1 ;  /* 0x0000000000017941 */ /* 0x000fea0003800000 */
.L_x_100:
        /* <DEDUP_REMOVED lines=8> */
.L_x_103:
[----:B------:R-:W-:Y:S05]  /*a830*/  BSYNC B1 ;  /* 0x0000000000017941 */ /* 0x000fea0003800000 */
.L_x_102:
[----:B-1----:R-:W2:Y:S01]  /*a840*/  LDL.LU R3, [R1+0x204] ;  /* 0x0002040001037983 */ /* 0x002ea20000300800 */
[----:B------:R-:W-:Y:S01]  /*a850*/  BSSY B1, `(.L_x_104) ;  /* 0x0000008000017945 */ /* 0x000fe20003800000 */
[----:B------:R-:W-:Y:S01]  /*a860*/  @!P0 IADD3.X R221, R7, UR44, RZ, P6, !PT ;  /* 0x0000002c07dd8c10 */ /* 0x000fe2000b7fe4ff */
[----:B--2---:R-:W-:-:S05]  /*a870*/  @!P5 IMAD R3, R3, R17, R2 ;  /* 0x000000110303d224 */ /* 0x004fca00078e0202 */
[----:B------:R1:W-:Y:S01]  /*a880*/  @!P5 STG.E.U8 desc[UR36][R6.64+0x41], R3 ;  /* 0x000041030600d986 */ /* 0x0003e2000c101124 */
[----:B------:R-:W-:Y:S05]  /*a890*/  @P0 BRA `(.L_x_105) ;  /* 0x00000000000c0947 */ /* 0x000fea0003800000 */
[----:B------:R-:W2:Y:S02]  /*a8a0*/  LDG.E.U8 R16, desc[UR36][R4.64+0x40] ;  /* 0x0000402404107981 */ /* 0x000ea4000c1e1100 */
[----:B--2---:R-:W-:-:S05]  /*a8b0*/  PRMT R2, R16, 0x8880, RZ ;  /* 0x0000888010027816 */ /* 0x004fca00000000ff */
[----:B------:R-:W-:-:S07]  /*a8c0*/  IMAD R2, R2, R18, RZ ;  /* 0x0000001202027224 */ /* 0x000fce00078e02ff */
.L_x_105:
[----:B------:R-:W-:Y:S05]  /*a8d0*/  BSYNC B1 ;  /* 0x0000000000017941 */ /* 0x000fea0003800000 */
.L_x_104:
[----:B-1----:R-:W2:Y:S01]  /*a8e0*/  LDL.LU R3, [R1+0x208] ;  /* 0x0002080001037983 */ /* 0x002ea20000300800 */
[----:B------:R-:W-:Y:S01]  /*a8f0*/  @!P3 IADD3 R10, P5, R6, UR45, RZ ;  /* 0x0000002d060abc10 */ /* 0x000fe2000ffbe0ff */
[----:B------:R-:W-:Y:S01]  /*a900*/  BSSY B1, `(.L_x_106) ;  /* 0x000000c000017945 */ /* 0x000fe20003800000 */
[C---:B------:R-:W-:Y:S02]  /*a910*/  ISETP.LT.OR P6, PT, R0.reuse, 0x49, !P2 ;  /* 0x000000490000780c */ /* 0x040fe400057c1670 */
[----:B------:R-:W-:Y:S02]  /*a920*/  @!P3 IADD3.X R11, R7, UR44, RZ, P5, !PT ;  /* 0x0000002c070bbc10 */ /* 0x000fe4000affe4ff */
        /* <DEDUP_REMOVED lines=9> */
.L_x_107:
[----:B------:R-:W-:Y:S05]  /*a9c0*/  BSYNC B1 ;  /* 0x0000000000017941 */ /* 0x000fea0003800000 */
.L_x_106:
        /* <DEDUP_REMOVED lines=8> */
.L_x_109:
[----:B------:R-:W-:Y:S05]  /*aa50*/  BSYNC B1 ;  /* 0x0000000000017941 */ /* 0x000fea0003800000 */
.L_x_108:
        /* <DEDUP_REMOVED lines=8> */
.L_x_111:
[----:B------:R-:W-:Y:S05]  /*aae0*/  BSYNC B1 ;  /* 0x0000000000017941 */ /* 0x000fea0003800000 */
.L_x_110:
[----:B-1----:R-:W2:Y:S01]  /*aaf0*/  LDL.LU R3, [R1+0x214] ;  /* 0x0002140001037983 */ /* 0x002ea20000300800 */
[----:B------:R-:W-:Y:S01]  /*ab00*/  BSSY B1, `(.L_x_112) ;  /* 0x000000b000017945 */ /* 0x000fe20003800000 */
[----:B------:R-:W-:Y:S02]  /*ab10*/  ISETP.LT.OR P3, PT, R0, 0x51, !P1 ;  /* 0x000000510000780c */ /* 0x000fe40004f61670 */
[----:B------:R-:W-:Y:S01]  /*ab20*/  @!P5 IADD3 R10, P6, R6, UR45, RZ ;  /* 0x0000002d060adc10 */ /* 0x000fe2000ffde0ff */
[----:B--2---:R-:W-:-:S05]  /*ab30*/  @!P0 IMAD R3, R3, R17, R2 ;  /* 0x0000001103038224 */ /* 0x004fca00078e0202 */
[----:B------:R1:W-:Y:S01]  /*ab40*/  @!P0 STG.E.U8 desc[UR36][R6.64+0x49], R3 ;  /* 0x0000490306008986 */ /* 0x0003e2000c101124 */
[----:B------:R-:W-:-:S04]  /*ab50*/  @!P4 IADD3 R220, P0, R6, UR45, RZ ;  /* 0x0000002d06dccc10 */ /* 0x000fc8000ff1e0ff */
[----:B------:R-:W-:Y:S01]  /*ab60*/  @!P4 IADD3.X R221, R7, UR44, RZ, P0, !PT ;  /* 0x0000002c07ddcc10 */ /* 0x000fe200087fe4ff */
[----:B------:R-:W-:Y:S08]  /*ab70*/  @P4 BRA `(.L_x_113) ;  /* 0x00000000000c4947 */ /* 0x000ff00003800000 */
[----:B------:R-:W2:Y:S02]  /*ab80*/  LDG.E.U8 R16, desc[UR36][R4.64+0x48] ;  /* 0x0000482404107981 */ /* 0x000ea4000c1e1100 */
[----:B--2---:R-:W-:-:S05]  /*ab90*/  PRMT R2, R16, 0x8880, RZ ;  /* 0x0000888010027816 */ /* 0x004fca00000000ff */
[----:B------:R-:W-:-:S07]  /*aba0*/  IMAD R2, R2, R18, RZ ;  /* 0x0000001202027224 */ /* 0x000fce00078e02ff */
.L_x_113:
[----:B------:R-:W-:Y:S05]  /*abb0*/  BSYNC B1 ;  /* 0x0000000000017941 */ /* 0x000fea0003800000 */
.L_x_112:
        /* <DEDUP_REMOVED lines=9> */
.L_x_115:
[----:B------:R-:W-:Y:S05]  /*ac50*/  BSYNC B1 ;  /* 0x0000000000017941 */ /* 0x000fea0003800000 */
.L_x_114:
        /* <DEDUP_REMOVED lines=12> */
.L_x_117:
[----:B------:R-:W-:Y:S05]  /*ad20*/  BSYNC B1 ;  /* 0x0000000000017941 */ /* 0x000fea0003800000 */
.L_x_116:
        /* <DEDUP_REMOVED lines=8> */
.L_x_119:
[----:B------:R-:W-:Y:S05]  /*adb0*/  BSYNC B1 ;  /* 0x0000000000017941 */ /* 0x000fea0003800000 */
.L_x_118:
        /* <DEDUP_REMOVED lines=9> */
.L_x_121:
[----:B------:R-:W-:Y:S05]  /*ae50*/  BSYNC B1 ;  /* 0x0000000000017941 */ /* 0x000fea0003800000 */
.L_x_120:
        /* <DEDUP_REMOVED lines=14> */
.L_x_123:
[----:B------:R-:W-:Y:S05]  /*af40*/  BSYNC B1 ;  /* 0x0000000000017941 */ /* 0x000fea0003800000 */
.L_x_122:
        /* <DEDUP_REMOVED lines=8> */
.L_x_125:
[----:B------:R-:W-:Y:S05]  /*afd0*/  BSYNC B1 ;  /* 0x0000000000017941 */ /* 0x000fea0003800000 */
.L_x_124:
        /* <DEDUP_REMOVED lines=8> */
.L_x_127:
[----:B------:R-:W-:Y:S05]  /*b060*/  BSYNC B1 ;  /* 0x0000000000017941 */ /* 0x000fea0003800000 */
.L_x_126:
        /* <DEDUP_REMOVED lines=12> */
.L_x_129:
[----:B------:R-:W-:Y:S05]  /*b130*/  BSYNC B1 ;  /* 0x0000000000017941 */ /* 0x000fea0003800000 */
.L_x_128:
        /* <DEDUP_REMOVED lines=9> */
.L_x_131:
[----:B------:R-:W-:Y:S05]  /*b1d0*/  BSYNC B1 ;  /* 0x0000000000017941 */ /* 0x000fea0003800000 */
.L_x_130:
        /* <DEDUP_REMOVED lines=12> */
.L_x_133:
[----:B------:R-:W-:Y:S05]  /*b2a0*/  BSYNC B1 ;  /* 0x0000000000017941 */ /* 0x000fea0003800000 */
.L_x_132:
        /* <DEDUP_REMOVED lines=8> */
.L_x_135:
[----:B------:R-:W-:Y:S05]  /*b330*/  BSYNC B1 ;  /* 0x0000000000017941 */ /* 0x000fea0003800000 */
.L_x_134:
        /* <DEDUP_REMOVED lines=9> */
.L_x_137:
[----:B------:R-:W-:Y:S05]  /*b3d0*/  BSYNC B1 ;  /* 0x0000000000017941 */ /* 0x000fea0003800000 */
.L_x_136:
        /* <DEDUP_REMOVED lines=14> */
.L_x_139:
[----:B------:R-:W-:Y:S05]  /*b4c0*/  BSYNC B1 ;  /* 0x0000000000017941 */ /* 0x000fea0003800000 */
.L_x_138:
        /* <DEDUP_REMOVED lines=8> */
.L_x_141:
[----:B------:R-:W-:Y:S05]  /*b550*/  BSYNC B1 ;  /* 0x0000000000017941 */ /* 0x000fea0003800000 */
.L_x_140:
        /* <DEDUP_REMOVED lines=8> */
.L_x_143:
[----:B------:R-:W-:Y:S05]  /*b5e0*/  BSYNC B1 ;  /* 0x0000000000017941 */ /* 0x000fea0003800000 */
.L_x_142:
        /* <DEDUP_REMOVED lines=12> */
.L_x_145:
[----:B------:R-:W-:Y:S05]  /*b6b0*/  BSYNC B1 ;  /* 0x0000000000017941 */ /* 0x000fea0003800000 */
.L_x_144:
        /* <DEDUP_REMOVED lines=9> */
.L_x_147:
[----:B------:R-:W-:Y:S05]  /*b750*/  BSYNC B1 ;  /* 0x0000000000017941 */ /* 0x000fea0003800000 */
.L_x_146:
        /* <DEDUP_REMOVED lines=12> */
.L_x_149:
[----:B------:R-:W-:Y:S05]  /*b820*/  BSYNC B1 ;  /* 0x0000000000017941 */ /* 0x000fea0003800000 */
.L_x_148:
        /* <DEDUP_REMOVED lines=8> */
.L_x_151:
[----:B------:R-:W-:Y:S05]  /*b8b0*/  BSYNC B1 ;  /* 0x0000000000017941 */ /* 0x000fea0003800000 */
.L_x_150:
        /* <DEDUP_REMOVED lines=9> */
.L_x_153:
[----:B------:R-:W-:Y:S05]  /*b950*/  BSYNC B1 ;  /* 0x0000000000017941 */ /* 0x000fea0003800000 */
.L_x_152:
        /* <DEDUP_REMOVED lines=14> */
.L_x_155:
[----:B------:R-:W-:Y:S05]  /*ba40*/  BSYNC B1 ;  /* 0x0000000000017941 */ /* 0x000fea0003800000 */
.L_x_154:
        /* <DEDUP_REMOVED lines=8> */
.L_x_157:
[----:B------:R-:W-:Y:S05]  /*bad0*/  BSYNC B1 ;  /* 0x0000000000017941 */ /* 0x000fea0003800000 */
.L_x_156:
        /* <DEDUP_REMOVED lines=8> */
.L_x_159:
[----:B------:R-:W-:Y:S05]  /*bb60*/  BSYNC B1 ;  /* 0x0000000000017941 */ /* 0x000fea0003800000 */
.L_x_158:
        /* <DEDUP_REMOVED lines=12> */
.L_x_161:
[----:B------:R-:W-:Y:S05]  /*bc30*/  BSYNC B1 ;  /* 0x0000000000017941 */ /* 0x000fea0003800000 */
.L_x_160:
        /* <DEDUP_REMOVED lines=9> */
.L_x_163:
[----:B------:R-:W-:Y:S05]  /*bcd0*/  BSYNC B1 ;  /* 0x0000000000017941 */ /* 0x000fea0003800000 */
.L_x_162:
        /* <DEDUP_REMOVED lines=12> */
.L_x_165:
[----:B------:R-:W-:Y:S05]  /*bda0*/  BSYNC B1 ;  /* 0x0000000000017941 */ /* 0x000fea0003800000 */
.L_x_164:
        /* <DEDUP_REMOVED lines=8> */
.L_x_167:
[----:B------:R-:W-:Y:S05]  /*be30*/  BSYNC B1 ;  /* 0x0000000000017941 */ /* 0x000fea0003800000 */
.L_x_166:
        /* <DEDUP_REMOVED lines=9> */
.L_x_169:
[----:B------:R-:W-:Y:S05]  /*bed0*/  BSYNC B1 ;  /* 0x0000000000017941 */ /* 0x000fea0003800000 */
.L_x_168:
        /* <DEDUP_REMOVED lines=14> */
.L_x_171:
[----:B------:R-:W-:Y:S05]  /*bfc0*/  BSYNC B1 ;  /* 0x0000000000017941 */ /* 0x000fea0003800000 */
.L_x_170:
        /* <DEDUP_REMOVED lines=8> */
.L_x_173:
[----:B------:R-:W-:Y:S05]  /*c050*/  BSYNC B1 ;  /* 0x0000000000017941 */ /* 0x000fea0003800000 */
.L_x_172:
        /* <DEDUP_REMOVED lines=8> */
.L_x_175:
[----:B------:R-:W-:Y:S05]  /*c0e0*/  BSYNC B1 ;  /* 0x0000000000017941 */ /* 0x000fea0003800000 */
.L_x_174:
        /* <DEDUP_REMOVED lines=12> */
.L_x_177:
[----:B------:R-:W-:Y:S05]  /*c1b0*/  BSYNC B1 ;  /* 0x0000000000017941 */ /* 0x000fea0003800000 */
.L_x_176:
        /* <DEDUP_REMOVED lines=9> */
.L_x_179:
[----:B------:R-:W-:Y:S05]  /*c250*/  BSYNC B1 ;  /* 0x0000000000017941 */ /* 0x000fea0003800000 */
.L_x_178:
        /* <DEDUP_REMOVED lines=12> */
.L_x_181:
[----:B------:R-:W-:Y:S05]  /*c320*/  BSYNC B1 ;  /* 0x0000000000017941 */ /* 0x000fea0003800000 */
.L_x_180:
        /* <DEDUP_REMOVED lines=8> */
.L_x_183:
[----:B------:R-:W-:Y:S05]  /*c3b0*/  BSYNC B1 ;  /* 0x0000000000017941 */ /* 0x000fea0003800000 */
.L_x_182:
        /* <DEDUP_REMOVED lines=9> */
.L_x_185:
[----:B------:R-:W-:Y:S05]  /*c450*/  BSYNC B1 ;  /* 0x0000000000017941 */ /* 0x000fea0003800000 */
.L_x_184:
        /* <DEDUP_REMOVED lines=14> */
.L_x_187:
[----:B------:R-:W-:Y:S05]  /*c540*/  BSYNC B1 ;  /* 0x0000000000017941 */ /* 0x000fea0003800000 */
.L_x_186:
        /* <DEDUP_REMOVED lines=8> */
.L_x_189:
[----:B------:R-:W-:Y:S05]  /*c5d0*/  BSYNC B1 ;  /* 0x0000000000017941 */ /* 0x000fea0003800000 */
.L_x_188:
        /* <DEDUP_REMOVED lines=8> */
.L_x_191:
[----:B------:R-:W-:Y:S05]  /*c660*/  BSYNC B1 ;  /* 0x0000000000017941 */ /* 0x000fea0003800000 */
.L_x_190:
        /* <DEDUP_REMOVED lines=12> */
.L_x_193:
[----:B------:R-:W-:Y:S05]  /*c730*/  BSYNC B1 ;  /* 0x0000000000017941 */ /* 0x000fea0003800000 */
.L_x_192:
        /* <DEDUP_REMOVED lines=9> */
.L_x_195:
[----:B------:R-:W-:Y:S05]  /*c7d0*/  BSYNC B1 ;  /* 0x0000000000017941 */ /* 0x000fea0003800000 */
.L_x_194:
        /* <DEDUP_REMOVED lines=12> */
.L_x_197:
[----:B------:R-:W-:Y:S05]  /*c8a0*/  BSYNC B1 ;  /* 0x0000000000017941 */ /* 0x000fea0003800000 */
.L_x_196:
        /* <DEDUP_REMOVED lines=8> */
.L_x_199:
[----:B------:R-:W-:Y:S05]  /*c930*/  BSYNC B1 ;  /* 0x0000000000017941 */ /* 0x000fea0003800000 */
.L_x_198:
        /* <DEDUP_REMOVED lines=9> */
.L_x_201:
[----:B------:R-:W-:Y:S05]  /*c9d0*/  BSYNC B1 ;  /* 0x0000000000017941 */ /* 0x000fea0003800000 */
.L_x_200:
        /* <DEDUP_REMOVED lines=14> */
.L_x_203:
[----:B------:R-:W-:Y:S05]  /*cac0*/  BSYNC B1 ;  /* 0x0000000000017941 */ /* 0x000fea0003800000 */
.L_x_202:
        /* <DEDUP_REMOVED lines=8> */
.L_x_205:
[----:B------:R-:W-:Y:S05]  /*cb50*/  BSYNC B1 ;  /* 0x0000000000017941 */ /* 0x000fea0003800000 */
.L_x_204:
        /* <DEDUP_REMOVED lines=8> */
.L_x_207:
[----:B------:R-:W-:Y:S05]  /*cbe0*/  BSYNC B1 ;  /* 0x0000000000017941 */ /* 0x000fea0003800000 */
.L_x_206:
[----:B-1----:R-:W2:Y:S01]  /*cbf0*/  LDL.LU R3, [R1+0x2d4] ;  /* 0x0002d40001037983 */ /* 0x002ea20000300800 */
[----:B------:R-:W-:Y:S01]  /*cc00*/  @!P0 IADD3 R220, P6, R6, UR45, RZ ;  /* 0x0000002d06dc8c10 */ /* 0x000fe2000ffde0ff */
[----:B------:R-:W-:Y:S01]  /*cc10*/  BSSY B1, `(.L_x_208) ;  /* 0x000000b000017945 */ /* 0x000fe20003800000 */
[----:B------:R-:W-:Y:S02]  /*cc20*/  ISETP.LT.OR P5, PT, R0, 0xb1, !P1 ;  /* 0x000000b10000780c */ /* 0x000fe40004fa1670 */
[----:B------:R-:W-:Y:S02]  /*cc30*/  @!P0 IADD3.X R221, R7, UR44, RZ, P6, !PT ;  /* 0x0000002c07dd8c10 */ /* 0x000fe4000b7fe4ff */
[----:B------:R-:W-:Y:S01]  /*cc40*/  @!P4 IADD3 R10, P6, R6, UR45, RZ ;  /* 0x0000002d060acc10 */ /* 0x000fe2000ffde0ff */
[----:B--2---:R-:W-:-:S05]  /*cc50*/  @!P3 IMAD R3, R3, R17, R2 ;  /* 0x000000110303b224 */ /* 0x004fca00078e0202 */
[----:B------:R1:W-:Y:S01]  /*cc60*/  @!P3 STG.E.U8 desc[UR36][R6.64+0xa9], R3 ;  /* 0x0000a9030600b986 */ /* 0x0003e2000c101124 */
[----:B------:R-:W-:Y:S01]  /*cc70*/  ISETP.LT.OR P3, PT, R0, 0xb1, !P2 ;  /* 0x000000b10000780c */ /* 0x000fe20005761670 */
[----:B------:R-:W-:-:S12]  /*cc80*/  @P0 BRA `(.L_x_209) ;  /* 0x00000000000c0947 */ /* 0x000fd80003800000 */
[----:B------:R-:W2:Y:S02]  /*cc90*/  LDG.E.U8 R16, desc[UR36][R4.64+0xa8] ;  /* 0x0000a82404107981 */ /* 0x000ea4000c1e1100 */
[----:B--2---:R-:W-:-:S05]  /*cca0*/  PRMT R2, R16, 0x8880, RZ ;  /* 0x0000888010027816 */ /* 0x004fca00000000ff */
[----:B------:R-:W-:-:S07]  /*ccb0*/  IMAD R2, R2, R18, RZ ;  /* 0x0000001202027224 */ /* 0x000fce00078e02ff */
.L_x_209:
[----:B------:R-:W-:Y:S05]  /*ccc0*/  BSYNC B1 ;  /* 0x0000000000017941 */ /* 0x000fea0003800000 */
.L_x_208:
        /* <DEDUP_REMOVED lines=9> */
.L_x_211:
[----:B------:R-:W-:Y:S05]  /*cd60*/  BSYNC B1 ;  /* 0x0000000000017941 */ /* 0x000fea0003800000 */
.L_x_210:
        /* <DEDUP_REMOVED lines=8> */
.L_x_213:
[----:B------:R-:W-:Y:S05]  /*cdf0*/  BSYNC B1 ;  /* 0x0000000000017941 */ /* 0x000fea0003800000 */
.L_x_212:
[----:B-1----:R-:W2:Y:S01]  /*ce00*/  LDL.LU R3, [R1+0x2e0] ;  /* 0x0002e00001037983 */ /* 0x002ea20000300800 */
[----:B------:R-:W-:Y:S01]  /*ce10*/  BSSY B1, `(.L_x_214) ;  /* 0x000000b000017945 */ /* 0x000fe20003800000 */
[----:B------:R-:W-:Y:S02]  /*ce20*/  ISETP.GE.AND P0, PT, R19, 0x81, PT ;  /* 0x000000811300780c */ /* 0x000fe40003f06270 */
[----:B------:R-:W-:Y:S02]  /*ce30*/  ISETP.LT.OR P4, PT, R0, 0xb2, !P1 ;  /* 0x000000b20000780c */ /* 0x000fe40004f81670 */
[----:B------:R-:W-:Y:S01]  /*ce40*/  @!P5 IADD3 R10, P6, R6, UR45, RZ ;  /* 0x0000002d060adc10 */ /* 0x000fe2000ffde0ff */
[----:B--2---:R-:W-:-:S05]  /*ce50*/  @!P3 IMAD R3, R3, R17, R2 ;  /* 0x000000110303b224 */ /* 0x004fca00078e0202 */
[----:B------:R1:W-:Y:S01]  /*ce60*/  @!P3 STG.E.U8 desc[UR36][R6.64+0xb0], R3 ;  /* 0x0000b0030600b986 */ /* 0x0003e2000c101124 */
[----:B------:R-:W-:-:S13]  /*ce70*/  ISETP.LT.OR P3, PT, R0, 0xb2, !P2 ;  /* 0x000000b20000780c */ /* 0x000fda0005761670 */
[----:B-1----:R-:W-:Y:S05]  /*ce80*/  @P3 BRA `(.L_x_215) ;  /* 0x00000000000c3947 */ /* 0x002fea0003800000 */
[----:B------:R-:W2:Y:S02]  /*ce90*/  LDG.E.U8 R16, desc[UR36][R8.64+0xb1] ;  /* 0x0000b12408107981 */ /* 0x000ea4000c1e1100 */
[----:B--2---:R-:W-:-:S05]  /*cea0*/  PRMT R2, R16, 0x8880, RZ ;  /* 0x0000888010027816 */ /* 0x004fca00000000ff */
[----:B------:R-:W-:-:S07]  /*ceb0*/  IMAD R2, R2, R18, RZ ;  /* 0x0000001202027224 */ /* 0x000fce00078e02ff */
.L_x_215:
[----:B------:R-:W-:Y:S05]  /*cec0*/  BSYNC B1 ;  /* 0x0000000000017941 */ /* 0x000fea0003800000 */
.L_x_214:
[----:B------:R-:W2:Y:S01]  /*ced0*/  LDL.LU R3, [R1+0x2e4] ;  /* 0x0002e40001037983 */ /* 0x000ea20000300800 */
        /* <DEDUP_REMOVED lines=8> */
.L_x_217:
[----:B------:R-:W-:Y:S05]  /*cf60*/  BSYNC B1 ;  /* 0x0000000000017941 */ /* 0x000fea0003800000 */
.L_x_216:
[----:B-1----:R-:W2:Y:S01]  /*cf70*/  LDL.LU R3, [R1+0x2e8] ;  /* 0x0002e80001037983 */ /* 0x002ea20000300800 */
[----:B------:R-:W-:Y:S01]  /*cf80*/  BSSY B1, `(.L_x_218) ;  /* 0x000000c000017945 */ /* 0x000fe20003800000 */
[C---:B------:R-:W-:Y:S02]  /*cf90*/  ISETP.LT.OR P3, PT, R0.reuse, 0xb9, !P2 ;  /* 0x000000b90000780c */ /* 0x040fe40005761670 */
[C---:B------:R-:W-:Y:S02]  /*cfa0*/  ISETP.LT.OR P2, PT, R0.reuse, 0xba, !P2 ;  /* 0x000000ba0000780c */ /* 0x040fe40005741670 */
[----:B------:R-:W-:Y:S01]  /*cfb0*/  ISETP.LT.OR P6, PT, R0, 0xb9, !P1 ;  /* 0x000000b90000780c */ /* 0x000fe20004fc1670 */
[----:B--2---:R-:W-:-:S05]  /*cfc0*/  @!P5 IMAD R3, R3, R17, R2 ;  /* 0x000000110303d224 */ /* 0x004fca00078e0202 */
[----:B------:R1:W-:Y:S02]  /*cfd0*/  @!P5 STG.E.U8 desc[UR36][R10.64+0xb0], R3 ;  /* 0x0000b0030a00d986 */ /* 0x0003e4000c101124 */
[----:B-1----:R-:W-:-:S04]  /*cfe0*/  @!P4 IADD3 R10, P5, R6, UR45, RZ ;  /* 0x0000002d060acc10 */ /* 0x002fc8000ffbe0ff */
[----:B------:R-:W-:Y:S01]  /*cff0*/  @!P4 IADD3.X R11, R7, UR44, RZ, P5, !PT ;  /* 0x0000002c070bcc10 */ /* 0x000fe2000affe4ff */
[----:B------:R-:W-:Y:S08]  /*d000*/  @P4 BRA `(.L_x_219) ;  /* 0x00000000000c4947 */ /* 0x000ff00003800000 */
[----:B------:R-:W2:Y:S02]  /*d010*/  LDG.E.U8 R16, desc[UR36][R4.64+0xb1] ;  /* 0x0000b12404107981 */ /* 0x000ea4000c1e1100 */
[----:B--2---:R-:W-:-:S05]  /*d020*/  PRMT R2, R16, 0x8880, RZ ;  /* 0x0000888010027816 */ /* 0x004fca00000000ff */
[----:B------:R-:W-:-:S07]  /*d030*/  IMAD R2, R2, R18, RZ ;  /* 0x0000001202027224 */ /* 0x000fce00078e02ff */
.L_x_219:
[----:B------:R-:W-:Y:S05]  /*d040*/  BSYNC B1 ;  /* 0x0000000000017941 */ /* 0x000fea0003800000 */
.L_x_218:
[----:B------:R-:W2:Y:S01]  /*d050*/  LDL.LU R3, [R1+0x2ec] ;  /* 0x0002ec0001037983 */ /* 0x000ea20000300800 */
[----:B------:R-:W-:Y:S01]  /*d060*/  BSSY B1, `(.L_x_220) ;  /* 0x0000007000017945 */ /* 0x000fe20003800000 */
[----:B--2---:R-:W-:-:S05]  /*d070*/  @!P4 IMAD R3, R3, R17, R2 ;  /* 0x000000110303c224 */ /* 0x004fca00078e0202 */
[----:B------:R1:W-:Y:S01]  /*d080*/  @!P4 STG.E.U8 desc[UR36][R10.64+0xb1], R3 ;  /* 0x0000b1030a00c986 */ /* 0x0003e2000c101124 */
[----:B------:R-:W-:Y:S05]  /*d090*/  @P3 BRA `(.L_x_221) ;  /* 0x00000000000c3947 */ /* 0x000fea0003800000 */
[----:B------:R-:W2:Y:S02]  /*d0a0*/  LDG.E.U8 R16, desc[UR36][R8.64+0xb8] ;  /* 0x0000b82408107981 */ /* 0x000ea4000c1e1100 */
[----:B--2---:R-:W-:-:S05]  /*d0b0*/  PRMT R2, R16, 0x8880, RZ ;  /* 0x0000888010027816 */ /* 0x004fca00000000ff */
[----:B------:R-:W-:-:S07]  /*d0c0*/  IMAD R2, R2, R18, RZ ;  /* 0x0000001202027224 */ /* 0x000fce00078e02ff */
.L_x_221:
[----:B------:R-:W-:Y:S05]  /*d0d0*/  BSYNC B1 ;  /* 0x0000000000017941 */ /* 0x000fea0003800000 */
.L_x_220:
        /* <DEDUP_REMOVED lines=8> */
.L_x_223:
[----:B------:R-:W-:Y:S05]  /*d160*/  BSYNC B1 ;  /* 0x0000000000017941 */ /* 0x000fea0003800000 */
.L_x_222:
[----:B------:R-:W2:Y:S01]  /*d170*/  LDL.LU R10, [R1+0x2f4] ;  /* 0x0002f400010a7983 */ /* 0x000ea20000300800 */
[----:B0-----:R-:W-:Y:S01]  /*d180*/  @!P6 IADD3 R8, P4, R6, UR45, RZ ;  /* 0x0000002d0608ec10 */ /* 0x001fe2000ff9e0ff */
[----:B------:R-:W-:Y:S01]  /*d190*/  BSSY B1, `(.L_x_224) ;  /* 0x000000a000017945 */ /* 0x000fe20003800000 */
[----:B-1----:R-:W-:Y:S02]  /*d1a0*/  IADD3 R3, P3, R224, 0x80, RZ ;  /* 0x00000080e0037810 */ /* 0x002fe40007f7e0ff */
[----:B------:R-:W-:Y:S02]  /*d1b0*/  ISETP.LT.OR P1, PT, R0, 0xba, !P1 ;  /* 0x000000ba0000780c */ /* 0x000fe40004f21670 */
[----:B------:R-:W-:Y:S01]  /*d1c0*/  @!P6 IADD3.X R9, R7, UR44, RZ, P4, !PT ;  /* 0x0000002c0709ec10 */ /* 0x000fe2000a7fe4ff */
[----:B--2---:R-:W-:-:S05]  /*d1d0*/  @!P2 IMAD R10, R10, R17, R2 ;  /* 0x000000110a0aa224 */ /* 0x004fca00078e0202 */
[----:B------:R0:W-:Y:S01]  /*d1e0*/  @!P2 STG.E.U8 desc[UR36][R6.64+0xb9], R10 ;  /* 0x0000b90a0600a986 */ /* 0x0001e2000c101124 */
[----:B------:R-:W-:Y:S05]  /*d1f0*/  @P6 BRA `(.L_x_225) ;  /* 0x00000000000c6947 */ /* 0x000fea0003800000 */
[----:B------:R-:W2:Y:S02]  /*d200*/  LDG.E.U8 R16, desc[UR36][R4.64+0xb8] ;  /* 0x0000b82404107981 */ /* 0x000ea4000c1e1100 */
[----:B--2---:R-:W-:-:S05]  /*d210*/  PRMT R2, R16, 0x8880, RZ ;  /* 0x0000888010027816 */ /* 0x004fca00000000ff */
[----:B------:R-:W-:-:S07]  /*d220*/  IMAD R2, R2, R18, RZ ;  /* 0x0000001202027224 */ /* 0x000fce00078e02ff */
.L_x_225:
[----:B------:R-:W-:Y:S05]  /*d230*/  BSYNC B1 ;  /* 0x0000000000017941 */ /* 0x000fea0003800000 */
.L_x_224:
[----:B0-----:R-:W2:Y:S01]  /*d240*/  LDL.LU R10, [R1+0x2f8] ;  /* 0x0002f800010a7983 */ /* 0x001ea20000300800 */
[----:B------:R-:W-:Y:S01]  /*d250*/  BSSY B1, `(.L_x_226) ;  /* 0x0000008000017945 */ /* 0x000fe20003800000 */
[----:B------:R-:W-:Y:S02]  /*d260*/  IMAD.X R220, RZ, RZ, UR7, P3 ;  /* 0x00000007ffdc7e24 */ /* 0x000fe400098e06ff */
[----:B--2---:R-:W-:-:S05]  /*d270*/  @!P6 IMAD R10, R10, R17, R2 ;  /* 0x000000110a0ae224 */ /* 0x004fca00078e0202 */
[----:B------:R0:W-:Y:S01]  /*d280*/  @!P6 STG.E.U8 desc[UR36][R8.64+0xb8], R10 ;  /* 0x0000b80a0800e986 */ /* 0x0001e2000c101124 */
[----:B------:R-:W-:Y:S05]  /*d290*/  @P1 BRA `(.L_x_227) ;  /* 0x00000000000c1947 */ /* 0x000fea0003800000 */
[----:B------:R-:W2:Y:S02]  /*d2a0*/  LDG.E.U8 R16, desc[UR36][R4.64+0xb9] ;  /* 0x0000b92404107981 */ /* 0x000ea4000c1e1100 */
[----:B--2---:R-:W-:-:S05]  /*d2b0*/  PRMT R2, R16, 0x8880, RZ ;  /* 0x0000888010027816 */ /* 0x004fca00000000ff */
[----:B------:R-:W-:-:S07]  /*d2c0*/  IMAD R2, R2, R18, RZ ;  /* 0x0000001202027224 */ /* 0x000fce00078e02ff */
.L_x_227:
[----:B------:R-:W-:Y:S05]  /*d2d0*/  BSYNC B1 ;  /* 0x0000000000017941 */ /* 0x000fea0003800000 */
.L_x_226:
[----:B------:R-:W2:Y:S01]  /*d2e0*/  LDL.LU R221, [R1+0x2fc] ;  /* 0x0002fc0001dd7983 */ /* 0x000ea20000300800 */
[----:B------:R-:W-:Y:S01]  /*d2f0*/  IMAD.WIDE.U32 R4, R3, R12, R20 ;  /* 0x0000000c03047225 */ /* 0x000fe200078e0014 */
[----:B0-----:R-:W-:Y:S01]  /*d300*/  @!P1 IADD3 R8, P5, R6, UR45, RZ ;  /* 0x0000002d06089c10 */ /* 0x001fe2000ffbe0ff */
[----:B------:R-:W-:Y:S01]  /*d310*/  BSSY B1, `(.L_x_228) ;  /* 0x0000012000017945 */ /* 0x000fe20003800000 */
[----:B------:R-:W-:Y:S01]  /*d320*/  ISETP.LT.OR P4, PT, R0, 0x1, !P0 ;  /* 0x000000010000780c */ /* 0x000fe20004781670 */
[----:B------:R-:W-:Y:S01]  /*d330*/  IMAD.U32 R9, RZ, RZ, UR12 ;  /* 0x0000000cff097e24 */ /* 0x000fe2000f8e00ff */
[----:B------:R-:W-:Y:S01]  /*d340*/  IADD3 R10, P2, R4, R14, RZ ;  /* 0x0000000e040a7210 */ /* 0x000fe20007f5e0ff */
[----:B------:R-:W-:Y:S02]  /*d350*/  IMAD R220, R220, R12, RZ ;  /* 0x0000000cdcdc7224 */ /* 0x000fe400078e02ff */
[----:B------:R-:W-:Y:S01]  /*d360*/  IMAD.U32 R223, RZ, RZ, UR12 ;  /* 0x0000000cffdf7e24 */ /* 0x000fe2000f8e00ff */
[----:B------:R-:W-:Y:S01]  /*d370*/  LEA R4, P3, R9, R6, 0x7 ;  /* 0x0000000609047211 */ /* 0x000fe200078638ff */
[----:B------:R-:W-:Y:S01]  /*d380*/  IMAD R220, R3, R13, R220 ;  /* 0x0000000d03dc7224 */ /* 0x000fe200078e02dc */
[----:B------:R-:W-:Y:S01]  /*d390*/  @!P1 IADD3.X R9, R7, UR44, RZ, P5, !PT ;  /* 0x0000002c07099c10 */ /* 0x000fe2000affe4ff */
[----:B------:R-:W-:-:S03]  /*d3a0*/  IMAD.U32 R222, RZ, RZ, UR13 ;  /* 0x0000000dffde7e24 */ /* 0x000fc6000f8e00ff */
[----:B------:R-:W-:Y:S02]  /*d3b0*/  IADD3.X R11, R15, R5, R220, P2, !PT ;  /* 0x000000050f0b7210 */ /* 0x000fe400017fe4dc */
[----:B------:R-:W-:Y:S01]  /*d3c0*/  LEA.HI.X R5, R223, R7, R222, 0x7, P3 ;  /* 0x00000007df057211 */ /* 0x000fe200018f3cde */
[----:B--2---:R-:W-:-:S05]  /*d3d0*/  @!P1 IMAD R221, R221, R17, R2 ;  /* 0x00000011dddd9224 */ /* 0x004fca00078e0202 */
[----:B------:R0:W-:Y:S01]  /*d3e0*/  @!P1 STG.E.U8 desc[UR36][R8.64+0xb9], R221 ;  /* 0x0000b9dd08009986 */ /* 0x0001e2000c101124 */
[----:B------:R-:W-:Y:S05]  /*d3f0*/  @P4 BRA `(.L_x_229) ;  /* 0x00000000000c4947 */ /* 0x000fea0003800000 */
[----:B------:R-:W2:Y:S02]  /*d400*/  LDG.E.U8 R16, desc[UR36][R10.64] ;  /* 0x000000240a107981 */ /* 0x000ea4000c1e1100 */
[----:B--2---:R-:W-:-:S05]  /*d410*/  PRMT R2, R16, 0x8880, RZ ;  /* 0x0000888010027816 */ /* 0x004fca00000000ff */
[----:B------:R-:W-:-:S07]  /*d420*/  IMAD R2, R2, R18, RZ ;  /* 0x0000001202027224 */ /* 0x000fce00078e02ff */
.L_x_229:
[----:B------:R-:W-:Y:S05]  /*d430*/  BSYNC B1 ;  /* 0x0000000000017941 */ /* 0x000fea0003800000 */
.L_x_228:
[----:B0-----:R-:W2:Y:S01]  /*d440*/  LDL.LU R8, [R1] ;  /* 0x0000000001087983 */ /* 0x001ea20000300800 */
[----:B------:R-:W-:Y:S01]  /*d450*/  ISETP.GE.AND P2, PT, R19, 0x89, PT ;  /* 0x000000891300780c */ /* 0x000fe20003f46270 */
[----:B------:R-:W-:Y:S03]  /*d460*/  BSSY B1, `(.L_x_230) ;  /* 0x000000d000017945 */ /* 0x000fe60003800000 */
[C---:B------:R-:W-:Y:S02]  /*d470*/  ISETP.LT.OR P1, PT, R0.reuse, 0x1, !P2 ;  /* 0x000000010000780c */ /* 0x040fe40005721670 */
[----:B------:R-:W-:Y:S01]  /*d480*/  ISETP.LT.OR P3, PT, R0, 0x2, !P2 ;  /* 0x000000020000780c */ /* 0x000fe20005761670 */
[----:B--2---:R-:W-:Y:S02]  /*d490*/  @!P4 IMAD R221, R8, R17, R2 ;  /* 0x0000001108ddc224 */ /* 0x004fe400078e0202 */
[----:B------:R-:W-:-:S03]  /*d4a0*/  IMAD.WIDE.U32 R8, R3, R12, R218 ;  /* 0x0000000c03087225 */ /* 0x000fc600078e00da */
[----:B------:R0:W-:Y:S01]  /*d4b0*/  @!P4 STG.E.U8 desc[UR36][R4.64], R221 ;  /* 0x000000dd0400c986 */ /* 0x0001e2000c101124 */
[----:B------:R-:W-:Y:S01]  /*d4c0*/  ISETP.LT.OR P4, PT, R0, 0x2, !P0 ;  /* 0x000000020000780c */ /* 0x000fe20004781670 */
[----:B------:R-:W-:Y:S01]  /*d4d0*/  IMAD.IADD R220, R220, 0x1, R9 ;  /* 0x00000001dcdc7824 */ /* 0x000fe200078e0209 */
[----:B------:R-:W-:-:S11]  /*d4e0*/  IADD3 R8, P5, P6, R216, R14, R8 ;  /* 0x0000000ed8087210 */ /* 0x000fd60007ebe008 */
[----:B0-----:R-:W-:Y:S05]  /*d4f0*/  @P4 BRA `(.L_x_231) ;  /* 0x00000000000c4947 */ /* 0x001fea0003800000 */
[----:B------:R-:W2:Y:S02]  /*d500*/  LDG.E.U8 R16, desc[UR36][R10.64+0x1] ;  /* 0x000001240a107981 */ /* 0x000ea4000c1e1100 */
[----:B--2---:R-:W-:-:S05]  /*d510*/  PRMT R2, R16, 0x8880, RZ ;  /* 0x0000888010027816 */ /* 0x004fca00000000ff */
[----:B------:R-:W-:-:S07]  /*d520*/  IMAD R2, R2, R18, RZ ;  /* 0x0000001202027224 */ /* 0x000fce00078e02ff */
.L_x_231:
[----:B------:R-:W-:Y:S05]  /*d530*/  BSYNC B1 ;  /* 0x0000000000017941 */ /* 0x000fea0003800000 */
.L_x_230:
[----:B------:R-:W2:Y:S01]  /*d540*/  LDL.LU R3, [R1+0x4] ;  /* 0x0000040001037983 */ /* 0x000ea20000300800 */
[----:B------:R-:W-:Y:S01]  /*d550*/  IADD3.X R9, R21, R15, R220, P5, P6 ;  /* 0x0000000f15097210 */ /* 0x000fe20002fec4dc */
[----:B------:R-:W-:Y:S01]  /*d560*/  BSSY B1, `(.L_x_232) ;  /* 0x0000009000017945 */ /* 0x000fe20003800000 */
[----:B------:R-:W-:-:S04]  /*d570*/  @!P1 IADD3 R222, P5, R4, UR45, RZ ;  /* 0x0000002d04de9c10 */ /* 0x000fc8000ffbe0ff */
[----:B------:R-:W-:Y:S01]  /*d580*/  @!P1 IADD3.X R223, R5, UR44, RZ, P5, !PT ;  /* 0x0000002c05df9c10 */ /* 0x000fe2000affe4ff */
[----:B--2---:R-:W-:-:S05]  /*d590*/  @!P4 IMAD R3, R3, R17, R2 ;  /* 0x000000110303c224 */ /* 0x004fca00078e0202 */
[----:B------:R0:W-:Y:S01]  /*d5a0*/  @!P4 STG.E.U8 desc[UR36][R4.64+0x1], R3 ;  /* 0x000001030400c986 */ /* 0x0001e2000c101124 */
[----:B------:R-:W-:Y:S05]  /*d5b0*/  @P1 BRA `(.L_x_233) ;  /* 0x00000000000c1947 */ /* 0x000fea0003800000 */
[----:B------:R-:W2:Y:S02]  /*d5c0*/  LDG.E.U8 R16, desc[UR36][R8.64] ;  /* 0x0000002408107981 */ /* 0x000ea4000c1e1100 */
[----:B--2---:R-:W-:-:S05]  /*d5d0*/  PRMT R2, R16, 0x8880, RZ ;  /* 0x0000888010027816 */ /* 0x004fca00000000ff */
[----:B------:R-:W-:-:S07]  /*d5e0*/  IMAD R2, R2, R18, RZ ;  /* 0x0000001202027224 */ /* 0x000fce00078e02ff */
.L_x_233:
[----:B------:R-:W-:Y:S05]  /*d5f0*/  BSYNC B1 ;  /* 0x0000000000017941 */ /* 0x000fea0003800000 */
.L_x_232:
[----:B0-----:R-:W2:Y:S01]  /*d600*/  LDL.LU R3, [R1+0x8] ;  /* 0x0000080001037983 */ /* 0x001ea20000300800 */
        /* <DEDUP_REMOVED lines=13> */
.L_x_235:
[----:B------:R-:W-:Y:S05]  /*d6e0*/  BSYNC B1 ;  /* 0x0000000000017941 */ /* 0x000fea0003800000 */
.L_x_234:
[----:B0-----:R-:W2:Y:S01]  /*d6f0*/  LDL.LU R3, [R1+0xc] ;  /* 0x00000c0001037983 */ /* 0x001ea20000300800 */
[----:B------:R-:W-:Y:S01]  /*d700*/  BSSY B1, `(.L_x_236) ;  /* 0x0000007000017945 */ /* 0x000fe20003800000 */
[----:B--2---:R-:W-:-:S05]  /*d710*/  @!P3 IMAD R3, R3, R17, R2 ;  /* 0x000000110303b224 */ /* 0x004fca00078e0202 */
[----:B------:R0:W-:Y:S01]  /*d720*/  @!P3 STG.E.U8 desc[UR36][R220.64+0x1], R3 ;  /* 0x00000103dc00b986 */ /* 0x0001e2000c101124 */
[----:B------:R-:W-:Y:S05]  /*d730*/  @P6 BRA `(.L_x_237) ;  /* 0x00000000000c6947 */ /* 0x000fea0003800000 */
[----:B------:R-:W2:Y:S02]  /*d740*/  LDG.E.U8 R16, desc[UR36][R10.64+0x8] ;  /* 0x000008240a107981 */ /* 0x000ea4000c1e1100 */
[----:B--2---:R-:W-:-:S05]  /*d750*/  PRMT R2, R16, 0x8880, RZ ;  /* 0x0000888010027816 */ /* 0x004fca00000000ff */
[----:B------:R-:W-:-:S07]  /*d760*/  IMAD R2, R2, R18, RZ ;  /* 0x0000001202027224 */ /* 0x000fce00078e02ff */
.L_x_237:
[----:B------:R-:W-:Y:S05]  /*d770*/  BSYNC B1 ;  /* 0x0000000000017941 */ /* 0x000fea0003800000 */
.L_x_236:
        /* <DEDUP_REMOVED lines=8> */
.L_x_239:
[----:B------:R-:W-:Y:S05]  /*d800*/  BSYNC B1 ;  /* 0x0000000000017941 */ /* 0x000fea0003800000 */
.L_x_238:
[----:B0-----:R-:W2:Y:S01]  /*d810*/  LDL.LU R3, [R1+0x14] ;  /* 0x0000140001037983 */ /* 0x001ea20000300800 */
        /* <DEDUP_REMOVED lines=11> */
.L_x_241:
[----:B------:R-:W-:Y:S05]  /*d8d0*/  BSYNC B1 ;  /* 0x0000000000017941 */ /* 0x000fea0003800000 */
.L_x_240:
[----:B0-----:R-:W2:Y:S01]  /*d8e0*/  LDL.LU R3, [R1+0x18] ;  /* 0x0000180001037983 */ /* 0x001ea20000300800 */
        /* <DEDUP_REMOVED lines=8> */
.L_x_243:
[----:B------:R-:W-:Y:S05]  /*d970*/  BSYNC B1 ;  /* 0x0000000000017941 */ /* 0x000fea0003800000 */
.L_x_242:
[----:B0-----:R-:W2:Y:S01]  /*d980*/  LDL.LU R3, [R1+0x1c] ;  /* 0x00001c0001037983 */ /* 0x001ea20000300800 */
        /* <DEDUP_REMOVED lines=11> */
.L_x_245:
[----:B------:R-:W-:Y:S05]  /*da40*/  BSYNC B1 ;  /* 0x0000000000017941 */ /* 0x000fea0003800000 */
.L_x_244:
        /* <DEDUP_REMOVED lines=8> */
.L_x_247:
[----:B------:R-:W-:Y:S05]  /*dad0*/  BSYNC B1 ;  /* 0x0000000000017941 */ /* 0x000fea0003800000 */
.L_x_246:
        /* <DEDUP_REMOVED lines=9> */
.L_x_249:
[----:B------:R-:W-:Y:S05]  /*db70*/  BSYNC B1 ;  /* 0x0000000000017941 */ /* 0x000fea0003800000 */
.L_x_248:
        /* <DEDUP_REMOVED lines=14> */
.L_x_251:
[----:B------:R-:W-:Y:S05]  /*dc60*/  BSYNC B1 ;  /* 0x0000000000017941 */ /* 0x000fea0003800000 */
.L_x_250:
        /* <DEDUP_REMOVED lines=8> */
.L_x_253:
[----:B------:R-:W-:Y:S05]  /*dcf0*/  BSYNC B1 ;  /* 0x0000000000017941 */ /* 0x000fea0003800000 */
.L_x_252:
        /* <DEDUP_REMOVED lines=8> */
.L_x_255:
[----:B------:R-:W-:Y:S05]  /*dd80*/  BSYNC B1 ;  /* 0x0000000000017941 */ /* 0x000fea0003800000 */
.L_x_254:
        /* <DEDUP_REMOVED lines=12> */
.L_x_257:
[----:B------:R-:W-:Y:S05]  /*de50*/  BSYNC B1 ;  /* 0x0000000000017941 */ /* 0x000fea0003800000 */
.L_x_256:
        /* <DEDUP_REMOVED lines=9> */
.L_x_259:
[----:B------:R-:W-:Y:S05]  /*def0*/  BSYNC B1 ;  /* 0x0000000000017941 */ /* 0x000fea0003800000 */
.L_x_258:
        /* <DEDUP_REMOVED lines=12> */
.L_x_261:
[----:B------:R-:W-:Y:S05]  /*dfc0*/  BSYNC B1 ;  /* 0x0000000000017941 */ /* 0x000fea0003800000 */
.L_x_260:
        /* <DEDUP_REMOVED lines=8> */
.L_x_263:
[----:B------:R-:W-:Y:S05]  /*e050*/  BSYNC B1 ;  /* 0x0000000000017941 */ /* 0x000fea0003800000 */
.L_x_262:
        /* <DEDUP_REMOVED lines=9> */
.L_x_265:
[----:B------:R-:W-:Y:S05]  /*e0f0*/  BSYNC B1 ;  /* 0x0000000000017941 */ /* 0x000fea0003800000 */
.L_x_264:
        /* <DEDUP_REMOVED lines=14> */
.L_x_267:
[----:B------:R-:W-:Y:S05]  /*e1e0*/  BSYNC B1 ;  /* 0x0000000000017941 */ /* 0x000fea0003800000 */
.L_x_266:
        /* <DEDUP_REMOVED lines=8> */
.L_x_269:
[----:B------:R-:W-:Y:S05]  /*e270*/  BSYNC B1 ;  /* 0x0000000000017941 */ /* 0x000fea0003800000 */
.L_x_268:
        /* <DEDUP_REMOVED lines=8> */
.L_x_271:
[----:B------:R-:W-:Y:S05]  /*e300*/  BSYNC B1 ;  /* 0x0000000000017941 */ /* 0x000fea0003800000 */
.L_x_270:
        /* <DEDUP_REMOVED lines=12> */
.L_x_273:
[----:B------:R-:W-:Y:S05]  /*e3d0*/  BSYNC B1 ;  /* 0x0000000000017941 */ /* 0x000fea0003800000 */
.L_x_272:
        /* <DEDUP_REMOVED lines=9> */
.L_x_275:
[----:B------:R-:W-:Y:S05]  /*e470*/  BSYNC B1 ;  /* 0x0000000000017941 */ /* 0x000fea0003800000 */
.L_x_274:
        /* <DEDUP_REMOVED lines=12> */
.L_x_277:
[----:B------:R-:W-:Y:S05]  /*e540*/  BSYNC B1 ;  /* 0x0000000000017941 */ /* 0x000fea0003800000 */
.L_x_276:
        /* <DEDUP_REMOVED lines=8> */
.L_x_279:
[----:B------:R-:W-:Y:S05]  /*e5d0*/  BSYNC B1 ;  /* 0x0000000000017941 */ /* 0x000fea0003800000 */
.L_x_278:
        /* <DEDUP_REMOVED lines=9> */
.L_x_281:
[----:B------:R-:W-:Y:S05]  /*e670*/  BSYNC B1 ;  /* 0x0000000000017941 */ /* 0x000fea0003800000 */
.L_x_280:
        /* <DEDUP_REMOVED lines=14> */
.L_x_283:
[----:B------:R-:W-:Y:S05]  /*e760*/  BSYNC B1 ;  /* 0x0000000000017941 */ /* 0x000fea0003800000 */
.L_x_282:
        /* <DEDUP_REMOVED lines=8> */
.L_x_285:
[----:B------:R-:W-:Y:S05]  /*e7f0*/  BSYNC B1 ;  /* 0x0000000000017941 */ /* 0x000fea0003800000 */
.L_x_284:
        /* <DEDUP_REMOVED lines=8> */
.L_x_287:
[----:B------:R-:W-:Y:S05]  /*e880*/  BSYNC B1 ;  /* 0x0000000000017941 */ /* 0x000fea0003800000 */
.L_x_286:
        /* <DEDUP_REMOVED lines=12> */
.L_x_289:
[----:B------:R-:W-:Y:S05]  /*e950*/  BSYNC B1 ;  /* 0x0000000000017941 */ /* 0x000fea0003800000 */
.L_x_288:
        /* <DEDUP_REMOVED lines=9> */
.L_x_291:
[----:B------:R-:W-:Y:S05]  /*e9f0*/  BSYNC B1 ;  /* 0x0000000000017941 */ /* 0x000fea0003800000 */
.L_x_290:
        /* <DEDUP_REMOVED lines=12> */
.L_x_293:
[----:B------:R-:W-:Y:S05]  /*eac0*/  BSYNC B1 ;  /* 0x0000000000017941 */ /* 0x000fea0003800000 */
.L_x_292:
        /* <DEDUP_REMOVED lines=8> */
.L_x_295:
[----:B------:R-:W-:Y:S05]  /*eb50*/  BSYNC B1 ;  /* 0x0000000000017941 */ /* 0x000fea0003800000 */
.L_x_294:
        /* <DEDUP_REMOVED lines=9> */
.L_x_297:
[----:B------:R-:W-:Y:S05]  /*ebf0*/  BSYNC B1 ;  /* 0x0000000000017941 */ /* 0x000fea0003800000 */
.L_x_296:
        /* <DEDUP_REMOVED lines=14> */
.L_x_299:
[----:B------:R-:W-:Y:S05]  /*ece0*/  BSYNC B1 ;  /* 0x0000000000017941 */ /* 0x000fea0003800000 */
.L_x_298:
        /* <DEDUP_REMOVED lines=8> */
.L_x_301:
[----:B------:R-:W-:Y:S05]  /*ed70*/  BSYNC B1 ;  /* 0x0000000000017941 */ /* 0x000fea0003800000 */
.L_x_300:
        /* <DEDUP_REMOVED lines=8> */
.L_x_303:
[----:B------:R-:W-:Y:S05]  /*ee00*/  BSYNC B1 ;  /* 0x0000000000017941 */ /* 0x000fea0003800000 */
.L_x_302:
        /* <DEDUP_REMOVED lines=12> */
.L_x_305:
[----:B------:R-:W-:Y:S05]  /*eed0*/  BSYNC B1 ;  /* 0x0000000000017941 */ /* 0x000fea0003800000 */
.L_x_304:
        /* <DEDUP_REMOVED lines=9> */
.L_x_307:
[----:B------:R-:W-:Y:S05]  /*ef70*/  BSYNC B1 ;  /* 0x0000000000017941 */ /* 0x000fea0003800000 */
.L_x_306:
        /* <DEDUP_REMOVED lines=12> */
.L_x_309:
[----:B------:R-:W-:Y:S05]  /*f040*/  BSYNC B1 ;  /* 0x0000000000017941 */ /* 0x000fea0003800000 */
.L_x_308:
        /* <DEDUP_REMOVED lines=8> */
.L_x_311:
[----:B------:R-:W-:Y:S05]  /*f0d0*/  BSYNC B1 ;  /* 0x0000000000017941 */ /* 0x000fea0003800000 */
.L_x_310:
        /* <DEDUP_REMOVED lines=9> */
.L_x_313:
[----:B------:R-:W-:Y:S05]  /*f170*/  BSYNC B1 ;  /* 0x0000000000017941 */ /* 0x000fea0003800000 */
.L_x_312:
        /* <DEDUP_REMOVED lines=14> */
.L_x_315:
[----:B------:R-:W-:Y:S05]  /*f260*/  BSYNC B1 ;  /* 0x0000000000017941 */ /* 0x000fea0003800000 */
.L_x_314:
        /* <DEDUP_REMOVED lines=8> */
.L_x_317:
[----:B------:R-:W-:Y:S05]  /*f2f0*/  BSYNC B1 ;  /* 0x0000000000017941 */ /* 0x000fea0003800000 */
.L_x_316:
        /* <DEDUP_REMOVED lines=8> */
.L_x_319:
[----:B------:R-:W-:Y:S05]  /*f380*/  BSYNC B1 ;  /* 0x0000000000017941 */ /* 0x000fea0003800000 */
.L_x_318:
        /* <DEDUP_REMOVED lines=12> */
.L_x_321:
[----:B------:R-:W-:Y:S05]  /*f450*/  BSYNC B1 ;  /* 0x0000000000017941 */ /* 0x000fea0003800000 */
.L_x_320:
        /* <DEDUP_REMOVED lines=9> */
.L_x_323:
[----:B------:R-:W-:Y:S05]  /*f4f0*/  BSYNC B1 ;  /* 0x0000000000017941 */ /* 0x000fea0003800000 */
.L_x_322:
        /* <DEDUP_REMOVED lines=12> */
.L_x_325:
[----:B------:R-:W-:Y:S05]  /*f5c0*/  BSYNC B1 ;  /* 0x0000000000017941 */ /* 0x000fea0003800000 */
.L_x_324:
        /* <DEDUP_REMOVED lines=8> */
.L_x_327:
[----:B------:R-:W-:Y:S05]  /*f650*/  BSYNC B1 ;  /* 0x0000000000017941 */ /* 0x000fea0003800000 */
.L_x_326:
        /* <DEDUP_REMOVED lines=9> */
.L_x_329:
[----:B------:R-:W-:Y:S05]  /*f6f0*/  BSYNC B1 ;  /* 0x0000000000017941 */ /* 0x000fea0003800000 */
.L_x_328:
        /* <DEDUP_REMOVED lines=14> */
.L_x_331:
[----:B------:R-:W-:Y:S05]  /*f7e0*/  BSYNC B1 ;  /* 0x0000000000017941 */ /* 0x000fea0003800000 */
.L_x_330:
        /* <DEDUP_REMOVED lines=8> */
.L_x_333:
[----:B------:R-:W-:Y:S05]  /*f870*/  BSYNC B1 ;  /* 0x0000000000017941 */ /* 0x000fea0003800000 */
.L_x_332:
        /* <DEDUP_REMOVED lines=8> */
.L_x_335:
[----:B------:R-:W-:Y:S05]  /*f900*/  BSYNC B1 ;  /* 0x0000000000017941 */ /* 0x000fea0003800000 */
.L_x_334:
        /* <DEDUP_REMOVED lines=12> */
.L_x_337:
[----:B------:R-:W-:Y:S05]  /*f9d0*/  BSYNC B1 ;  /* 0x0000000000017941 */ /* 0x000fea0003800000 */
.L_x_336:
        /* <DEDUP_REMOVED lines=9> */
.L_x_339:
[----:B------:R-:W-:Y:S05]  /*fa70*/  BSYNC B1 ;  /* 0x0000000000017941 */ /* 0x000fea0003800000 */
.L_x_338:
        /* <DEDUP_REMOVED lines=12> */
.L_x_341:
[----:B------:R-:W-:Y:S05]  /*fb40*/  BSYNC B1 ;  /* 0x0000000000017941 */ /* 0x000fea0003800000 */
.L_x_340:
        /* <DEDUP_REMOVED lines=8> */
.L_x_343:
[----:B------:R-:W-:Y:S05]  /*fbd0*/  BSYNC B1 ;  /* 0x0000000000017941 */ /* 0x000fea0003800000 */
.L_x_342:
        /* <DEDUP_REMOVED lines=9> */
.L_x_345:
[----:B------:R-:W-:Y:S05]  /*fc70*/  BSYNC B1 ;  /* 0x0000000000017941 */ /* 0x000fea0003800000 */
.L_x_344:
        /* <DEDUP_REMOVED lines=14> */
.L_x_347:
[----:B------:R-:W-:Y:S05]  /*fd60*/  BSYNC B1 ;  /* 0x0000000000017941 */ /* 0x000fea0003800000 */
.L_x_346:
        /* <DEDUP_REMOVED lines=8> */
.L_x_349:
[----:B------:R-:W-:Y:S05]  /*fdf0*/  BSYNC B1 ;  /* 0x0000000000017941 */ /* 0x000fea0003800000 */
.L_x_348:
        /* <DEDUP_REMOVED lines=8> */
.L_x_351:
[----:B------:R-:W-:Y:S05]  /*fe80*/  BSYNC B1 ;  /* 0x0000000000017941 */ /* 0x000fea0003800000 */
.L_x_350:
        /* <DEDUP_REMOVED lines=12> */
.L_x_353:
[----:B------:R-:W-:Y:S05]  /*ff50*/  BSYNC B1 ;  /* 0x0000000000017941 */ /* 0x000fea0003800000 */
.L_x_352:
        /* <DEDUP_REMOVED lines=9> */
.L_x_355:
[----:B------:R-:W-:Y:S05]  /*fff0*/  BSYNC B1 ;  /* 0x0000000000017941 */ /* 0x000fea0003800000 */
.L_x_354:
        /* <DEDUP_REMOVED lines=12> */
.L_x_357:
[----:B------:R-:W-:Y:S05]  /*100c0*/  BSYNC B1 ;  /* 0x0000000000017941 */ /* 0x000fea0003800000 */
.L_x_356:
        /* <DEDUP_REMOVED lines=8> */
.L_x_359:
[----:B------:R-:W-:Y:S05]  /*10150*/  BSYNC B1 ;  /* 0x0000000000017941 */ /* 0x000fea0003800000 */
.L_x_358:
        /* <DEDUP_REMOVED lines=9> */
.L_x_361:
[----:B------:R-:W-:Y:S05]  /*101f0*/  BSYNC B1 ;  /* 0x0000000000017941 */ /* 0x000fea0003800000 */
.L_x_360:
        /* <DEDUP_REMOVED lines=14> */
.L_x_363:
[----:B------:R-:W-:Y:S05]  /*102e0*/  BSYNC B1 ;  /* 0x0000000000017941 */ /* 0x000fea0003800000 */
.L_x_362:
        /* <DEDUP_REMOVED lines=8> */
.L_x_365:
[----:B------:R-:W-:Y:S05]  /*10370*/  BSYNC B1 ;  /* 0x0000000000017941 */ /* 0x000fea0003800000 */
.L_x_364:
        /* <DEDUP_REMOVED lines=8> */
.L_x_367:
[----:B------:R-:W-:Y:S05]  /*10400*/  BSYNC B1 ;  /* 0x0000000000017941 */ /* 0x000fea0003800000 */
.L_x_366:
        /* <DEDUP_REMOVED lines=12> */
.L_x_369:
[----:B------:R-:W-:Y:S05]  /*104d0*/  BSYNC B1 ;  /* 0x0000000000017941 */ /* 0x000fea0003800000 */
.L_x_368:
        /* <DEDUP_REMOVED lines=9> */
.L_x_371:
[----:B------:R-:W-:Y:S05]  /*10570*/  BSYNC B1 ;  /* 0x0000000000017941 */ /* 0x000fea0003800000 */
.L_x_370:
        /* <DEDUP_REMOVED lines=12> */
.L_x_373:
[----:B------:R-:W-:Y:S05]  /*10640*/  BSYNC B1 ;  /* 0x0000000000017941 */ /* 0x000fea0003800000 */
.L_x_372:
        /* <DEDUP_REMOVED lines=8> */
.L_x_375:
[----:B------:R-:W-:Y:S05]  /*106d0*/  BSYNC B1 ;  /* 0x0000000000017941 */ /* 0x000fea0003800000 */
.L_x_374:
        /* <DEDUP_REMOVED lines=9> */
.L_x_377:
[----:B------:R-:W-:Y:S05]  /*10770*/  BSYNC B1 ;  /* 0x0000000000017941 */ /* 0x000fea0003800000 */
.L_x_376:
        /* <DEDUP_REMOVED lines=14> */
.L_x_379:
[----:B------:R-:W-:Y:S05]  /*10860*/  BSYNC B1 ;  /* 0x0000000000017941 */ /* 0x000fea0003800000 */
.L_x_378:
        /* <DEDUP_REMOVED lines=8> */
.L_x_381:
[----:B------:R-:W-:Y:S05]  /*108f0*/  BSYNC B1 ;  /* 0x0000000000017941 */ /* 0x000fea0003800000 */
.L_x_380:
        /* <DEDUP_REMOVED lines=8> */
.L_x_383:
[----:B------:R-:W-:Y:S05]  /*10980*/  BSYNC B1 ;  /* 0x0000000000017941 */ /* 0x000fea0003800000 */
.L_x_382:
        /* <DEDUP_REMOVED lines=12> */
.L_x_385:
[----:B------:R-:W-:Y:S05]  /*10a50*/  BSYNC B1 ;  /* 0x0000000000017941 */ /* 0x000fea0003800000 */
.L_x_384:
        /* <DEDUP_REMOVED lines=9> */
.L_x_387:
[----:B------:R-:W-:Y:S05]  /*10af0*/  BSYNC B1 ;  /* 0x0000000000017941 */ /* 0x000fea0003800000 */
.L_x_386:
        /* <DEDUP_REMOVED lines=12> */
.L_x_389:
[----:B------:R-:W-:Y:S05]  /*10bc0*/  BSYNC B1 ;  /* 0x0000000000017941 */ /* 0x000fea0003800000 */
.L_x_388:
        /* <DEDUP_REMOVED lines=8> */
.L_x_391:
[----:B------:R-:W-:Y:S05]  /*10c50*/  BSYNC B1 ;  /* 0x0000000000017941 */ /* 0x000fea0003800000 */
.L_x_390:
        /* <DEDUP_REMOVED lines=9> */
.L_x_393:
[----:B------:R-:W-:Y:S05]  /*10cf0*/  BSYNC B1 ;  /* 0x0000000000017941 */ /* 0x000fea0003800000 */
.L_x_392:
        /* <DEDUP_REMOVED lines=11> */
[----:B------:R-:W0:Y:S02]  /*10db0*/  LDG.E.U8 R16, desc[UR36][R8.64+0xa1] ;  /* 0x0000a12408107981 */ /* 0x000e24000c1e1100 */
[----:B0-----:R-:W-:-:S05]  /*10dc0*/  PRMT R3, R16, 0x8880, RZ ;  /* 0x0000888010037816 */ /* 0x001fca00000000ff */
[----:B------:R-:W-:-:S07]  /*10dd0*/  IMAD R2, R3, R18, RZ ;  /* 0x0000001203027224 */ /* 0x000fce00078e02ff */
.L_x_395:
[----:B------:R-:W-:Y:S05]  /*10de0*/  BSYNC B1 ;  /* 0x0000000000017941 */ /* 0x000fea0003800000 */
.L_x_394:
[----:B0-----:R-:W2:Y:S01]  /*10df0*/  LDL.LU R3, [R1+0x14c] ;  /* 0x00014c0001037983 */ /* 0x001ea20000300800 */
[----:B------:R-:W-:Y:S01]  /*10e00*/  BSSY B1, `(.L_x_396) ;  /* 0x0000007000017945 */ /* 0x000fe20003800000 */
[----:B--2---:R-:W-:-:S05]  /*10e10*/  @!P5 IMAD R3, R3, R17, R2 ;  /* 0x000000110303d224 */ /* 0x004fca00078e0202 */
[----:B------:R0:W-:Y:S01]  /*10e20*/  @!P5 STG.E.U8 desc[UR36][R220.64+0xa1], R3 ;  /* 0x0000a103dc00d986 */ /* 0x0001e2000c101124 */
[----:B------:R-:W-:Y:S05]  /*10e30*/  @P6 BRA `(.L_x_397) ;  /* 0x00000000000c6947 */ /* 0x000fea0003800000 */
[----:B------:R-:W0:Y:S02]  /*10e40*/  LDG.E.U8 R16, desc[UR36][R10.64+0xa8] ;  /* 0x0000a8240a107981 */ /* 0x000e24000c1e1100 */
[----:B0-----:R-:W-:-:S05]  /*10e50*/  PRMT R3, R16, 0x8880, RZ ;  /* 0x0000888010037816 */ /* 0x001fca00000000ff */
[----:B------:R-:W-:-:S07]  /*10e60*/  IMAD R2, R3, R18, RZ ;  /* 0x0000001203027224 */ /* 0x000fce00078e02ff */
.L_x_397:
[----:B------:R-:W-:Y:S05]  /*10e70*/  BSYNC B1 ;  /* 0x0000000000017941 */ /* 0x000fea0003800000 */
.L_x_396:
        /* <DEDUP_REMOVED lines=8> */
.L_x_399:
[----:B------:R-:W-:Y:S05]  /*10f00*/  BSYNC B1 ;  /* 0x0000000000017941 */ /* 0x000fea0003800000 */
.L_x_398:
[----:B0-----:R-:W2:Y:S01]  /*10f10*/  LDL.LU R3, [R1+0x154] ;  /* 0x0001540001037983 */ /* 0x001ea20000300800 */
        /* <DEDUP_REMOVED lines=9> */
[----:B------:R-:W0:Y:S02]  /*10fb0*/  LDG.E.U8 R16, desc[UR36][R8.64+0xa8] ;  /* 0x0000a82408107981 */ /* 0x000e24000c1e1100 */
[----:B0-----:R-:W-:-:S05]  /*10fc0*/  PRMT R3, R16, 0x8880, RZ ;  /* 0x0000888010037816 */ /* 0x001fca00000000ff */
[----:B------:R-:W-:-:S07]  /*10fd0*/  IMAD R2, R3, R18, RZ ;  /* 0x0000001203027224 */ /* 0x000fce00078e02ff */
.L_x_401:
[----:B------:R-:W-:Y:S05]  /*10fe0*/  BSYNC B1 ;  /* 0x0000000000017941 */ /* 0x000fea0003800000 */
.L_x_400:
[----:B0-----:R-:W2:Y:S01]  /*10ff0*/  LDL.LU R3, [R1+0x158] ;  /* 0x0001580001037983 */ /* 0x001ea20000300800 */
[----:B------:R-:W-:Y:S01]  /*11000*/  BSSY B1, `(.L_x_402) ;  /* 0x0000008000017945 */ /* 0x000fe20003800000 */
[----:B------:R-:W-:Y:S01]  /*11010*/  @!P4 IADD3.X R221, R5, UR44, RZ, P6, !PT ;  /* 0x0000002c05ddcc10 */ /* 0x000fe2000b7fe4ff */
[----:B--2---:R-:W-:-:S05]  /*11020*/  @!P1 IMAD R3, R3, R17, R2 ;  /* 0x0000001103039224 */ /* 0x004fca00078e0202 */
[----:B------:R0:W-:Y:S01]  /*11030*/  @!P1 STG.E.U8 desc[UR36][R222.64+0xa8], R3 ;  /* 0x0000a803de009986 */ /* 0x0001e2000c101124 */
[----:B------:R-:W-:Y:S05]  /*11040*/  @P4 BRA `(.L_x_403) ;  /* 0x00000000000c4947 */ /* 0x000fea0003800000 */
[----:B------:R-:W0:Y:S02]  /*11050*/  LDG.E.U8 R16, desc[UR36][R8.64+0xa9] ;  /* 0x0000a92408107981 */ /* 0x000e24000c1e1100 */
[----:B0-----:R-:W-:-:S05]  /*11060*/  PRMT R3, R16, 0x8880, RZ ;  /* 0x0000888010037816 */ /* 0x001fca00000000ff */
[----:B------:R-:W-:-:S07]  /*11070*/  IMAD R2, R3, R18, RZ ;  /* 0x0000001203027224 */ /* 0x000fce00078e02ff */
.L_x_403:
[----:B------:R-:W-:Y:S05]  /*11080*/  BSYNC B1 ;  /* 0x0000000000017941 */ /* 0x000fea0003800000 */
.L_x_402:
        /* <DEDUP_REMOVED lines=8> */
.L_x_405:
[----:B------:R-:W-:Y:S05]  /*11110*/  BSYNC B1 ;  /* 0x0000000000017941 */ /* 0x000fea0003800000 */
.L_x_404:
[----:B0-----:R-:W2:Y:S01]  /*11120*/  LDL.LU R3, [R1+0x160] ;  /* 0x0001600001037983 */ /* 0x001ea20000300800 */
[----:B------:R-:W-:Y:S01]  /*11130*/  BSSY B1, `(.L_x_406) ;  /* 0x000000b000017945 */ /* 0x000fe20003800000 */
[----:B------:R-:W-:Y:S02]  /*11140*/  ISETP.GE.AND P1, PT, R19, 0x101, PT ;  /* 0x000001011300780c */ /* 0x000fe40003f26270 */
[----:B------:R-:W-:Y:S02]  /*11150*/  ISETP.LT.OR P4, PT, R0, 0xb2, !P2 ;  /* 0x000000b20000780c */ /* 0x000fe40005781670 */
[----:B------:R-:W-:Y:S01]  /*11160*/  @!P5 IADD3 R220, P6, R4, UR45, RZ ;  /* 0x0000002d04dcdc10 */ /* 0x000fe2000ffde0ff */
[----:B--2---:R-:W-:-:S05]  /*11170*/  @!P3 IMAD R3, R3, R17, R2 ;  /* 0x000000110303b224 */ /* 0x004fca00078e0202 */
[----:B------:R0:W-:Y:S01]  /*11180*/  @!P3 STG.E.U8 desc[UR36][R4.64+0xb0], R3 ;  /* 0x0000b0030400b986 */ /* 0x0001e2000c101124 */
[----:B------:R-:W-:-:S13]  /*11190*/  ISETP.LT.OR P3, PT, R0, 0xb2, !P0 ;  /* 0x000000b20000780c */ /* 0x000fda0004761670 */
[----:B0-----:R-:W-:Y:S05]  /*111a0*/  @P3 BRA `(.L_x_407) ;  /* 0x00000000000c3947 */ /* 0x001fea0003800000 */
[----:B------:R-:W2:Y:S02]  /*111b0*/  LDG.E.U8 R16, desc[UR36][R10.64+0xb1] ;  /* 0x0000b1240a107981 */ /* 0x000ea4000c1e1100 */
[----:B--2---:R-:W-:-:S05]  /*111c0*/  PRMT R3, R16, 0x8880, RZ ;  /* 0x0000888010037816 */ /* 0x004fca00000000ff */
[----:B------:R-:W-:-:S07]  /*111d0*/  IMAD R2, R3, R18, RZ ;  /* 0x0000001203027224 */ /* 0x000fce00078e02ff */
.L_x_407:
[----:B------:R-:W-:Y:S05]  /*111e0*/  BSYNC B1 ;  /* 0x0000000000017941 */ /* 0x000fea0003800000 */
.L_x_406:
[----:B------:R-:W2:Y:S01]  /*111f0*/  LDL.LU R3, [R1+0x164] ;  /* 0x0001640001037983 */ /* 0x000ea20000300800 */
        /* <DEDUP_REMOVED lines=8> */
.L_x_409:
[----:B------:R-:W-:Y:S05]  /*11280*/  BSYNC B1 ;  /* 0x0000000000017941 */ /* 0x000fea0003800000 */
.L_x_408:
[----:B0-----:R-:W2:Y:S01]  /*11290*/  LDL.LU R3, [R1+0x168] ;  /* 0x0001680001037983 */ /* 0x001ea20000300800 */
[----:B------:R-:W-:Y:S01]  /*112a0*/  BSSY B1, `(.L_x_410) ;  /* 0x000000c000017945 */ /* 0x000fe20003800000 */
[C---:B------:R-:W-:Y:S02]  /*112b0*/  ISETP.LT.OR P3, PT, R0.reuse, 0xb9, !P0 ;  /* 0x000000b90000780c */ /* 0x040fe40004761670 */
[C---:B------:R-:W-:Y:S02]  /*112c0*/  ISETP.LT.OR P0, PT, R0.reuse, 0xba, !P0 ;  /* 0x000000ba0000780c */ /* 0x040fe40004701670 */
[----:B------:R-:W-:Y:S01]  /*112d0*/  ISETP.LT.OR P6, PT, R0, 0xb9, !P2 ;  /* 0x000000b90000780c */ /* 0x000fe200057c1670 */
[----:B--2---:R-:W-:-:S05]  /*112e0*/  @!P5 IMAD R3, R3, R17, R2 ;  /* 0x000000110303d224 */ /* 0x004fca00078e0202 */
[----:B------:R0:W-:Y:S02]  /*112f0*/  @!P5 STG.E.U8 desc[UR36][R220.64+0xb0], R3 ;  /* 0x0000b003dc00d986 */ /* 0x0001e4000c101124 */
[----:B0-----:R-:W-:-:S04]  /*11300*/  @!P4 IADD3 R220, P5, R4, UR45, RZ ;  /* 0x0000002d04dccc10 */ /* 0x001fc8000ffbe0ff */
[----:B------:R-:W-:Y:S01]  /*11310*/  @!P4 IADD3.X R221, R5, UR44, RZ, P5, !PT ;  /* 0x0000002c05ddcc10 */ /* 0x000fe2000affe4ff */
[----:B------:R-:W-:Y:S08]  /*11320*/  @P4 BRA `(.L_x_411) ;  /* 0x00000000000c4947 */ /* 0x000ff00003800000 */
[----:B------:R-:W2:Y:S02]  /*11330*/  LDG.E.U8 R16, desc[UR36][R8.64+0xb1] ;  /* 0x0000b12408107981 */ /* 0x000ea4000c1e1100 */
[----:B--2---:R-:W-:-:S05]  /*11340*/  PRMT R3, R16, 0x8880, RZ ;  /* 0x0000888010037816 */ /* 0x004fca00000000ff */
[----:B------:R-:W-:-:S07]  /*11350*/  IMAD R2, R3, R18, RZ ;  /* 0x0000001203027224 */ /* 0x000fce00078e02ff */
.L_x_411:
[----:B------:R-:W-:Y:S05]  /*11360*/  BSYNC B1 ;  /* 0x0000000000017941 */ /* 0x000fea0003800000 */
.L_x_410:
[----:B------:R-:W2:Y:S01]  /*11370*/  LDL.LU R3, [R1+0x16c] ;  /* 0x00016c0001037983 */ /* 0x000ea20000300800 */
[----:B------:R-:W-:Y:S01]  /*11380*/  BSSY B1, `(.L_x_412) ;  /* 0x0000007000017945 */ /* 0x000fe20003800000 */
[----:B--2---:R-:W-:-:S05]  /*11390*/  @!P4 IMAD R3, R3, R17, R2 ;  /* 0x000000110303c224 */ /* 0x004fca00078e0202 */
[----:B------:R0:W-:Y:S01]  /*113a0*/  @!P4 STG.E.U8 desc[UR36][R220.64+0xb1], R3 ;  /* 0x0000b103dc00c986 */ /* 0x0001e2000c101124 */
[----:B------:R-:W-:Y:S05]  /*113b0*/  @P3 BRA `(.L_x_413) ;  /* 0x00000000000c3947 */ /* 0x000fea0003800000 */
[----:B------:R-:W0:Y:S02]  /*113c0*/  LDG.E.U8 R16, desc[UR36][R10.64+0xb8] ;  /* 0x0000b8240a107981 */ /* 0x000e24000c1e1100 */
[----:B0-----:R-:W-:-:S05]  /*113d0*/  PRMT R3, R16, 0x8880, RZ ;  /* 0x0000888010037816 */ /* 0x001fca00000000ff */
[----:B------:R-:W-:-:S07]  /*113e0*/  IMAD R2, R3, R18, RZ ;  /* 0x0000001203027224 */ /* 0x000fce00078e02ff */
.L_x_413:
[----:B------:R-:W-:Y:S05]  /*113f0*/  BSYNC B1 ;  /* 0x0000000000017941 */ /* 0x000fea0003800000 */
.L_x_412:
        /* <DEDUP_REMOVED lines=8> */
.L_x_415:
[----:B------:R-:W-:Y:S05]  /*11480*/  BSYNC B1 ;  /* 0x0000000000017941 */ /* 0x000fea0003800000 */
.L_x_414:
[----:B------:R-:W2:Y:S01]  /*11490*/  LDL.LU R220, [R1+0x174] ;  /* 0x0001740001dc7983 */ /* 0x000ea20000300800 */
[----:B------:R-:W-:Y:S01]  /*114a0*/  @!P6 IADD3 R10, P4, R4, UR45, RZ ;  /* 0x0000002d040aec10 */ /* 0x000fe2000ff9e0ff */
[----:B------:R-:W-:Y:S01]  /*114b0*/  BSSY B1, `(.L_x_416) ;  /* 0x000000a000017945 */ /* 0x000fe20003800000 */
[----:B0-----:R-:W-:Y:S02]  /*114c0*/  IADD3 R3, P3, R224, 0x100, RZ ;  /* 0x00000100e0037810 */ /* 0x001fe40007f7e0ff */
[----:B------:R-:W-:Y:S02]  /*114d0*/  ISETP.LT.OR P2, PT, R0, 0xba, !P2 ;  /* 0x000000ba0000780c */ /* 0x000fe40005741670 */
[----:B------:R-:W-:Y:S01]  /*114e0*/  @!P6 IADD3.X R11, R5, UR44, RZ, P4, !PT ;  /* 0x0000002c050bec10 */ /* 0x000fe2000a7fe4ff */
[----:B--2---:R-:W-:-:S05]  /*114f0*/  @!P0 IMAD R221, R220, R17, R2 ;  /* 0x00000011dcdd8224 */ /* 0x004fca00078e0202 */
[----:B------:R0:W-:Y:S01]  /*11500*/  @!P0 STG.E.U8 desc[UR36][R4.64+0xb9], R221 ;  /* 0x0000b9dd04008986 */ /* 0x0001e2000c101124 */
[----:B------:R-:W-:Y:S05]  /*11510*/  @P6 BRA `(.L_x_417) ;  /* 0x00000000000c6947 */ /* 0x000fea0003800000 */
[----:B------:R-:W0:Y:S02]  /*11520*/  LDG.E.U8 R16, desc[UR36][R8.64+0xb8] ;  /* 0x0000b82408107981 */ /* 0x000e24000c1e1100 */
[----:B0-----:R-:W-:-:S05]  /*11530*/  PRMT R221, R16, 0x8880, RZ ;  /* 0x0000888010dd7816 */ /* 0x001fca00000000ff */
[----:B------:R-:W-:-:S07]  /*11540*/  IMAD R2, R221, R18, RZ ;  /* 0x00000012dd027224 */ /* 0x000fce00078e02ff */
.L_x_417:
[----:B------:R-:W-:Y:S05]  /*11550*/  BSYNC B1 ;  /* 0x0000000000017941 */ /* 0x000fea0003800000 */
.L_x_416:
[----:B------:R-:W0:Y:S01]  /*11560*/  LDL.LU R220, [R1+0x178] ;  /* 0x0001780001dc7983 */ /* 0x000e220000300800 */
[----:B------:R-:W-:Y:S01]  /*11570*/  BSSY B1, `(.L_x_418) ;  /* 0x0000008000017945 */ /* 0x000fe20003800000 */
[----:B------:R-:W-:Y:S02]  /*11580*/  IMAD.X R223, RZ, RZ, UR7, P3 ;  /* 0x00000007ffdf7e24 */ /* 0x000fe400098e06ff */
[----:B0-----:R-:W-:-:S05]  /*11590*/  @!P6 IMAD R221, R220, R17, R2 ;  /* 0x00000011dcdde224 */ /* 0x001fca00078e0202 */
[----:B------:R0:W-:Y:S01]  /*115a0*/  @!P6 STG.E.U8 desc[UR36][R10.64+0xb8], R221 ;  /* 0x0000b8dd0a00e986 */ /* 0x0001e2000c101124 */
[----:B------:R-:W-:Y:S05]  /*115b0*/  @P2 BRA `(.L_x_419) ;  /* 0x00000000000c2947 */ /* 0x000fea0003800000 */
[----:B------:R-:W0:Y:S02]  /*115c0*/  LDG.E.U8 R16, desc[UR36][R8.64+0xb9] ;  /* 0x0000b92408107981 */ /* 0x000e24000c1e1100 */
[----:B0-----:R-:W-:-:S05]  /*115d0*/  PRMT R11, R16, 0x8880, RZ ;  /* 0x00008880100b7816 */ /* 0x001fca00000000ff */
[----:B------:R-:W-:-:S07]  /*115e0*/  IMAD R2, R11, R18, RZ ;  /* 0x000000120b027224 */ /* 0x000fce00078e02ff */
.L_x_419:
[----:B------:R-:W-:Y:S05]  /*115f0*/  BSYNC B1 ;  /* 0x0000000000017941 */ /* 0x000fea0003800000 */
.L_x_418:
[----:B------:R-:W2:Y:S01]  /*11600*/  LDL.LU R226, [R1+0x17c] ;  /* 0x00017c0001e27983 */ /* 0x000ea20000300800 */
[----:B0-----:R-:W-:Y:S01]  /*11610*/  IMAD.U32 R11, RZ, RZ, UR12 ;  /* 0x0000000cff0b7e24 */ /* 0x001fe2000f8e00ff */
[----:B------:R-:W-:Y:S01]  /*11620*/  @!P2 IADD3 R10, P5, R4, UR45, RZ ;  /* 0x0000002d040aac10 */ /* 0x000fe2000ffbe0ff */
[-C--:B------:R-:W-:Y:S01]  /*11630*/  IMAD R220, R223, R12.reuse, RZ ;  /* 0x0000000cdfdc7224 */ /* 0x080fe200078e02ff */
[----:B------:R-:W-:Y:S01]  /*11640*/  ISETP.LT.OR P4, PT, R0, 0x1, !P1 ;  /* 0x000000010000780c */ /* 0x000fe20004f81670 */
[----:B------:R-:W-:Y:S01]  /*11650*/  IMAD.WIDE.U32 R8, R3, R12, R20 ;  /* 0x0000000c03087225 */ /* 0x000fe200078e0014 */
[----:B------:R-:W-:Y:S01]  /*11660*/  LEA R4, P3, R11, R6, 0x8 ;  /* 0x000000060b047211 */ /* 0x000fe200078640ff */
[----:B------:R-:W-:Y:S01]  /*11670*/  BSSY B1, `(.L_x_420) ;  /* 0x000000e000017945 */ /* 0x000fe20003800000 */
[----:B------:R-:W-:Y:S01]  /*11680*/  @!P2 IADD3.X R11, R5, UR44, RZ, P5, !PT ;  /* 0x0000002c050bac10 */ /* 0x000fe2000affe4ff */
[----:B------:R-:W-:Y:S01]  /*11690*/  IMAD.U32 R225, RZ, RZ, UR12 ;  /* 0x0000000cffe17e24 */ /* 0x000fe2000f8e00ff */
[----:B------:R-:W-:Y:S01]  /*116a0*/  IADD3 R8, P0, R8, R14, RZ ;  /* 0x0000000e08087210 */ /* 0x000fe20007f1e0ff */
[----:B------:R-:W-:-:S02]  /*116b0*/  IMAD.U32 R222, RZ, RZ, UR13 ;  /* 0x0000000dffde7e24 */ /* 0x000fc4000f8e00ff */
[----:B------:R-:W-:-:S03]  /*116c0*/  IMAD R221, R3, R13, R220 ;  /* 0x0000000d03dd7224 */ /* 0x000fc600078e02dc */
[----:B------:R-:W-:Y:S02]  /*116d0*/  LEA.HI.X R5, R225, R7, R222, 0x8, P3 ;  /* 0x00000007e1057211 */ /* 0x000fe400018f44de */
[----:B------:R-:W-:Y:S01]  /*116e0*/  IADD3.X R9, R15, R9, R221, P0, !PT ;  /* 0x000000090f097210 */ /* 0x000fe200007fe4dd */
[----:B--2---:R-:W-:-:S05]  /*116f0*/  @!P2 IMAD R223, R226, R17, R2 ;  /* 0x00000011e2dfa224 */ /* 0x004fca00078e0202 */
[----:B------:R0:W-:Y:S01]  /*11700*/  @!P2 STG.E.U8 desc[UR36][R10.64+0xb9], R223 ;  /* 0x0000b9df0a00a986 */ /* 0x0001e2000c101124 */
[----:B------:R-:W-:Y:S05]  /*11710*/  @P4 BRA `(.L_x_421) ;  /* 0x00000000000c4947 */ /* 0x000fea0003800000 */
[----:B------:R-:W0:Y:S02]  /*11720*/  LDG.E.U8 R16, desc[UR36][R8.64] ;  /* 0x0000002408107981 */ /* 0x000e24000c1e1100 */
[----:B0-----:R-:W-:-:S05]  /*11730*/  PRMT R11, R16, 0x8880, RZ ;  /* 0x00008880100b7816 */ /* 0x001fca00000000ff */
[----:B------:R-:W-:-:S07]  /*11740*/  IMAD R2, R11, R18, RZ ;  /* 0x000000120b027224 */ /* 0x000fce00078e02ff */
.L_x_421:
[----:B------:R-:W-:Y:S05]  /*11750*/  BSYNC B1 ;  /* 0x0000000000017941 */ /* 0x000fea0003800000 */
.L_x_420:
[----:B------:R-:W-:Y:S01]  /*11760*/  ISETP.LT.OR P5, PT, R0, 0x2, !P1 ;  /* 0x000000020000780c */ /* 0x000fe20004fa1670 */
[----:B0-----:R-:W-:Y:S01]  /*11770*/  @!P4 IMAD R223, R120, R17, R2 ;  /* 0x0000001178dfc224 */ /* 0x001fe200078e0202 */
[----:B------:R-:W-:Y:S01]  /*11780*/  ISETP.GE.AND P0, PT, R19, 0x109, PT ;  /* 0x000001091300780c */ /* 0x000fe20003f06270 */
[----:B------:R-:W-:Y:S01]  /*11790*/  IMAD.WIDE.U32 R10, R3, R12, R218 ;  /* 0x0000000c030a7225 */ /* 0x000fe200078e00da */
[----:B------:R-:W-:Y:S02]  /*117a0*/  BSSY B1, `(.L_x_422) ;  /* 0x000000a000017945 */ /* 0x000fe40003800000 */
[----:B------:R0:W-:Y:S01]  /*117b0*/  @!P4 STG.E.U8 desc[UR36][R4.64], R223 ;  /* 0x000000df0400c986 */ /* 0x0001e2000c101124 */
[C---:B------:R-:W-:Y:S01]  /*117c0*/  ISETP.LT.OR P4, PT, R0.reuse, 0x1, !P0 ;  /* 0x000000010000780c */ /* 0x040fe20004781670 */
[----:B------:R-:W-:Y:S01]  /*117d0*/  IMAD.IADD R221, R221, 0x1, R11 ;  /* 0x00000001dddd7824 */ /* 0x000fe200078e020b */
[----:B------:R-:W-:Y:S02]  /*117e0*/  ISETP.LT.OR P3, PT, R0, 0x2, !P0 ;  /* 0x000000020000780c */ /* 0x000fe40004761670 */
[----:B------:R-:W-:-:S02]  /*117f0*/  IADD3 R10, P2, P6, R216, R14, R10 ;  /* 0x0000000ed80a7210 */ /* 0x000fc40007e5e00a */
[----:B------:R-:W-:Y:S11]  /*11800*/  @P5 BRA `(.L_x_423) ;  /* 0x00000000000c5947 */ /* 0x000ff60003800000 */
[----:B------:R-:W2:Y:S02]  /*11810*/  LDG.E.U8 R16, desc[UR36][R8.64+0x1] ;  /* 0x0000012408107981 */ /* 0x000ea4000c1e1100 */
[----:B--2---:R-:W-:-:S05]  /*11820*/  PRMT R3, R16, 0x8880, RZ ;  /* 0x0000888010037816 */ /* 0x004fca00000000ff */
[----:B------:R-:W-:-:S07]  /*11830*/  IMAD R2, R3, R18, RZ ;  /* 0x0000001203027224 */ /* 0x000fce00078e02ff */
.L_x_423:
[----:B------:R-:W-:Y:S05]  /*11840*/  BSYNC B1 ;  /* 0x0000000000017941 */ /* 0x000fea0003800000 */
.L_x_422:
[----:B------:R-:W-:Y:S01]  /*11850*/  @!P5 IMAD R121, R121, R17, R2 ;  /* 0x000000117979d224 */ /* 0x000fe200078e0202 */
[----:B------:R-:W-:Y:S01]  /*11860*/  BSSY B1, `(.L_x_424) ;  /* 0x000000b000017945 */ /* 0x000fe20003800000 */
[----:B------:R-:W-:Y:S02]  /*11870*/  IADD3.X R11, R21, R15, R221, P2, P6 ;  /* 0x0000000f150b7210 */ /* 0x000fe400017ec4dd */
[----:B------:R-:W-:Y:S01]  /*11880*/  ISETP.LT.OR P2, PT, R0, 0x9, !P0 ;  /* 0x000000090000780c */ /* 0x000fe20004741670 */
[----:B------:R1:W-:Y:S01]  /*11890*/  @!P5 STG.E.U8 desc[UR36][R4.64+0x1], R121 ;  /* 0x000001790400d986 */ /* 0x0003e2000c101124 */
[C---:B------:R-:W-:Y:S02]  /*118a0*/  @!P4 IADD3 R220, P5, R4.reuse, UR45, RZ ;  /* 0x0000002d04dccc10 */ /* 0x040fe4000ffbe0ff */
[----:B------:R-:W-:Y:S02]  /*118b0*/  @!P3 IADD3 R120, P6, R4, UR45, RZ ;  /* 0x0000002d0478bc10 */ /* 0x000fe4000ffde0ff */
[----:B------:R-:W-:Y:S01]  /*118c0*/  @!P4 IADD3.X R221, R5, UR44, RZ, P5, !PT ;  /* 0x0000002c05ddcc10 */ /* 0x000fe2000affe4ff */
[----:B------:R-:W-:Y:S10]  /*118d0*/  @P4 BRA `(.L_x_425) ;  /* 0x00000000000c4947 */ /* 0x000ff40003800000 */
[----:B------:R-:W2:Y:S02]  /*118e0*/  LDG.E.U8 R16, desc[UR36][R10.64] ;  /* 0x000000240a107981 */ /* 0x000ea4000c1e1100 */
[----:B--2---:R-:W-:-:S05]  /*118f0*/  PRMT R3, R16, 0x8880, RZ ;  /* 0x0000888010037816 */ /* 0x004fca00000000ff */
[----:B------:R-:W-:-:S07]  /*11900*/  IMAD R2, R3, R18, RZ ;  /* 0x0000001203027224 */ /* 0x000fce00078e02ff */
.L_x_425:
[----:B------:R-:W-:Y:S05]  /*11910*/  BSYNC B1 ;  /* 0x0000000000017941 */ /* 0x000fea0003800000 */
.L_x_424:
[----:B------:R-:W-:Y:S01]  /*11920*/  @!P4 IMAD R3, R122, R17, R2 ;  /* 0x000000117a03c224 */ /* 0x000fe200078e0202 */
[----:B------:R-:W-:Y:S01]  /*11930*/  BSSY B1, `(.L_x_426) ;  /* 0x0000007000017945 */ /* 0x000fe20003800000 */
[----:B-1----:R-:W-:-:S03]  /*11940*/  @!P3 IADD3.X R121, R5, UR44, RZ, P6, !PT ;  /* 0x0000002c0579bc10 */ /* 0x002fc6000b7fe4ff */
[----:B------:R1:W-:Y:S01]  /*11950*/  @!P4 STG.E.U8 desc[UR36][R220.64], R3 ;  /* 0x00000003dc00c986 */ /* 0x0003e2000c101124 */
[----:B------:R-:W-:Y:S05]  /*11960*/  @P3 BRA `(.L_x_427) ;  /* 0x00000000000c3947 */ /* 0x000fea0003800000 */
[----:B------:R-:W1:Y:S02]  /*11970*/  LDG.E.U8 R16, desc[UR36][R10.64+0x1] ;  /* 0x000001240a107981 */ /* 0x000e64000c1e1100 */
[----:B-1----:R-:W-:-:S05]  /*11980*/  PRMT R3, R16, 0x8880, RZ ;  /* 0x0000888010037816 */ /* 0x002fca00000000ff */
[----:B------:R-:W-:-:S07]  /*11990*/  IMAD R2, R3, R18, RZ ;  /* 0x0000001203027224 */ /* 0x000fce00078e02ff */
.L_x_427:
[----:B------:R-:W-:Y:S05]  /*119a0*/  BSYNC B1 ;  /* 0x0000000000017941 */ /* 0x000fea0003800000 */
.L_x_426:
[C---:B------:R-:W-:Y:S01]  /*119b0*/  ISETP.LT.OR P4, PT, R0.reuse, 0x9, !P1 ;  /* 0x000000090000780c */ /* 0x040fe20004f81670 */
[----:B-1----:R-:W-:Y:S01]  /*119c0*/  @!P3 IMAD R3, R123, R17, R2 ;  /* 0x000000117b03b224 */ /* 0x002fe200078e0202 */
[----:B------:R-:W-:Y:S01]  /*119d0*/  BSSY B1, `(.L_x_428) ;  /* 0x0000009000017945 */ /* 0x000fe20003800000 */
[----:B------:R-:W-:Y:S02]  /*119e0*/  ISETP.LT.OR P5, PT, R0, 0xa, !P1 ;  /* 0x0000000a0000780c */ /* 0x000fe40004fa1670 */
[----:B------:R-:W-:Y:S01]  /*119f0*/  @!P2 IADD3 R122, P6, R4, UR45, RZ ;  /* 0x0000002d047aac10 */ /* 0x000fe2000ffde0ff */
[----:B------:R1:W-:Y:S01]  /*11a00*/  @!P3 STG.E.U8 desc[UR36][R120.64+0x1], R3 ;  /* 0x000001037800b986 */ /* 0x0003e2000c101124 */
[----:B------:R-:W-:-:S06]  /*11a10*/  ISETP.LT.OR P3, PT, R0, 0xa, !P0 ;  /* 0x0000000a0000780c */ /* 0x000fcc0004761670 */
[----:B------:R-:W-:Y:S07]  /*11a20*/  @P4 BRA `(.L_x_429) ;  /* 0x00000000000c4947 */ /* 0x000fee0003800000 */
[----:B------:R-:W1:Y:S02]  /*11a30*/  LDG.E.U8 R16, desc[UR36][R8.64+0x8] ;  /* 0x0000082408107981 */ /* 0x000e64000c1e1100 */
[----:B-1----:R-:W-:-:S05]  /*11a40*/  PRMT R3, R16, 0x8880, RZ ;  /* 0x0000888010037816 */ /* 0x002fca00000000ff */
[----:B------:R-:W-:-:S07]  /*11a50*/  IMAD R2, R3, R18, RZ ;  /* 0x0000001203027224 */ /* 0x000fce00078e02ff */
.L_x_429:
[----:B------:R-:W-:Y:S05]  /*11a60*/  BSYNC B1 ;  /* 0x0000000000017941 */ /* 0x000fea0003800000 */
.L_x_428:
[----:B-1----:R-:W-:Y:S01]  /*11a70*/  @!P4 IMAD R3, R124, R17, R2 ;  /* 0x000000117c03c224 */ /* 0x002fe200078e0202 */
[----:B------:R-:W-:Y:S04]  /*11a80*/  BSSY B1, `(.L_x_430) ;  /* 0x0000006000017945 */ /* 0x000fe80003800000 */
[----:B------:R1:W-:Y:S01]  /*11a90*/  @!P4 STG.E.U8 desc[UR36][R4.64+0x8], R3 ;  /* 0x000008030400c986 */ /* 0x0003e2000c101124 */
[----:B------:R-:W-:Y:S05]  /*11aa0*/  @P5 BRA `(.L_x_431) ;  /* 0x00000000000c5947 */ /* 0x000fea0003800000 */
[----:B------:R-:W1:Y:S02]  /*11ab0*/  LDG.E.U8 R16, desc[UR36][R8.64+0x9] ;  /* 0x0000092408107981 */ /* 0x000e64000c1e1100 */
[----:B-1----:R-:W-:-:S05]  /*11ac0*/  PRMT R3, R16, 0x8880, RZ ;  /* 0x0000888010037816 */ /* 0x002fca00000000ff */
[----:B------:R-:W-:-:S07]  /*11ad0*/  IMAD R2, R3, R18, RZ ;  /* 0x0000001203027224 */ /* 0x000fce00078e02ff */
.L_x_431:
[----:B------:R-:W-:Y:S05]  /*11ae0*/  BSYNC B1 ;  /* 0x0000000000017941 */ /* 0x000fea0003800000 */
.L_x_430:
[----:B------:R-:W-:Y:S01]  /*11af0*/  @!P5 IMAD R125, R125, R17, R2 ;  /* 0x000000117d7dd224 */ /* 0x000fe200078e0202 */
[----:B------:R-:W-:Y:S01]  /*11b00*/  BSSY B1, `(.L_x_432) ;  /* 0x0000007000017945 */ /* 0x000fe20003800000 */
[----:B------:R-:W-:-:S03]  /*11b10*/  @!P2 IADD3.X R123, R5, UR44, RZ, P6, !PT ;  /* 0x0000002c057bac10 */ /* 0x000fc6000b7fe4ff */
[----:B------:R2:W-:Y:S01]  /*11b20*/  @!P5 STG.E.U8 desc[UR36][R4.64+0x9], R125 ;  /* 0x0000097d0400d986 */ /* 0x0005e2000c101124 */
[----:B------:R-:W-:Y:S05]  /*11b30*/  @P2 BRA `(.L_x_433) ;  /* 0x00000000000c2947 */ /* 0x000fea0003800000 */
[----:B------:R-:W1:Y:S02]  /*11b40*/  LDG.E.U8 R16, desc[UR36][R10.64+0x8] ;  /* 0x000008240a107981 */ /* 0x000e64000c1e1100 */
[----:B-1----:R-:W-:-:S05]  /*11b50*/  PRMT R3, R16, 0x8880, RZ ;  /* 0x0000888010037816 */ /* 0x002fca00000000ff */
[----:B------:R-:W-:-:S07]  /*11b60*/  IMAD R2, R3, R18, RZ ;  /* 0x0000001203027224 */ /* 0x000fce00078e02ff */
.L_x_433:
[----:B------:R-:W-:Y:S05]  /*11b70*/  BSYNC B1 ;  /* 0x0000000000017941 */ /* 0x000fea0003800000 */
.L_x_432:
[----:B-1----:R-:W-:Y:S01]  /*11b80*/  @!P2 IMAD R3, R126, R17, R2 ;  /* 0x000000117e03a224 */ /* 0x002fe200078e0202 */
[----:B------:R-:W-:Y:S01]  /*11b90*/  @!P3 IADD3 R120, P5, R4, UR45, RZ ;  /* 0x0000002d0478bc10 */ /* 0x000fe2000ffbe0ff */
[----:B------:R-:W-:Y:S01]  /*11ba0*/  BSSY B1, `(.L_x_434) ;  /* 0x000000b000017945 */ /* 0x000fe20003800000 */
[C---:B------:R-:W-:Y:S02]  /*11bb0*/  ISETP.LT.OR P6, PT, R0.reuse, 0x11, !P1 ;  /* 0x000000110000780c */ /* 0x040fe40004fc1670 */
[----:B------:R1:W-:Y:S01]  /*11bc0*/  @!P2 STG.E.U8 desc[UR36][R122.64+0x8], R3 ;  /* 0x000008037a00a986 */ /* 0x0003e2000c101124 */
[----:B------:R-:W-:Y:S02]  /*11bd0*/  @!P3 IADD3.X R121, R5, UR44, RZ, P5, !PT ;  /* 0x0000002c0579bc10 */ /* 0x000fe4000affe4ff */
[C---:B------:R-:W-:Y:S02]  /*11be0*/  ISETP.LT.OR P2, PT, R0.reuse, 0x12, !P1 ;  /* 0x000000120000780c */ /* 0x040fe40004f41670 */
[----:B------:R-:W-:-:S02]  /*11bf0*/  ISETP.LT.OR P4, PT, R0, 0x11, !P0 ;  /* 0x000000110000780c */ /* 0x000fc40004781670 */
[----:B------:R-:W-:Y:S01]  /*11c00*/  ISETP.LT.OR P5, PT, R0, 0x12, !P0 ;  /* 0x000000120000780c */ /* 0x000fe200047a1670 */
[----:B------:R-:W-:-:S12]  /*11c10*/  @P3 BRA `(.L_x_435) ;  /* 0x00000000000c3947 */ /* 0x000fd80003800000 */
[----:B------:R-:W1:Y:S02]  /*11c20*/  LDG.E.U8 R16, desc[UR36][R10.64+0x9] ;  /* 0x000009240a107981 */ /* 0x000e64000c1e1100 */
[----:B-1----:R-:W-:-:S05]  /*11c30*/  PRMT R3, R16, 0x8880, RZ ;  /* 0x0000888010037816 */ /* 0x002fca00000000ff */
[----:B------:R-:W-:-:S07]  /*11c40*/  IMAD R2, R3, R18, RZ ;  /* 0x0000001203027224 */ /* 0x000fce00078e02ff */
.L_x_435:
[----:B------:R-:W-:Y:S05]  /*11c50*/  BSYNC B1 ;  /* 0x0000000000017941 */ /* 0x000fea0003800000 */
.L_x_434:
[----:B------:R-:W-:Y:S01]  /*11c60*/  @!P3 IMAD R127, R127, R17, R2 ;  /* 0x000000117f7fb224 */ /* 0x000fe200078e0202 */
[----:B------:R-:W-:Y:S04]  /*11c70*/  BSSY B1, `(.L_x_436) ;  /* 0x0000006000017945 */ /* 0x000fe80003800000 */
[----:B------:R3:W-:Y:S01]  /*11c80*/  @!P3 STG.E.U8 desc[UR36][R120.64+0x9], R127 ;  /* 0x0000097f7800b986 */ /* 0x0007e2000c101124 */
[----:B------:R-:W-:Y:S05]  /*11c90*/  @P6 BRA `(.L_x_437) ;  /* 0x00000000000c6947 */ /* 0x000fea0003800000 */
[----:B------:R-:W1:Y:S02]  /*11ca0*/  LDG.E.U8 R16, desc[UR36][R8.64+0x10] ;  /* 0x0000102408107981 */ /* 0x000e64000c1e1100 */
[----:B-1----:R-:W-:-:S05]  /*11cb0*/  PRMT R3, R16, 0x8880, RZ ;  /* 0x0000888010037816 */ /* 0x002fca00000000ff */
[----:B------:R-:W-:-:S07]  /*11cc0*/  IMAD R2, R3, R18, RZ ;  /* 0x0000001203027224 */ /* 0x000fce00078e02ff */
.L_x_437:
[----:B------:R-:W-:Y:S05]  /*11cd0*/  BSYNC B1 ;  /* 0x0000000000017941 */ /* 0x000fea0003800000 */
.L_x_436:
[----:B-1----:R-:W-:Y:S01]  /*11ce0*/  @!P6 IMAD R3, R128, R17, R2 ;  /* 0x000000118003e224 */ /* 0x002fe200078e0202 */
[----:B------:R-:W-:Y:S04]  /*11cf0*/  BSSY B1, `(.L_x_438) ;  /* 0x0000006000017945 */ /* 0x000fe80003800000 */
[----:B------:R1:W-:Y:S01]  /*11d00*/  @!P6 STG.E.U8 desc[UR36][R4.64+0x10], R3 ;  /* 0x000010030400e986 */ /* 0x0003e2000c101124 */
[----:B------:R-:W-:Y:S05]  /*11d10*/  @P2 BRA `(.L_x_439) ;  /* 0x00000000000c2947 */ /* 0x000fea0003800000 */
[----:B------:R-:W1:Y:S02]  /*11d20*/  LDG.E.U8 R16, desc[UR36][R8.64+0x11] ;  /* 0x0000112408107981 */ /* 0x000e64000c1e1100 */
[----:B-1----:R-:W-:-:S05]  /*11d30*/  PRMT R3, R16, 0x8880, RZ ;  /* 0x0000888010037816 */ /* 0x002fca00000000ff */
[----:B------:R-:W-:-:S07]  /*11d40*/  IMAD R2, R3, R18, RZ ;  /* 0x0000001203027224 */ /* 0x000fce00078e02ff */
.L_x_439:
[----:B------:R-:W-:Y:S05]  /*11d50*/  BSYNC B1 ;  /* 0x0000000000017941 */ /* 0x000fea0003800000 */
.L_x_438:
[----:B------:R-:W-:Y:S01]  /*11d60*/  @!P2 IMAD R129, R129, R17, R2 ;  /* 0x000000118181a224 */ /* 0x000fe200078e0202 */
[----:B------:R-:W-:Y:S01]  /*11d70*/  BSSY B1, `(.L_x_440) ;  /* 0x000000a000017945 */ /* 0x000fe20003800000 */
[----:B------:R-:W-:Y:S02]  /*11d80*/  ISETP.LT.OR P3, PT, R0, 0x19, !P0 ;  /* 0x000000190000780c */ /* 0x000fe40004761670 */
[C---:B---3--:R-:W-:Y:S01]  /*11d90*/  @!P5 IADD3 R120, P6, R4.reuse, UR45, RZ ;  /* 0x0000002d0478dc10 */ /* 0x048fe2000ffde0ff */
[----:B------:R3:W-:Y:S01]  /*11da0*/  @!P2 STG.E.U8 desc[UR36][R4.64+0x11], R129 ;  /* 0x000011810400a986 */ /* 0x0007e2000c101124 */
[----:B------:R-:W-:-:S04]  /*11db0*/  @!P4 IADD3 R122, P2, R4, UR45, RZ ;  /* 0x0000002d047acc10 */ /* 0x000fc8000ff5e0ff */
[----:B------:R-:W-:Y:S01]  /*11dc0*/  @!P4 IADD3.X R123, R5, UR44, RZ, P2, !PT ;  /* 0x0000002c057bcc10 */ /* 0x000fe200097fe4ff */
[----:B------:R-:W-:Y:S08]  /*11dd0*/  @P4 BRA `(.L_x_441) ;  /* 0x00000000000c4947 */ /* 0x000ff00003800000 */
[----:B------:R-:W1:Y:S02]  /*11de0*/  LDG.E.U8 R16, desc[UR36][R10.64+0x10] ;  /* 0x000010240a107981 */ /* 0x000e64000c1e1100 */
[----:B-1----:R-:W-:-:S05]  /*11df0*/  PRMT R3, R16, 0x8880, RZ ;  /* 0x0000888010037816 */ /* 0x002fca00000000ff */
[----:B------:R-:W-:-:S07]  /*11e00*/  IMAD R2, R3, R18, RZ ;  /* 0x0000001203027224 */ /* 0x000fce00078e02ff */
.L_x_441:
[----:B------:R-:W-:Y:S05]  /*11e10*/  BSYNC B1 ;  /* 0x0000000000017941 */ /* 0x000fea0003800000 */
.L_x_440:
[----:B-1----:R-:W-:Y:S01]  /*11e20*/  @!P4 IMAD R3, R130, R17, R2 ;  /* 0x000000118203c224 */ /* 0x002fe200078e0202 */
[----:B------:R-:W-:Y:S01]  /*11e30*/  BSSY B1, `(.L_x_442) ;  /* 0x0000007000017945 */ /* 0x000fe20003800000 */
[----:B------:R-:W-:-:S03]  /*11e40*/  @!P5 IADD3.X R121, R5, UR44, RZ, P6, !PT ;  /* 0x0000002c0579dc10 */ /* 0x000fc6000b7fe4ff */
[----:B------:R1:W-:Y:S01]  /*11e50*/  @!P4 STG.E.U8 desc[UR36][R122.64+0x10], R3 ;  /* 0x000010037a00c986 */ /* 0x0003e2000c101124 */
[----:B------:R-:W-:Y:S05]  /*11e60*/  @P5 BRA `(.L_x_443) ;  /* 0x00000000000c5947 */ /* 0x000fea0003800000 */
[----:B------:R-:W1:Y:S02]  /*11e70*/  LDG.E.U8 R16, desc[UR36][R10.64+0x11] ;  /* 0x000011240a107981 */ /* 0x000e64000c1e1100 */
[----:B-1----:R-:W-:-:S05]  /*11e80*/  PRMT R3, R16, 0x8880, RZ ;  /* 0x0000888010037816 */ /* 0x002fca00000000ff */
[----:B------:R-:W-:-:S07]  /*11e90*/  IMAD R2, R3, R18, RZ ;  /* 0x0000001203027224 */ /* 0x000fce00078e02ff */
.L_x_443:
[----:B------:R-:W-:Y:S05]  /*11ea0*/  BSYNC B1 ;  /* 0x0000000000017941 */ /* 0x000fea0003800000 */
.L_x_442:
[C---:B------:R-:W-:Y:S01]  /*11eb0*/  ISETP.LT.OR P4, PT, R0.reuse, 0x19, !P1 ;  /* 0x000000190000780c */ /* 0x040fe20004f81670 */
[----:B------:R-:W-:Y:S01]  /*11ec0*/  @!P5 IMAD R131, R131, R17, R2 ;  /* 0x000000118383d224 */ /* 0x000fe200078e0202 */
[----:B------:R-:W-:Y:S01]  /*11ed0*/  BSSY B1, `(.L_x_444) ;  /* 0x0000009000017945 */ /* 0x000fe20003800000 */
[----:B------:R-:W-:Y:S02]  /*11ee0*/  ISETP.LT.OR P2, PT, R0, 0x1a, !P0 ;  /* 0x0000001a0000780c */ /* 0x000fe40004741670 */
[----:B-1----:R-:W-:Y:S01]  /*11ef0*/  @!P3 IADD3 R122, P6, R4, UR45, RZ ;  /* 0x0000002d047abc10 */ /* 0x002fe2000ffde0ff */
[----:B------:R1:W-:Y:S01]  /*11f00*/  @!P5 STG.E.U8 desc[UR36][R120.64+0x11], R131 ;  /* 0x000011837800d986 */ /* 0x0003e2000c101124 */
[----:B------:R-:W-:-:S06]  /*11f10*/  ISETP.LT.OR P5, PT, R0, 0x1a, !P1 ;  /* 0x0000001a0000780c */ /* 0x000fcc0004fa1670 */
[----:B------:R-:W-:Y:S07]  /*11f20*/  @P4 BRA `(.L_x_445) ;  /* 0x00000000000c4947 */ /* 0x000fee0003800000 */
[----:B------:R-:W4:Y:S02]  /*11f30*/  LDG.E.U8 R16, desc[UR36][R8.64+0x18] ;  /* 0x0000182408107981 */ /* 0x000f24000c1e1100 */
[----:B----4-:R-:W-:-:S05]  /*11f40*/  PRMT R3, R16, 0x8880, RZ ;  /* 0x0000888010037816 */ /* 0x010fca00000000ff */
[----:B------:R-:W-:-:S07]  /*11f50*/  IMAD R2, R3, R18, RZ ;  /* 0x0000001203027224 */ /* 0x000fce00078e02ff */
.L_x_445:
[----:B------:R-:W-:Y:S05]  /*11f60*/  BSYNC B1 ;  /* 0x0000000000017941 */ /* 0x000fea0003800000 */
.L_x_444:
[----:B------:R-:W-:Y:S01]  /*11f70*/  @!P4 IMAD R3, R132, R17, R2 ;  /* 0x000000118403c224 */ /* 0x000fe200078e0202 */
[----:B------:R-:W-:Y:S04]  /*11f80*/  BSSY B1, `(.L_x_446) ;  /* 0x0000006000017945 */ /* 0x000fe80003800000 */
[----:B------:R4:W-:Y:S01]  /*11f90*/  @!P4 STG.E.U8 desc[UR36][R4.64+0x18], R3 ;  /* 0x000018030400c986 */ /* 0x0009e2000c101124 */
[----:B------:R-:W-:Y:S05]  /*11fa0*/  @P5 BRA `(.L_x_447) ;  /* 0x00000000000c5947 */ /* 0x000fea0003800000 */
[----:B------:R-:W4:Y:S02]  /*11fb0*/  LDG.E.U8 R16, desc[UR36][R8.64+0x19] ;  /* 0x0000192408107981 */ /* 0x000f24000c1e1100 */
[----:B----4-:R-:W-:-:S05]  /*11fc0*/  PRMT R3, R16, 0x8880, RZ ;  /* 0x0000888010037816 */ /* 0x010fca00000000ff */
[----:B------:R-:W-:-:S07]  /*11fd0*/  IMAD R2, R3, R18, RZ ;  /* 0x0000001203027224 */ /* 0x000fce00078e02ff */
.L_x_447:
[----:B------:R-:W-:Y:S05]  /*11fe0*/  BSYNC B1 ;  /* 0x0000000000017941 */ /* 0x000fea0003800000 */
.L_x_446:
[----:B------:R-:W-:Y:S01]  /*11ff0*/  @!P5 IMAD R133, R133, R17, R2 ;  /* 0x000000118585d224 */ /* 0x000fe200078e0202 */
[----:B------:R-:W-:Y:S01]  /*12000*/  BSSY B1, `(.L_x_448) ;  /* 0x0000007000017945 */ /* 0x000fe20003800000 */
[----:B------:R-:W-:-:S03]  /*12010*/  @!P3 IADD3.X R123, R5, UR44, RZ, P6, !PT ;  /* 0x0000002c057bbc10 */ /* 0x000fc6000b7fe4ff */
[----:B------:R0:W-:Y:S01]  /*12020*/  @!P5 STG.E.U8 desc[UR36][R4.64+0x19], R133 ;  /* 0x000019850400d986 */ /* 0x0001e2000c101124 */
[----:B------:R-:W-:Y:S05]  /*12030*/  @P3 BRA `(.L_x_449) ;  /* 0x00000000000c3947 */ /* 0x000fea0003800000 */
[----:B------:R-:W4:Y:S02]  /*12040*/  LDG.E.U8 R16, desc[UR36][R10.64+0x18] ;  /* 0x000018240a107981 */ /* 0x000f24000c1e1100 */
[----:B----4-:R-:W-:-:S05]  /*12050*/  PRMT R3, R16, 0x8880, RZ ;  /* 0x0000888010037816 */ /* 0x010fca00000000ff */
[----:B------:R-:W-:-:S07]  /*12060*/  IMAD R2, R3, R18, RZ ;  /* 0x0000001203027224 */ /* 0x000fce00078e02ff */
.L_x_449:
[----:B------:R-:W-:Y:S05]  /*12070*/  BSYNC B1 ;  /* 0x0000000000017941 */ /* 0x000fea0003800000 */
.L_x_448:
[----:B----4-:R-:W-:Y:S01]  /*12080*/  @!P3 IMAD R3, R134, R17, R2 ;  /* 0x000000118603b224 */ /* 0x010fe200078e0202 */
[----:B-1----:R-:W-:Y:S01]  /*12090*/  @!P2 IADD3 R120, P5, R4, UR45, RZ ;  /* 0x0000002d0478ac10 */ /* 0x002fe2000ffbe0ff */
        /* <DEDUP_REMOVED lines=11> */
.L_x_451:
[----:B------:R-:W-:Y:S05]  /*12150*/  BSYNC B1 ;  /* 0x0000000000017941 */ /* 0x000fea0003800000 */
.L_x_450:
[----:B------:R-:W-:Y:S01]  /*12160*/  @!P2 IMAD R135, R135, R17, R2 ;  /* 0x000000118787a224 */ /* 0x000fe200078e0202 */
[----:B------:R-:W-:Y:S04]  /*12170*/  BSSY B1, `(.L_x_452) ;  /* 0x0000006000017945 */ /* 0x000fe80003800000 */
[----:B------:R4:W-:Y:S01]  /*12180*/  @!P2 STG.E.U8 desc[UR36][R120.64+0x19], R135 ;  /* 0x000019877800a986 */ /* 0x0009e2000c101124 */
[----:B------:R-:W-:Y:S05]  /*12190*/  @P6 BRA `(.L_x_453) ;  /* 0x00000000000c6947 */ /* 0x000fea0003800000 */
[----:B------:R-:W1:Y:S02]  /*121a0*/  LDG.E.U8 R16, desc[UR36][R8.64+0x20] ;  /* 0x0000202408107981 */ /* 0x000e64000c1e1100 */
[----:B-1----:R-:W-:-:S05]  /*121b0*/  PRMT R3, R16, 0x8880, RZ ;  /* 0x0000888010037816 */ /* 0x002fca00000000ff */
[----:B------:R-:W-:-:S07]  /*121c0*/  IMAD R2, R3, R18, RZ ;  /* 0x0000001203027224 */ /* 0x000fce00078e02ff */
.L_x_453:
[----:B------:R-:W-:Y:S05]  /*121d0*/  BSYNC B1 ;  /* 0x0000000000017941 */ /* 0x000fea0003800000 */
.L_x_452:
[----:B-1----:R-:W-:Y:S01]  /*121e0*/  @!P6 IMAD R3, R136, R17, R2 ;  /* 0x000000118803e224 */ /* 0x002fe200078e0202 */
[----:B------:R-:W-:Y:S04]  /*121f0*/  BSSY B1, `(.L_x_454) ;  /* 0x0000006000017945 */ /* 0x000fe80003800000 */
[----:B------:R1:W-:Y:S01]  /*12200*/  @!P6 STG.E.U8 desc[UR36][R4.64+0x20], R3 ;  /* 0x000020030400e986 */ /* 0x0003e2000c101124 */
[----:B------:R-:W-:Y:S05]  /*12210*/  @P3 BRA `(.L_x_455) ;  /* 0x00000000000c3947 */ /* 0x000fea0003800000 */
[----:B------:R-:W1:Y:S02]  /*12220*/  LDG.E.U8 R16, desc[UR36][R8.64+0x21] ;  /* 0x0000212408107981 */ /* 0x000e64000c1e1100 */
[----:B-1----:R-:W-:-:S05]  /*12230*/  PRMT R3, R16, 0x8880, RZ ;  /* 0x0000888010037816 */ /* 0x002fca00000000ff */
[----:B------:R-:W-:-:S07]  /*12240*/  IMAD R2, R3, R18, RZ ;  /* 0x0000001203027224 */ /* 0x000fce00078e02ff */
.L_x_455:
[----:B------:R-:W-:Y:S05]  /*12250*/  BSYNC B1 ;  /* 0x0000000000017941 */ /* 0x000fea0003800000 */
.L_x_454:
[----:B------:R-:W-:Y:S01]  /*12260*/  @!P3 IMAD R137, R137, R17, R2 ;  /* 0x000000118989b224 */ /* 0x000fe200078e0202 */
[----:B------:R-:W-:Y:S01]  /*12270*/  BSSY B1, `(.L_x_456) ;  /* 0x000000a000017945 */ /* 0x000fe20003800000 */
[----:B------:R-:W-:Y:S02]  /*12280*/  ISETP.LT.OR P2, PT, R0, 0x29, !P0 ;  /* 0x000000290000780c */ /* 0x000fe40004741670 */
[C---:B------:R-:W-:Y:S01]  /*12290*/  @!P5 IADD3 R122, P6, R4.reuse, UR45, RZ ;  /* 0x0000002d047adc10 */ /* 0x040fe2000ffde0ff */
[----:B------:R0:W-:Y:S01]  /*122a0*/  @!P3 STG.E.U8 desc[UR36][R4.64+0x21], R137 ;  /* 0x000021890400b986 */ /* 0x0001e2000c101124 */
[----:B----4-:R-:W-:-:S04]  /*122b0*/  @!P4 IADD3 R120, P3, R4, UR45, RZ ;  /* 0x0000002d0478cc10 */ /* 0x010fc8000ff7e0ff */
[----:B------:R-:W-:Y:S01]  /*122c0*/  @!P4 IADD3.X R121, R5, UR44, RZ, P3, !PT ;  /* 0x0000002c0579cc10 */ /* 0x000fe20009ffe4ff */
[----:B------:R-:W-:Y:S08]  /*122d0*/  @P4 BRA `(.L_x_457) ;  /* 0x00000000000c4947 */ /* 0x000ff00003800000 */
[----:B------:R-:W1:Y:S02]  /*122e0*/  LDG.E.U8 R16, desc[UR36][R10.64+0x20] ;  /* 0x000020240a107981 */ /* 0x000e64000c1e1100 */
[----:B-1----:R-:W-:-:S05]  /*122f0*/  PRMT R3, R16, 0x8880, RZ ;  /* 0x0000888010037816 */ /* 0x002fca00000000ff */
[----:B------:R-:W-:-:S07]  /*12300*/  IMAD R2, R3, R18, RZ ;  /* 0x0000001203027224 */ /* 0x000fce00078e02ff */
.L_x_457:
[----:B------:R-:W-:Y:S05]  /*12310*/  BSYNC B1 ;  /* 0x0000000000017941 */ /* 0x000fea0003800000 */
.L_x_456:
        /* <DEDUP_REMOVED lines=8> */
.L_x_459:
[----:B------:R-:W-:Y:S05]  /*123a0*/  BSYNC B1 ;  /* 0x0000000000017941 */ /* 0x000fea0003800000 */
.L_x_458:
        /* <DEDUP_REMOVED lines=11> */
.L_x_461:
[----:B------:R-:W-:Y:S05]  /*12460*/  BSYNC B1 ;  /* 0x0000000000017941 */ /* 0x000fea0003800000 */
.L_x_460:
[----:B------:R-:W-:Y:S01]  /*12470*/  @!P4 IMAD R3, R140, R17, R2 ;  /* 0x000000118c03c224 */ /* 0x000fe200078e0202 */
[----:B------:R-:W-:Y:S04]  /*12480*/  BSSY B1, `(.L_x_462) ;  /* 0x0000006000017945 */ /* 0x000fe80003800000 */
[----:B------:R4:W-:Y:S01]  /*12490*/  @!P4 STG.E.U8 desc[UR36][R4.64+0x28], R3 ;  /* 0x000028030400c986 */ /* 0x0009e2000c101124 */
[----:B------:R-:W-:Y:S05]  /*124a0*/  @P5 BRA `(.L_x_463) ;  /* 0x00000000000c5947 */ /* 0x000fea0003800000 */
[----:B------:R-:W4:Y:S02]  /*124b0*/  LDG.E.U8 R16, desc[UR36][R8.64+0x29] ;  /* 0x0000292408107981 */ /* 0x000f24000c1e1100 */
[----:B----4-:R-:W-:-:S05]  /*124c0*/  PRMT R3, R16, 0x8880, RZ ;  /* 0x0000888010037816 */ /* 0x010fca00000000ff */
[----:B------:R-:W-:-:S07]  /*124d0*/  IMAD R2, R3, R18, RZ ;  /* 0x0000001203027224 */ /* 0x000fce00078e02ff */
.L_x_463:
[----:B------:R-:W-:Y:S05]  /*124e0*/  BSYNC B1 ;  /* 0x0000000000017941 */ /* 0x000fea0003800000 */
.L_x_462:
        /* <DEDUP_REMOVED lines=8> */
.L_x_465:
[----:B------:R-:W-:Y:S05]  /*12570*/  BSYNC B1 ;  /* 0x0000000000017941 */ /* 0x000fea0003800000 */
.L_x_464:
        /* <DEDUP_REMOVED lines=13> */
.L_x_467:
[----:B------:R-:W-:Y:S05]  /*12650*/  BSYNC B1 ;  /* 0x0000000000017941 */ /* 0x000fea0003800000 */
.L_x_466:
[----:B------:R-:W-:Y:S01]  /*12660*/  @!P3 IMAD R143, R143, R17, R2 ;  /* 0x000000118f8fb224 */ /* 0x000fe200078e0202 */
[----:B------:R-:W-:Y:S04]  /*12670*/  BSSY B1, `(.L_x_468) ;  /* 0x0000006000017945 */ /* 0x000fe80003800000 */
[----:B------:R4:W-:Y:S01]  /*12680*/  @!P3 STG.E.U8 desc[UR36][R122.64+0x29], R143 ;  /* 0x0000298f7a00b986 */ /* 0x0009e2000c101124 */
[----:B------:R-:W-:Y:S05]  /*12690*/  @P6 BRA `(.L_x_469) ;  /* 0x00000000000c6947 */ /* 0x000fea0003800000 */
[----:B------:R-:W1:Y:S02]  /*126a0*/  LDG.E.U8 R16, desc[UR36][R8.64+0x30] ;  /* 0x0000302408107981 */ /* 0x000e64000c1e1100 */
[----:B-1----:R-:W-:-:S05]  /*126b0*/  PRMT R3, R16, 0x8880, RZ ;  /* 0x0000888010037816 */ /* 0x002fca00000000ff */
[----:B------:R-:W-:-:S07]  /*126c0*/  IMAD R2, R3, R18, RZ ;  /* 0x0000001203027224 */ /* 0x000fce00078e02ff */
.L_x_469:
[----:B------:R-:W-:Y:S05]  /*126d0*/  BSYNC B1 ;  /* 0x0000000000017941 */ /* 0x000fea0003800000 */
.L_x_468:
[----:B-1----:R-:W-:Y:S01]  /*126e0*/  @!P6 IMAD R3, R144, R17, R2 ;  /* 0x000000119003e224 */ /* 0x002fe200078e0202 */
[----:B------:R-:W-:Y:S04]  /*126f0*/  BSSY B1, `(.L_x_470) ;  /* 0x0000006000017945 */ /* 0x000fe80003800000 */
[----:B------:R1:W-:Y:S01]  /*12700*/  @!P6 STG.E.U8 desc[UR36][R4.64+0x30], R3 ;  /* 0x000030030400e986 */ /* 0x0003e2000c101124 */
[----:B------:R-:W-:Y:S05]  /*12710*/  @P2 BRA `(.L_x_471) ;  /* 0x00000000000c2947 */ /* 0x000fea0003800000 */
[----:B------:R-:W1:Y:S02]  /*12720*/  LDG.E.U8 R16, desc[UR36][R8.64+0x31] ;  /* 0x0000312408107981 */ /* 0x000e64000c1e1100 */
[----:B-1----:R-:W-:-:S05]  /*12730*/  PRMT R3, R16, 0x8880, RZ ;  /* 0x0000888010037816 */ /* 0x002fca00000000ff */
[----:B------:R-:W-:-:S07]  /*12740*/  IMAD R2, R3, R18, RZ ;  /* 0x0000001203027224 */ /* 0x000fce00078e02ff */
.L_x_471:
[----:B------:R-:W-:Y:S05]  /*12750*/  BSYNC B1 ;  /* 0x0000000000017941 */ /* 0x000fea0003800000 */
.L_x_470:
[----:B------:R-:W-:Y:S01]  /*12760*/  @!P2 IMAD R145, R145, R17, R2 ;  /* 0x000000119191a224 */ /* 0x000fe200078e0202 */
[----:B------:R-:W-:Y:S01]  /*12770*/  BSSY B1, `(.L_x_472) ;  /* 0x000000a000017945 */ /* 0x000fe20003800000 */
[----:B------:R-:W-:Y:S02]  /*12780*/  ISETP.LT.OR P3, PT, R0, 0x39, !P0 ;  /* 0x000000390000780c */ /* 0x000fe40004761670 */
[C---:B----4-:R-:W-:Y:S01]  /*12790*/  @!P5 IADD3 R122, P6, R4.reuse, UR45, RZ ;  /* 0x0000002d047adc10 */ /* 0x050fe2000ffde0ff */
[----:B------:R4:W-:Y:S01]  /*127a0*/  @!P2 STG.E.U8 desc[UR36][R4.64+0x31], R145 ;  /* 0x000031910400a986 */ /* 0x0009e2000c101124 */
[----:B------:R-:W-:-:S04]  /*127b0*/  @!P4 IADD3 R120, P2, R4, UR45, RZ ;  /* 0x0000002d0478cc10 */ /* 0x000fc8000ff5e0ff */
[----:B------:R-:W-:Y:S01]  /*127c0*/  @!P4 IADD3.X R121, R5, UR44, RZ, P2, !PT ;  /* 0x0000002c0579cc10 */ /* 0x000fe200097fe4ff */
[----:B------:R-:W-:Y:S08]  /*127d0*/  @P4 BRA `(.L_x_473) ;  /* 0x00000000000c4947 */ /* 0x000ff00003800000 */
[----:B------:R-:W1:Y:S02]  /*127e0*/  LDG.E.U8 R16, desc[UR36][R10.64+0x30] ;  /* 0x000030240a107981 */ /* 0x000e64000c1e1100 */
[----:B-1----:R-:W-:-:S05]  /*127f0*/  PRMT R3, R16, 0x8880, RZ ;  /* 0x0000888010037816 */ /* 0x002fca00000000ff */
[----:B------:R-:W-:-:S07]  /*12800*/  IMAD R2, R3, R18, RZ ;  /* 0x0000001203027224 */ /* 0x000fce00078e02ff */
.L_x_473:
[----:B------:R-:W-:Y:S05]  /*12810*/  BSYNC B1 ;  /* 0x0000000000017941 */ /* 0x000fea0003800000 */
.L_x_472:
        /* <DEDUP_REMOVED lines=8> */
.L_x_475:
[----:B------:R-:W-:Y:S05]  /*128a0*/  BSYNC B1 ;  /* 0x0000000000017941 */ /* 0x000fea0003800000 */
.L_x_474:
        /* <DEDUP_REMOVED lines=8> */
[----:B------:R-:W5:Y:S02]  /*12930*/  LDG.E.U8 R16, desc[UR36][R8.64+0x38] ;  /* 0x0000382408107981 */ /* 0x000f64000c1e1100 */
[----:B-----5:R-:W-:-:S05]  /*12940*/  PRMT R3, R16, 0x8880, RZ ;  /* 0x0000888010037816 */ /* 0x020fca00000000ff */
[----:B------:R-:W-:-:S07]  /*12950*/  IMAD R2, R3, R18, RZ ;  /* 0x0000001203027224 */ /* 0x000fce00078e02ff */
.L_x_477:
[----:B------:R-:W-:Y:S05]  /*12960*/  BSYNC B1 ;  /* 0x0000000000017941 */ /* 0x000fea0003800000 */
.L_x_476:
[----:B------:R-:W-:Y:S01]  /*12970*/  @!P4 IMAD R3, R148, R17, R2 ;  /* 0x000000119403c224 */ /* 0x000fe200078e0202 */
[----:B------:R-:W-:Y:S04]  /*12980*/  BSSY B1, `(.L_x_478) ;  /* 0x0000006000017945 */ /* 0x000fe80003800000 */
[----:B------:R0:W-:Y:S01]  /*12990*/  @!P4 STG.E.U8 desc[UR36][R4.64+0x38], R3 ;  /* 0x000038030400c986 */ /* 0x0001e2000c101124 */
[----:B------:R-:W-:Y:S05]  /*129a0*/  @P5 BRA `(.L_x_479) ;  /* 0x00000000000c5947 */ /* 0x000fea0003800000 */
[----:B------:R-:W0:Y:S02]  /*129b0*/  LDG.E.U8 R16, desc[UR36][R8.64+0x39] ;  /* 0x0000392408107981 */ /* 0x000e24000c1e1100 */
[----:B0-----:R-:W-:-:S05]  /*129c0*/  PRMT R3, R16, 0x8880, RZ ;  /* 0x0000888010037816 */ /* 0x001fca00000000ff */
[----:B------:R-:W-:-:S07]  /*129d0*/  IMAD R2, R3, R18, RZ ;  /* 0x0000001203027224 */ /* 0x000fce00078e02ff */
.L_x_479:
[----:B------:R-:W-:Y:S05]  /*129e0*/  BSYNC B1 ;  /* 0x0000000000017941 */ /* 0x000fea0003800000 */
.L_x_478:
[----:B------:R-:W-:Y:S01]  /*129f0*/  @!P5 IMAD R149, R149, R17, R2 ;  /* 0x000000119595d224 */ /* 0x000fe200078e0202 */
[----:B------:R-:W-:Y:S01]  /*12a00*/  BSSY B1, `(.L_x_480) ;  /* 0x0000007000017945 */ /* 0x000fe20003800000 */
[----:B------:R-:W-:-:S03]  /*12a10*/  @!P3 IADD3.X R121, R5, UR44, RZ, P6, !PT ;  /* 0x0000002c0579bc10 */ /* 0x000fc6000b7fe4ff */
[----:B------:R0:W-:Y:S01]  /*12a20*/  @!P5 STG.E.U8 desc[UR36][R4.64+0x39], R149 ;  /* 0x000039950400d986 */ /* 0x0001e2000c101124 */
[----:B------:R-:W-:Y:S05]  /*12a30*/  @P3 BRA `(.L_x_481) ;  /* 0x00000000000c3947 */ /* 0x000fea0003800000 */
[----:B------:R-:W0:Y:S02]  /*12a40*/  LDG.E.U8 R16, desc[UR36][R10.64+0x38] ;  /* 0x000038240a107981 */ /* 0x000e24000c1e1100 */
[----:B0-----:R-:W-:-:S05]  /*12a50*/  PRMT R3, R16, 0x8880, RZ ;  /* 0x0000888010037816 */ /* 0x001fca00000000ff */
[----:B------:R-:W-:-:S07]  /*12a60*/  IMAD R2, R3, R18, RZ ;  /* 0x0000001203027224 */ /* 0x000fce00078e02ff */
.L_x_481:
[----:B------:R-:W-:Y:S05]  /*12a70*/  BSYNC B1 ;  /* 0x0000000000017941 */ /* 0x000fea0003800000 */
.L_x_480:
[----:B0-----:R-:W-:Y:S01]  /*12a80*/  @!P3 IMAD R3, R150, R17, R2 ;  /* 0x000000119603b224 */ /* 0x001fe200078e0202 */
        /* <DEDUP_REMOVED lines=9> */
[----:B------:R-:W0:Y:S02]  /*12b20*/  LDG.E.U8 R16, desc[UR36][R10.64+0x39] ;  /* 0x000039240a107981 */ /* 0x000e24000c1e1100 */
[----:B0-----:R-:W-:-:S05]  /*12b30*/  PRMT R3, R16, 0x8880, RZ ;  /* 0x0000888010037816 */ /* 0x001fca00000000ff */
[----:B------:R-:W-:-:S07]  /*12b40*/  IMAD R2, R3, R18, RZ ;  /* 0x0000001203027224 */ /* 0x000fce00078e02ff */
.L_x_483:
[----:B------:R-:W-:Y:S05]  /*12b50*/  BSYNC B1 ;  /* 0x0000000000017941 */ /* 0x000fea0003800000 */
.L_x_482:
[----:B------:R-:W-:Y:S01]  /*12b60*/  @!P2 IMAD R151, R151, R17, R2 ;  /* 0x000000119797a224 */ /* 0x000fe200078e0202 */
[----:B------:R-:W-:Y:S04]  /*12b70*/  BSSY B1, `(.L_x_484) ;  /* 0x0000006000017945 */ /* 0x000fe80003800000 */
[----:B------:R1:W-:Y:S01]  /*12b80*/  @!P2 STG.E.U8 desc[UR36][R122.64+0x39], R151 ;  /* 0x000039977a00a986 */ /* 0x0003e2000c101124 */
[----:B------:R-:W-:Y:S05]  /*12b90*/  @P6 BRA `(.L_x_485) ;  /* 0x00000000000c6947 */ /* 0x000fea0003800000 */
[----:B------:R-:W0:Y:S02]  /*12ba0*/  LDG.E.U8 R16, desc[UR36][R8.64+0x40] ;  /* 0x0000402408107981 */ /* 0x000e24000c1e1100 */
[----:B0-----:R-:W-:-:S05]  /*12bb0*/  PRMT R3, R16, 0x8880, RZ ;  /* 0x0000888010037816 */ /* 0x001fca00000000ff */
[----:B------:R-:W-:-:S07]  /*12bc0*/  IMAD R2, R3, R18, RZ ;  /* 0x0000001203027224 */ /* 0x000fce00078e02ff */
.L_x_485:
[----:B------:R-:W-:Y:S05]  /*12bd0*/  BSYNC B1 ;  /* 0x0000000000017941 */ /* 0x000fea0003800000 */
.L_x_484:
[----:B0-----:R-:W-:Y:S01]  /*12be0*/  @!P6 IMAD R3, R152, R17, R2 ;  /* 0x000000119803e224 */ /* 0x001fe200078e0202 */
[----:B------:R-:W-:Y:S04]  /*12bf0*/  BSSY B1, `(.L_x_486) ;  /* 0x0000006000017945 */ /* 0x000fe80003800000 */
[----:B------:R0:W-:Y:S01]  /*12c00*/  @!P6 STG.E.U8 desc[UR36][R4.64+0x40], R3 ;  /* 0x000040030400e986 */ /* 0x0001e2000c101124 */
[----:B------:R-:W-:Y:S05]  /*12c10*/  @P3 BRA `(.L_x_487) ;  /* 0x00000000000c3947 */ /* 0x000fea0003800000 */
[----:B------:R-:W0:Y:S02]  /*12c20*/  LDG.E.U8 R16, desc[UR36][R8.64+0x41] ;  /* 0x0000412408107981 */ /* 0x000e24000c1e1100 */
[----:B0-----:R-:W-:-:S05]  /*12c30*/  PRMT R3, R16, 0x8880, RZ ;  /* 0x0000888010037816 */ /* 0x001fca00000000ff */
[----:B------:R-:W-:-:S07]  /*12c40*/  IMAD R2, R3, R18, RZ ;  /* 0x0000001203027224 */ /* 0x000fce00078e02ff */
.L_x_487:
[----:B------:R-:W-:Y:S05]  /*12c50*/  BSYNC B1 ;  /* 0x0000000000017941 */ /* 0x000fea0003800000 */
.L_x_486:
[----:B------:R-:W-:Y:S01]  /*12c60*/  @!P3 IMAD R153, R153, R17, R2 ;  /* 0x000000119999b224 */ /* 0x000fe200078e0202 */
[----:B------:R-:W-:Y:S01]  /*12c70*/  BSSY B1, `(.L_x_488) ;  /* 0x000000a000017945 */ /* 0x000fe20003800000 */
[----:B------:R-:W-:Y:S02]  /*12c80*/  ISETP.LT.OR P2, PT, R0, 0x49, !P0 ;  /* 0x000000490000780c */ /* 0x000fe40004741670 */
[C---:B-1----:R-:W-:Y:S01]  /*12c90*/  @!P5 IADD3 R122, P6, R4.reuse, UR45, RZ ;  /* 0x0000002d047adc10 */ /* 0x042fe2000ffde0ff */
[----:B------:R1:W-:Y:S01]  /*12ca0*/  @!P3 STG.E.U8 desc[UR36][R4.64+0x41], R153 ;  /* 0x000041990400b986 */ /* 0x0003e2000c101124 */
[----:B------:R-:W-:-:S04]  /*12cb0*/  @!P4 IADD3 R120, P3, R4, UR45, RZ ;  /* 0x0000002d0478cc10 */ /* 0x000fc8000ff7e0ff */
[----:B------:R-:W-:Y:S01]  /*12cc0*/  @!P4 IADD3.X R121, R5, UR44, RZ, P3, !PT ;  /* 0x0000002c0579cc10 */ /* 0x000fe20009ffe4ff */
[----:B------:R-:W-:Y:S08]  /*12cd0*/  @P4 BRA `(.L_x_489) ;  /* 0x00000000000c4947 */ /* 0x000ff00003800000 */
[----:B------:R-:W0:Y:S02]  /*12ce0*/  LDG.E.U8 R16, desc[UR36][R10.64+0x40] ;  /* 0x000040240a107981 */ /* 0x000e24000c1e1100 */
[----:B0-----:R-:W-:-:S05]  /*12cf0*/  PRMT R3, R16, 0x8880, RZ ;  /* 0x0000888010037816 */ /* 0x001fca00000000ff */
[----:B------:R-:W-:-:S07]  /*12d00*/  IMAD R2, R3, R18, RZ ;  /* 0x0000001203027224 */ /* 0x000fce00078e02ff */
.L_x_489:
[----:B------:R-:W-:Y:S05]  /*12d10*/  BSYNC B1 ;  /* 0x0000000000017941 */ /* 0x000fea0003800000 */
.L_x_488:
[----:B0-----:R-:W-:Y:S01]  /*12d20*/  @!P4 IMAD R3, R154, R17, R2 ;  /* 0x000000119a03c224 */ /* 0x001fe200078e0202 */
[----:B------:R-:W-:Y:S01]  /*12d30*/  BSSY B1, `(.L_x_490) ;  /* 0x0000007000017945 */ /* 0x000fe20003800000 */
[----:B------:R-:W-:-:S03]  /*12d40*/  @!P5 IADD3.X R123, R5, UR44, RZ, P6, !PT ;  /* 0x0000002c057bdc10 */ /* 0x000fc6000b7fe4ff */
[----:B------:R0:W-:Y:S01]  /*12d50*/  @!P4 STG.E.U8 desc[UR36][R120.64+0x40], R3 ;  /* 0x000040037800c986 */ /* 0x0001e2000c101124 */
[----:B------:R-:W-:Y:S05]  /*12d60*/  @P5 BRA `(.L_x_491) ;  /* 0x00000000000c5947 */ /* 0x000fea0003800000 */
[----:B------:R-:W0:Y:S02]  /*12d70*/  LDG.E.U8 R16, desc[UR36][R10.64+0x41] ;  /* 0x000041240a107981 */ /* 0x000e24000c1e1100 */
[----:B0-----:R-:W-:-:S05]  /*12d80*/  PRMT R3, R16, 0x8880, RZ ;  /* 0x0000888010037816 */ /* 0x001fca00000000ff */
[----:B------:R-:W-:-:S07]  /*12d90*/  IMAD R2, R3, R18, RZ ;  /* 0x0000001203027224 */ /* 0x000fce00078e02ff */
.L_x_491:
[----:B------:R-:W-:Y:S05]  /*12da0*/  BSYNC B1 ;  /* 0x0000000000017941 */ /* 0x000fea0003800000 */
.L_x_490:
[C---:B------:R-:W-:Y:S01]  /*12db0*/  ISETP.LT.OR P4, PT, R0.reuse, 0x49, !P1 ;  /* 0x000000490000780c */ /* 0x040fe20004f81670 */
[----:B------:R-:W-:Y:S01]  /*12dc0*/  @!P5 IMAD R155, R155, R17, R2 ;  /* 0x000000119b9bd224 */ /* 0x000fe200078e0202 */
[----:B------:R-:W-:Y:S01]  /*12dd0*/  BSSY B1, `(.L_x_492) ;  /* 0x0000009000017945 */ /* 0x000fe20003800000 */
[----:B------:R-:W-:Y:S02]  /*12de0*/  ISETP.LT.OR P3, PT, R0, 0x4a, !P0 ;  /* 0x0000004a0000780c */ /* 0x000fe40004761670 */
[----:B0-----:R-:W-:Y:S01]  /*12df0*/  @!P2 IADD3 R120, P6, R4, UR45, RZ ;  /* 0x0000002d0478ac10 */ /* 0x001fe2000ffde0ff */
[----:B------:R0:W-:Y:S01]  /*12e00*/  @!P5 STG.E.U8 desc[UR36][R122.64+0x41], R155 ;  /* 0x0000419b7a00d986 */ /* 0x0001e2000c101124 */
[----:B------:R-:W-:-:S06]  /*12e10*/  ISETP.LT.OR P5, PT, R0, 0x4a, !P1 ;  /* 0x0000004a0000780c */ /* 0x000fcc0004fa1670 */
[----:B------:R-:W-:Y:S07]  /*12e20*/  @P4 BRA `(.L_x_493) ;  /* 0x00000000000c4947 */ /* 0x000fee0003800000 */
[----:B------:R-:W5:Y:S02]  /*12e30*/  LDG.E.U8 R16, desc[UR36][R8.64+0x48] ;  /* 0x0000482408107981 */ /* 0x000f64000c1e1100 */
[----:B-----5:R-:W-:-:S05]  /*12e40*/  PRMT R3, R16, 0x8880, RZ ;  /* 0x0000888010037816 */ /* 0x020fca00000000ff */
[----:B------:R-:W-:-:S07]  /*12e50*/  IMAD R2, R3, R18, RZ ;  /* 0x0000001203027224 */ /* 0x000fce00078e02ff */
.L_x_493:
[----:B------:R-:W-:Y:S05]  /*12e60*/  BSYNC B1 ;  /* 0x0000000000017941 */ /* 0x000fea0003800000 */
.L_x_492:
[----:B------:R-:W-:Y:S01]  /*12e70*/  @!P4 IMAD R3, R156, R17, R2 ;  /* 0x000000119c03c224 */ /* 0x000fe200078e0202 */
[----:B------:R-:W-:Y:S04]  /*12e80*/  BSSY B1, `(.L_x_494) ;  /* 0x0000006000017945 */ /* 0x000fe80003800000 */
[----:B------:R0:W-:Y:S01]  /*12e90*/  @!P4 STG.E.U8 desc[UR36][R4.64+0x48], R3 ;  /* 0x000048030400c986 */ /* 0x0001e2000c101124 */
[----:B------:R-:W-:Y:S05]  /*12ea0*/  @P5 BRA `(.L_x_495) ;  /* 0x00000000000c5947 */ /* 0x000fea0003800000 */
[----:B------:R-:W0:Y:S02]  /*12eb0*/  LDG.E.U8 R16, desc[UR36][R8.64+0x49] ;  /* 0x0000492408107981 */ /* 0x000e24000c1e1100 */
[----:B0-----:R-:W-:-:S05]  /*12ec0*/  PRMT R3, R16, 0x8880, RZ ;  /* 0x0000888010037816 */ /* 0x001fca00000000ff */
[----:B------:R-:W-:-:S07]  /*12ed0*/  IMAD R2, R3, R18, RZ ;  /* 0x0000001203027224 */ /* 0x000fce00078e02ff */
.L_x_495:
[----:B------:R-:W-:Y:S05]  /*12ee0*/  BSYNC B1 ;  /* 0x0000000000017941 */ /* 0x000fea0003800000 */
.L_x_494:
        /* <DEDUP_REMOVED lines=8> */
.L_x_497:
[----:B------:R-:W-:Y:S05]  /*12f70*/  BSYNC B1 ;  /* 0x0000000000017941 */ /* 0x000fea0003800000 */
.L_x_496:
[----:B0-----:R-:W-:Y:S01]  /*12f80*/  @!P2 IMAD R3, R158, R17, R2 ;  /* 0x000000119e03a224 */ /* 0x001fe200078e0202 */
        /* <DEDUP_REMOVED lines=12> */
.L_x_499:
[----:B------:R-:W-:Y:S05]  /*13050*/  BSYNC B1 ;  /* 0x0000000000017941 */ /* 0x000fea0003800000 */
.L_x_498:
[----:B------:R-:W-:Y:S01]  /*13060*/  @!P3 IMAD R159, R159, R17, R2 ;  /* 0x000000119f9fb224 */ /* 0x000fe200078e0202 */
[----:B------:R-:W-:Y:S04]  /*13070*/  BSSY B1, `(.L_x_500) ;  /* 0x0000006000017945 */ /* 0x000fe80003800000 */
[----:B------:R0:W-:Y:S01]  /*13080*/  @!P3 STG.E.U8 desc[UR36][R122.64+0x49], R159 ;  /* 0x0000499f7a00b986 */ /* 0x0001e2000c101124 */
[----:B------:R-:W-:Y:S05]  /*13090*/  @P6 BRA `(.L_x_501) ;  /* 0x00000000000c6947 */ /* 0x000fea0003800000 */
[----:B------:R-:W0:Y:S02]  /*130a0*/  LDG.E.U8 R16, desc[UR36][R8.64+0x50] ;  /* 0x0000502408107981 */ /* 0x000e24000c1e1100 */
[----:B0-----:R-:W-:-:S05]  /*130b0*/  PRMT R3, R16, 0x8880, RZ ;  /* 0x0000888010037816 */ /* 0x001fca00000000ff */
[----:B------:R-:W-:-:S07]  /*130c0*/  IMAD R2, R3, R18, RZ ;  /* 0x0000001203027224 */ /* 0x000fce00078e02ff */
.L_x_501:
[----:B------:R-:W-:Y:S05]  /*130d0*/  BSYNC B1 ;  /* 0x0000000000017941 */ /* 0x000fea0003800000 */
.L_x_500:
[----:B0-----:R-:W-:Y:S01]  /*130e0*/  @!P6 IMAD R3, R160, R17, R2 ;  /* 0x00000011a003e224 */ /* 0x001fe200078e0202 */
[----:B------:R-:W-:Y:S04]  /*130f0*/  BSSY B1, `(.L_x_502) ;  /* 0x0000006000017945 */ /* 0x000fe80003800000 */
[----:B------:R0:W-:Y:S01]  /*13100*/  @!P6 STG.E.U8 desc[UR36][R4.64+0x50], R3 ;  /* 0x000050030400e986 */ /* 0x0001e2000c101124 */
[----:B------:R-:W-:Y:S05]  /*13110*/  @P2 BRA `(.L_x_503) ;  /* 0x00000000000c2947 */ /* 0x000fea0003800000 */
[----:B------:R-:W0:Y:S02]  /*13120*/  LDG.E.U8 R16, desc[UR36][R8.64+0x51] ;  /* 0x0000512408107981 */ /* 0x000e24000c1e1100 */
[----:B0-----:R-:W-:-:S05]  /*13130*/  PRMT R3, R16, 0x8880, RZ ;  /* 0x0000888010037816 */ /* 0x001fca00000000ff */
[----:B------:R-:W-:-:S07]  /*13140*/  IMAD R2, R3, R18, RZ ;  /* 0x0000001203027224 */ /* 0x000fce00078e02ff */
.L_x_503:
[----:B------:R-:W-:Y:S05]  /*13150*/  BSYNC B1 ;  /* 0x0000000000017941 */ /* 0x000fea0003800000 */
.L_x_502:
[----:B------:R-:W-:Y:S01]  /*13160*/  @!P2 IMAD R161, R161, R17, R2 ;  /* 0x00000011a1a1a224 */ /* 0x000fe200078e0202 */
[----:B------:R-:W-:Y:S01]  /*13170*/  BSSY B1, `(.L_x_504) ;  /* 0x000000a000017945 */ /* 0x000fe20003800000 */
[----:B------:R-:W-:Y:S02]  /*13180*/  ISETP.LT.OR P3, PT, R0, 0x59, !P0 ;  /* 0x000000590000780c */ /* 0x000fe40004761670 */
[C---:B------:R-:W-:Y:S01]  /*13190*/  @!P5 IADD3 R122, P6, R4.reuse, UR45, RZ ;  /* 0x0000002d047adc10 */ /* 0x040fe2000ffde0ff */
[----:B------:R0:W-:Y:S01]  /*131a0*/  @!P2 STG.E.U8 desc[UR36][R4.64+0x51], R161 ;  /* 0x000051a10400a986 */ /* 0x0001e2000c101124 */
[----:B------:R-:W-:-:S04]  /*131b0*/  @!P4 IADD3 R120, P2, R4, UR45, RZ ;  /* 0x0000002d0478cc10 */ /* 0x000fc8000ff5e0ff */
[----:B------:R-:W-:Y:S01]  /*131c0*/  @!P4 IADD3.X R121, R5, UR44, RZ, P2, !PT ;  /* 0x0000002c0579cc10 */ /* 0x000fe200097fe4ff */
[----:B------:R-:W-:Y:S08]  /*131d0*/  @P4 BRA `(.L_x_505) ;  /* 0x00000000000c4947 */ /* 0x000ff00003800000 */
[----:B------:R-:W0:Y:S02]  /*131e0*/  LDG.E.U8 R16, desc[UR36][R10.64+0x50] ;  /* 0x000050240a107981 */ /* 0x000e24000c1e1100 */
[----:B0-----:R-:W-:-:S05]  /*131f0*/  PRMT R3, R16, 0x8880, RZ ;  /* 0x0000888010037816 */ /* 0x001fca00000000ff */
[----:B------:R-:W-:-:S07]  /*13200*/  IMAD R2, R3, R18, RZ ;  /* 0x0000001203027224 */ /* 0x000fce00078e02ff */
.L_x_505:
[----:B------:R-:W-:Y:S05]  /*13210*/  BSYNC B1 ;  /* 0x0000000000017941 */ /* 0x000fea0003800000 */
.L_x_504:
        /* <DEDUP_REMOVED lines=8> */
.L_x_507:
[----:B------:R-:W-:Y:S05]  /*132a0*/  BSYNC B1 ;  /* 0x0000000000017941 */ /* 0x000fea0003800000 */
.L_x_506:
        /* <DEDUP_REMOVED lines=11> */
.L_x_509:
[----:B------:R-:W-:Y:S05]  /*13360*/  BSYNC B1 ;  /* 0x0000000000017941 */ /* 0x000fea0003800000 */
.L_x_508:
[----:B------:R-:W-:Y:S01]  /*13370*/  @!P4 IMAD R3, R164, R17, R2 ;  /* 0x00000011a403c224 */ /* 0x000fe200078e0202 */
[----:B------:R-:W-:Y:S04]  /*13380*/  BSSY B1, `(.L_x_510) ;  /* 0x0000006000017945 */ /* 0x000fe80003800000 */
[----:B------:R0:W-:Y:S01]  /*13390*/  @!P4 STG.E.U8 desc[UR36][R4.64+0x58], R3 ;  /* 0x000058030400c986 */ /* 0x0001e2000c101124 */
[----:B------:R-:W-:Y:S05]  /*133a0*/  @P5 BRA `(.L_x_511) ;  /* 0x00000000000c5947 */ /* 0x000fea0003800000 */
[----:B------:R-:W0:Y:S02]  /*133b0*/  LDG.E.U8 R16, desc[UR36][R8.64+0x59] ;  /* 0x0000592408107981 */ /* 0x000e24000c1e1100 */
[----:B0-----:R-:W-:-:S05]  /*133c0*/  PRMT R3, R16, 0x8880, RZ ;  /* 0x0000888010037816 */ /* 0x001fca00000000ff */
[----:B------:R-:W-:-:S07]  /*133d0*/  IMAD R2, R3, R18, RZ ;  /* 0x0000001203027224 */ /* 0x000fce00078e02ff */
.L_x_511:
[----:B------:R-:W-:Y:S05]  /*133e0*/  BSYNC B1 ;  /* 0x0000000000017941 */ /* 0x000fea0003800000 */
.L_x_510:
        /* <DEDUP_REMOVED lines=8> */
.L_x_513:
[----:B------:R-:W-:Y:S05]  /*13470*/  BSYNC B1 ;  /* 0x0000000000017941 */ /* 0x000fea0003800000 */
.L_x_512:
        /* <DEDUP_REMOVED lines=13> */
.L_x_515:
[----:B------:R-:W-:Y:S05]  /*13550*/  BSYNC B1 ;  /* 0x0000000000017941 */ /* 0x000fea0003800000 */
.L_x_514:
[----:B------:R-:W-:Y:S01]  /*13560*/  @!P2 IMAD R167, R167, R17, R2 ;  /* 0x00000011a7a7a224 */ /* 0x000fe200078e0202 */
[----:B------:R-:W-:Y:S04]  /*13570*/  BSSY B1, `(.L_x_516) ;  /* 0x0000006000017945 */ /* 0x000fe80003800000 */
[----:B------:R0:W-:Y:S01]  /*13580*/  @!P2 STG.E.U8 desc[UR36][R122.64+0x59], R167 ;  /* 0x000059a77a00a986 */ /* 0x0001e2000c101124 */
[----:B------:R-:W-:Y:S05]  /*13590*/  @P6 BRA `(.L_x_517) ;  /* 0x00000000000c6947 */ /* 0x000fea0003800000 */
[----:B------:R-:W0:Y:S02]  /*135a0*/  LDG.E.U8 R16, desc[UR36][R8.64+0x60] ;  /* 0x0000602408107981 */ /* 0x000e24000c1e1100 */
[----:B0-----:R-:W-:-:S05]  /*135b0*/  PRMT R3, R16, 0x8880, RZ ;  /* 0x0000888010037816 */ /* 0x001fca00000000ff */
[----:B------:R-:W-:-:S07]  /*135c0*/  IMAD R2, R3, R18, RZ ;  /* 0x0000001203027224 */ /* 0x000fce00078e02ff */
.L_x_517:
[----:B------:R-:W-:Y:S05]  /*135d0*/  BSYNC B1 ;  /* 0x0000000000017941 */ /* 0x000fea0003800000 */
.L_x_516:
[----:B0-----:R-:W-:Y:S01]  /*135e0*/  @!P6 IMAD R3, R168, R17, R2 ;  /* 0x00000011a803e224 */ /* 0x001fe200078e0202 */
[----:B------:R-:W-:Y:S04]  /*135f0*/  BSSY B1, `(.L_x_518) ;  /* 0x0000006000017945 */ /* 0x000fe80003800000 */
[----:B------:R0:W-:Y:S01]  /*13600*/  @!P6 STG.E.U8 desc[UR36][R4.64+0x60], R3 ;  /* 0x000060030400e986 */ /* 0x0001e2000c101124 */
[----:B------:R-:W-:Y:S05]  /*13610*/  @P3 BRA `(.L_x_519) ;  /* 0x00000000000c3947 */ /* 0x000fea0003800000 */
[----:B------:R-:W0:Y:S02]  /*13620*/  LDG.E.U8 R16, desc[UR36][R8.64+0x61] ;  /* 0x0000612408107981 */ /* 0x000e24000c1e1100 */
[----:B0-----:R-:W-:-:S05]  /*13630*/  PRMT R3, R16, 0x8880, RZ ;  /* 0x0000888010037816 */ /* 0x001fca00000000ff */
[----:B------:R-:W-:-:S07]  /*13640*/  IMAD R2, R3, R18, RZ ;  /* 0x0000001203027224 */ /* 0x000fce00078e02ff */
.L_x_519:
[----:B------:R-:W-:Y:S05]  /*13650*/  BSYNC B1 ;  /* 0x0000000000017941 */ /* 0x000fea0003800000 */
.L_x_518:
        /* <DEDUP_REMOVED lines=11> */
.L_x_521:
[----:B------:R-:W-:Y:S05]  /*13710*/  BSYNC B1 ;  /* 0x0000000000017941 */ /* 0x000fea0003800000 */
.L_x_520:
        /* <DEDUP_REMOVED lines=8> */
.L_x_523:
[----:B------:R-:W-:Y:S05]  /*137a0*/  BSYNC B1 ;  /* 0x0000000000017941 */ /* 0x000fea0003800000 */
.L_x_522:
        /* <DEDUP_REMOVED lines=11> */
.L_x_525:
[----:B------:R-:W-:Y:S05]  /*13860*/  BSYNC B1 ;  /* 0x0000000000017941 */ /* 0x000fea0003800000 */
.L_x_524:
[----:B------:R-:W-:Y:S01]  /*13870*/  @!P4 IMAD R3, R172, R17, R2 ;  /* 0x00000011ac03c224 */ /* 0x000fe200078e0202 */
[----:B------:R-:W-:Y:S04]  /*13880*/  BSSY B1, `(.L_x_526) ;  /* 0x0000006000017945 */ /* 0x000fe80003800000 */
[----:B------:R0:W-:Y:S01]  /*13890*/  @!P4 STG.E.U8 desc[UR36][R4.64+0x68], R3 ;  /* 0x000068030400c986 */ /* 0x0001e2000c101124 */
[----:B------:R-:W-:Y:S05]  /*138a0*/  @P5 BRA `(.L_x_527) ;  /* 0x00000000000c5947 */ /* 0x000fea0003800000 */
[----:B------:R-:W0:Y:S02]  /*138b0*/  LDG.E.U8 R16, desc[UR36][R8.64+0x69] ;  /* 0x0000692408107981 */ /* 0x000e24000c1e1100 */
[----:B0-----:R-:W-:-:S05]  /*138c0*/  PRMT R3, R16, 0x8880, RZ ;  /* 0x0000888010037816 */ /* 0x001fca00000000ff */
[----:B------:R-:W-:-:S07]  /*138d0*/  IMAD R2, R3, R18, RZ ;  /* 0x0000001203027224 */ /* 0x000fce00078e02ff */
.L_x_527:
[----:B------:R-:W-:Y:S05]  /*138e0*/  BSYNC B1 ;  /* 0x0000000000017941 */ /* 0x000fea0003800000 */
.L_x_526:
        /* <DEDUP_REMOVED lines=8> */
.L_x_529:
[----:B------:R-:W-:Y:S05]  /*13970*/  BSYNC B1 ;  /* 0x0000000000017941 */ /* 0x000fea0003800000 */
.L_x_528:
        /* <DEDUP_REMOVED lines=13> */
.L_x_531:
[----:B------:R-:W-:Y:S05]  /*13a50*/  BSYNC B1 ;  /* 0x0000000000017941 */ /* 0x000fea0003800000 */
.L_x_530:
[----:B------:R-:W-:Y:S01]  /*13a60*/  @!P3 IMAD R175, R175, R17, R2 ;  /* 0x00000011afafb224 */ /* 0x000fe200078e0202 */
[----:B------:R-:W-:Y:S04]  /*13a70*/  BSSY B1, `(.L_x_532) ;  /* 0x0000006000017945 */ /* 0x000fe80003800000 */
[----:B------:R0:W-:Y:S01]  /*13a80*/  @!P3 STG.E.U8 desc[UR36][R122.64+0x69], R175 ;  /* 0x000069af7a00b986 */ /* 0x0001e2000c101124 */
[----:B------:R-:W-:Y:S05]  /*13a90*/  @P6 BRA `(.L_x_533) ;  /* 0x00000000000c6947 */ /* 0x000fea0003800000 */
[----:B------:R-:W0:Y:S02]  /*13aa0*/  LDG.E.U8 R16, desc[UR36][R8.64+0x70] ;  /* 0x0000702408107981 */ /* 0x000e24000c1e1100 */
[----:B0-----:R-:W-:-:S05]  /*13ab0*/  PRMT R3, R16, 0x8880, RZ ;  /* 0x0000888010037816 */ /* 0x001fca00000000ff */
[----:B------:R-:W-:-:S07]  /*13ac0*/  IMAD R2, R3, R18, RZ ;  /* 0x0000001203027224 */ /* 0x000fce00078e02ff */
.L_x_533:
[----:B------:R-:W-:Y:S05]  /*13ad0*/  BSYNC B1 ;  /* 0x0000000000017941 */ /* 0x000fea0003800000 */
.L_x_532:
[----:B0-----:R-:W-:Y:S01]  /*13ae0*/  @!P6 IMAD R3, R176, R17, R2 ;  /* 0x00000011b003e224 */ /* 0x001fe200078e0202 */
[----:B------:R-:W-:Y:S04]  /*13af0*/  BSSY B1, `(.L_x_534) ;  /* 0x0000006000017945 */ /* 0x000fe80003800000 */
[----:B------:R0:W-:Y:S01]  /*13b00*/  @!P6 STG.E.U8 desc[UR36][R4.64+0x70], R3 ;  /* 0x000070030400e986 */ /* 0x0001e2000c101124 */
[----:B------:R-:W-:Y:S05]  /*13b10*/  @P2 BRA `(.L_x_535) ;  /* 0x00000000000c2947 */ /* 0x000fea0003800000 */
[----:B------:R-:W0:Y:S02]  /*13b20*/  LDG.E.U8 R16, desc[UR36][R8.64+0x71] ;  /* 0x0000712408107981 */ /* 0x000e24000c1e1100 */
[----:B0-----:R-:W-:-:S05]  /*13b30*/  PRMT R3, R16, 0x8880, RZ ;  /* 0x0000888010037816 */ /* 0x001fca00000000ff */
[----:B------:R-:W-:-:S07]  /*13b40*/  IMAD R2, R3, R18, RZ ;  /* 0x0000001203027224 */ /* 0x000fce00078e02ff */
.L_x_535:
[----:B------:R-:W-:Y:S05]  /*13b50*/  BSYNC B1 ;  /* 0x0000000000017941 */ /* 0x000fea0003800000 */
.L_x_534:
        /* <DEDUP_REMOVED lines=11> */
.L_x_537:
[----:B------:R-:W-:Y:S05]  /*13c10*/  BSYNC B1 ;  /* 0x0000000000017941 */ /* 0x000fea0003800000 */
.L_x_536:
        /* <DEDUP_REMOVED lines=8> */
.L_x_539:
[----:B------:R-:W-:Y:S05]  /*13ca0*/  BSYNC B1 ;  /* 0x0000000000017941 */ /* 0x000fea0003800000 */
.L_x_538:
        /* <DEDUP_REMOVED lines=11> */
.L_x_541:
[----:B------:R-:W-:Y:S05]  /*13d60*/  BSYNC B1 ;  /* 0x0000000000017941 */ /* 0x000fea0003800000 */
.L_x_540:
[----:B------:R-:W-:Y:S01]  /*13d70*/  @!P4 IMAD R3, R180, R17, R2 ;  /* 0x00000011b403c224 */ /* 0x000fe200078e0202 */
[----:B------:R-:W-:Y:S04]  /*13d80*/  BSSY B1, `(.L_x_542) ;  /* 0x0000006000017945 */ /* 0x000fe80003800000 */
[----:B------:R0:W-:Y:S01]  /*13d90*/  @!P4 STG.E.U8 desc[UR36][R4.64+0x78], R3 ;  /* 0x000078030400c986 */ /* 0x0001e2000c101124 */
[----:B------:R-:W-:Y:S05]  /*13da0*/  @P5 BRA `(.L_x_543) ;  /* 0x00000000000c5947 */ /* 0x000fea0003800000 */
[----:B------:R-:W0:Y:S02]  /*13db0*/  LDG.E.U8 R16, desc[UR36][R8.64+0x79] ;  /* 0x0000792408107981 */ /* 0x000e24000c1e1100 */
[----:B0-----:R-:W-:-:S05]  /*13dc0*/  PRMT R3, R16, 0x8880, RZ ;  /* 0x0000888010037816 */ /* 0x001fca00000000ff */
[----:B------:R-:W-:-:S07]  /*13dd0*/  IMAD R2, R3, R18, RZ ;  /* 0x0000001203027224 */ /* 0x000fce00078e02ff */
.L_x_543:
[----:B------:R-:W-:Y:S05]  /*13de0*/  BSYNC B1 ;  /* 0x0000000000017941 */ /* 0x000fea0003800000 */
.L_x_542:
        /* <DEDUP_REMOVED lines=8> */
.L_x_545:
[----:B------:R-:W-:Y:S05]  /*13e70*/  BSYNC B1 ;  /* 0x0000000000017941 */ /* 0x000fea0003800000 */
.L_x_544:
        /* <DEDUP_REMOVED lines=13> */
.L_x_547:
[----:B------:R-:W-:Y:S05]  /*13f50*/  BSYNC B1 ;  /* 0x0000000000017941 */ /* 0x000fea0003800000 */
.L_x_546:
[----:B------:R-:W-:Y:S01]  /*13f60*/  @!P2 IMAD R183, R183, R17, R2 ;  /* 0x00000011b7b7a224 */ /* 0x000fe200078e0202 */
[----:B------:R-:W-:Y:S04]  /*13f70*/  BSSY B1, `(.L_x_548) ;  /* 0x0000006000017945 */ /* 0x000fe80003800000 */
[----:B------:R0:W-:Y:S01]  /*13f80*/  @!P2 STG.E.U8 desc[UR36][R122.64+0x79], R183 ;  /* 0x000079b77a00a986 */ /* 0x0001e2000c101124 */
[----:B------:R-:W-:Y:S05]  /*13f90*/  @P6 BRA `(.L_x_549) ;  /* 0x00000000000c6947 */ /* 0x000fea0003800000 */
[----:B------:R-:W0:Y:S02]  /*13fa0*/  LDG.E.U8 R16, desc[UR36][R8.64+0x80] ;  /* 0x0000802408107981 */ /* 0x000e24000c1e1100 */
[----:B0-----:R-:W-:-:S05]  /*13fb0*/  PRMT R3, R16, 0x8880, RZ ;  /* 0x0000888010037816 */ /* 0x001fca00000000ff */
[----:B------:R-:W-:-:S07]  /*13fc0*/  IMAD R2, R3, R18, RZ ;  /* 0x0000001203027224 */ /* 0x000fce00078e02ff */
.L_x_549:
[----:B------:R-:W-:Y:S05]  /*13fd0*/  BSYNC B1 ;  /* 0x0000000000017941 */ /* 0x000fea0003800000 */
.L_x_548:
[----:B0-----:R-:W-:Y:S01]  /*13fe0*/  @!P6 IMAD R3, R184, R17, R2 ;  /* 0x00000011b803e224 */ /* 0x001fe200078e0202 */
[----:B------:R-:W-:Y:S04]  /*13ff0*/  BSSY B1, `(.L_x_550) ;  /* 0x0000006000017945 */ /* 0x000fe80003800000 */
[----:B------:R0:W-:Y:S01]  /*14000*/  @!P6 STG.E.U8 desc[UR36][R4.64+0x80], R3 ;  /* 0x000080030400e986 */ /* 0x0001e2000c101124 */
[----:B------:R-:W-:Y:S05]  /*14010*/  @P3 BRA `(.L_x_551) ;  /* 0x00000000000c3947 */ /* 0x000fea0003800000 */
[----:B------:R-:W0:Y:S02]  /*14020*/  LDG.E.U8 R16, desc[UR36][R8.64+0x81] ;  /* 0x0000812408107981 */ /* 0x000e24000c1e1100 */
[----:B0-----:R-:W-:-:S05]  /*14030*/  PRMT R3, R16, 0x8880, RZ ;  /* 0x0000888010037816 */ /* 0x001fca00000000ff */
[----:B------:R-:W-:-:S07]  /*14040*/  IMAD R2, R3, R18, RZ ;  /* 0x0000001203027224 */ /* 0x000fce00078e02ff */
.L_x_551:
[----:B------:R-:W-:Y:S05]  /*14050*/  BSYNC B1 ;  /* 0x0000000000017941 */ /* 0x000fea0003800000 */
.L_x_550:
        /* <DEDUP_REMOVED lines=11> */
.L_x_553:
[----:B------:R-:W-:Y:S05]  /*14110*/  BSYNC B1 ;  /* 0x0000000000017941 */ /* 0x000fea0003800000 */
.L_x_552:
        /* <DEDUP_REMOVED lines=8> */
.L_x_555:
[----:B------:R-:W-:Y:S05]  /*141a0*/  BSYNC B1 ;  /* 0x0000000000017941 */ /* 0x000fea0003800000 */
.L_x_554:
        /* <DEDUP_REMOVED lines=11> */
.L_x_557:
[----:B------:R-:W-:Y:S05]  /*14260*/  BSYNC B1 ;  /* 0x0000000000017941 */ /* 0x000fea0003800000 */
.L_x_556:
[----:B------:R-:W-:Y:S01]  /*14270*/  @!P4 IMAD R3, R188, R17, R2 ;  /* 0x00000011bc03c224 */ /* 0x000fe200078e0202 */
[----:B------:R-:W-:Y:S04]  /*14280*/  BSSY B1, `(.L_x_558) ;  /* 0x0000006000017945 */ /* 0x000fe80003800000 */
[----:B------:R0:W-:Y:S01]  /*14290*/  @!P4 STG.E.U8 desc[UR36][R4.64+0x88], R3 ;  /* 0x000088030400c986 */ /* 0x0001e2000c101124 */
[----:B------:R-:W-:Y:S05]  /*142a0*/  @P5 BRA `(.L_x_559) ;  /* 0x00000000000c5947 */ /* 0x000fea0003800000 */
[----:B------:R-:W0:Y:S02]  /*142b0*/  LDG.E.U8 R16, desc[UR36][R8.64+0x89] ;  /* 0x0000892408107981 */ /* 0x000e24000c1e1100 */
[----:B0-----:R-:W-:-:S05]  /*142c0*/  PRMT R3, R16, 0x8880, RZ ;  /* 0x0000888010037816 */ /* 0x001fca00000000ff */
[----:B------:R-:W-:-:S07]  /*142d0*/  IMAD R2, R3, R18, RZ ;  /* 0x0000001203027224 */ /* 0x000fce00078e02ff */
.L_x_559:
[----:B------:R-:W-:Y:S05]  /*142e0*/  BSYNC B1 ;  /* 0x0000000000017941 */ /* 0x000fea0003800000 */
.L_x_558:
        /* <DEDUP_REMOVED lines=8> */
.L_x_561:
[----:B------:R-:W-:Y:S05]  /*14370*/  BSYNC B1 ;  /* 0x0000000000017941 */ /* 0x000fea0003800000 */
.L_x_560:
        /* <DEDUP_REMOVED lines=13> */
.L_x_563:
[----:B------:R-:W-:Y:S05]  /*14450*/  BSYNC B1 ;  /* 0x0000000000017941 */ /* 0x000fea0003800000 */
.L_x_562:
[----:B------:R-:W-:Y:S01]  /*14460*/  @!P3 IMAD R191, R191, R17, R2 ;  /* 0x00000011bfbfb224 */ /* 0x000fe200078e0202 */
[----:B------:R-:W-:Y:S04]  /*14470*/  BSSY B1, `(.L_x_564) ;  /* 0x0000006000017945 */ /* 0x000fe80003800000 */
[----:B------:R0:W-:Y:S01]  /*14480*/  @!P3 STG.E.U8 desc[UR36][R122.64+0x89], R191 ;  /* 0x000089bf7a00b986 */ /* 0x0001e2000c101124 */
[----:B------:R-:W-:Y:S05]  /*14490*/  @P6 BRA `(.L_x_565) ;  /* 0x00000000000c6947 */ /* 0x000fea0003800000 */
[----:B------:R-:W0:Y:S02]  /*144a0*/  LDG.E.U8 R16, desc[UR36][R8.64+0x90] ;  /* 0x0000902408107981 */ /* 0x000e24000c1e1100 */
[----:B0-----:R-:W-:-:S05]  /*144b0*/  PRMT R3, R16, 0x8880, RZ ;  /* 0x0000888010037816 */ /* 0x001fca00000000ff */
[----:B------:R-:W-:-:S07]  /*144c0*/  IMAD R2, R3, R18, RZ ;  /* 0x0000001203027224 */ /* 0x000fce00078e02ff */
.L_x_565:
[----:B------:R-:W-:Y:S05]  /*144d0*/  BSYNC B1 ;  /* 0x0000000000017941 */ /* 0x000fea0003800000 */
.L_x_564:
[----:B0-----:R-:W-:Y:S01]  /*144e0*/  @!P6 IMAD R3, R192, R17, R2 ;  /* 0x00000011c003e224 */ /* 0x001fe200078e0202 */
[----:B------:R-:W-:Y:S04]  /*144f0*/  BSSY B1, `(.L_x_566) ;  /* 0x0000006000017945 */ /* 0x000fe80003800000 */
[----:B------:R0:W-:Y:S01]  /*14500*/  @!P6 STG.E.U8 desc[UR36][R4.64+0x90], R3 ;  /* 0x000090030400e986 */ /* 0x0001e2000c101124 */
[----:B------:R-:W-:Y:S05]  /*14510*/  @P2 BRA `(.L_x_567) ;  /* 0x00000000000c2947 */ /* 0x000fea0003800000 */
[----:B------:R-:W0:Y:S02]  /*14520*/  LDG.E.U8 R16, desc[UR36][R8.64+0x91] ;  /* 0x0000912408107981 */ /* 0x000e24000c1e1100 */
[----:B0-----:R-:W-:-:S05]  /*14530*/  PRMT R3, R16, 0x8880, RZ ;  /* 0x0000888010037816 */ /* 0x001fca00000000ff */
[----:B------:R-:W-:-:S07]  /*14540*/  IMAD R2, R3, R18, RZ ;  /* 0x0000001203027224 */ /* 0x000fce00078e02ff */
.L_x_567:
[----:B------:R-:W-:Y:S05]  /*14550*/  BSYNC B1 ;  /* 0x0000000000017941 */ /* 0x000fea0003800000 */
.L_x_566:
        /* <DEDUP_REMOVED lines=11> */
.L_x_569:
[----:B------:R-:W-:Y:S05]  /*14610*/  BSYNC B1 ;  /* 0x0000000000017941 */ /* 0x000fea0003800000 */
.L_x_568:
        /* <DEDUP_REMOVED lines=8> */
.L_x_571:
[----:B------:R-:W-:Y:S05]  /*146a0*/  BSYNC B1 ;  /* 0x0000000000017941 */ /* 0x000fea0003800000 */
.L_x_570:
        /* <DEDUP_REMOVED lines=11> */
.L_x_573:
[----:B------:R-:W-:Y:S05]  /*14760*/  BSYNC B1 ;  /* 0x0000000000017941 */ /* 0x000fea0003800000 */
.L_x_572:
[----:B------:R-:W-:Y:S01]  /*14770*/  @!P4 IMAD R3, R196, R17, R2 ;  /* 0x00000011c403c224 */ /* 0x000fe200078e0202 */
[----:B------:R-:W-:Y:S04]  /*14780*/  BSSY B1, `(.L_x_574) ;  /* 0x0000006000017945 */ /* 0x000fe80003800000 */
[----:B------:R0:W-:Y:S01]  /*14790*/  @!P4 STG.E.U8 desc[UR36][R4.64+0x98], R3 ;  /* 0x000098030400c986 */ /* 0x0001e2000c101124 */
[----:B------:R-:W-:Y:S05]  /*147a0*/  @P5 BRA `(.L_x_575) ;  /* 0x00000000000c5947 */ /* 0x000fea0003800000 */
[----:B------:R-:W0:Y:S02]  /*147b0*/  LDG.E.U8 R16, desc[UR36][R8.64+0x99] ;  /* 0x0000992408107981 */ /* 0x000e24000c1e1100 */
[----:B0-----:R-:W-:-:S05]  /*147c0*/  PRMT R3, R16, 0x8880, RZ ;  /* 0x0000888010037816 */ /* 0x001fca00000000ff */
[----:B------:R-:W-:-:S07]  /*147d0*/  IMAD R2, R3, R18, RZ ;  /* 0x0000001203027224 */ /* 0x000fce00078e02ff */
.L_x_575:
[----:B------:R-:W-:Y:S05]  /*147e0*/  BSYNC B1 ;  /* 0x0000000000017941 */ /* 0x000fea0003800000 */
.L_x_574:
        /* <DEDUP_REMOVED lines=8> */
.L_x_577:
[----:B------:R-:W-:Y:S05]  /*14870*/  BSYNC B1 ;  /* 0x0000000000017941 */ /* 0x000fea0003800000 */
.L_x_576:
        /* <DEDUP_REMOVED lines=13> */
.L_x_579:
[----:B------:R-:W-:Y:S05]  /*14950*/  BSYNC B1 ;  /* 0x0000000000017941 */ /* 0x000fea0003800000 */
.L_x_578:
[----:B------:R-:W-:Y:S01]  /*14960*/  @!P2 IMAD R199, R199, R17, R2 ;  /* 0x00000011c7c7a224 */ /* 0x000fe200078e0202 */
[----:B------:R-:W-:Y:S04]  /*14970*/  BSSY B1, `(.L_x_580) ;  /* 0x0000006000017945 */ /* 0x000fe80003800000 */
[----:B------:R0:W-:Y:S01]  /*14980*/  @!P2 STG.E.U8 desc[UR36][R122.64+0x99], R199 ;  /* 0x000099c77a00a986 */ /* 0x0001e2000c101124 */
[----:B------:R-:W-:Y:S05]  /*14990*/  @P6 BRA `(.L_x_581) ;  /* 0x00000000000c6947 */ /* 0x000fea0003800000 */
[----:B------:R-:W0:Y:S02]  /*149a0*/  LDG.E.U8 R16, desc[UR36][R8.64+0xa0] ;  /* 0x0000a02408107981 */ /* 0x000e24000c1e1100 */
[----:B0-----:R-:W-:-:S05]  /*149b0*/  PRMT R3, R16, 0x8880, RZ ;  /* 0x0000888010037816 */ /* 0x001fca00000000ff */
[----:B------:R-:W-:-:S07]  /*149c0*/  IMAD R2, R3, R18, RZ ;  /* 0x0000001203027224 */ /* 0x000fce00078e02ff */
.L_x_581:
[----:B------:R-:W-:Y:S05]  /*149d0*/  BSYNC B1 ;  /* 0x0000000000017941 */ /* 0x000fea0003800000 */
.L_x_580:
[----:B0-----:R-:W-:Y:S01]  /*149e0*/  @!P6 IMAD R3, R200, R17, R2 ;  /* 0x00000011c803e224 */ /* 0x001fe200078e0202 */
[----:B------:R-:W-:Y:S04]  /*149f0*/  BSSY B1, `(.L_x_582) ;  /* 0x0000006000017945 */ /* 0x000fe80003800000 */
[----:B------:R0:W-:Y:S01]  /*14a00*/  @!P6 STG.E.U8 desc[UR36][R4.64+0xa0], R3 ;  /* 0x0000a0030400e986 */ /* 0x0001e2000c101124 */
[----:B------:R-:W-:Y:S05]  /*14a10*/  @P3 BRA `(.L_x_583) ;  /* 0x00000000000c3947 */ /* 0x000fea0003800000 */
[----:B------:R-:W0:Y:S02]  /*14a20*/  LDG.E.U8 R16, desc[UR36][R8.64+0xa1] ;  /* 0x0000a12408107981 */ /* 0x000e24000c1e1100 */
[----:B0-----:R-:W-:-:S05]  /*14a30*/  PRMT R3, R16, 0x8880, RZ ;  /* 0x0000888010037816 */ /* 0x001fca00000000ff */
[----:B------:R-:W-:-:S07]  /*14a40*/  IMAD R2, R3, R18, RZ ;  /* 0x0000001203027224 */ /* 0x000fce00078e02ff */
.L_x_583:
[----:B------:R-:W-:Y:S05]  /*14a50*/  BSYNC B1 ;  /* 0x0000000000017941 */ /* 0x000fea0003800000 */
.L_x_582:
        /* <DEDUP_REMOVED lines=11> */
.L_x_585:
[----:B------:R-:W-:Y:S05]  /*14b10*/  BSYNC B1 ;  /* 0x0000000000017941 */ /* 0x000fea0003800000 */
.L_x_584:
        /* <DEDUP_REMOVED lines=8> */
.L_x_587:
[----:B------:R-:W-:Y:S05]  /*14ba0*/  BSYNC B1 ;  /* 0x0000000000017941 */ /* 0x000fea0003800000 */
.L_x_586:
        /* <DEDUP_REMOVED lines=11> */
.L_x_589:
[----:B------:R-:W-:Y:S05]  /*14c60*/  BSYNC B1 ;  /* 0x0000000000017941 */ /* 0x000fea0003800000 */
.L_x_588:
[----:B------:R-:W-:Y:S01]  /*14c70*/  @!P4 IMAD R3, R204, R17, R2 ;  /* 0x00000011cc03c224 */ /* 0x000fe200078e0202 */
[----:B------:R-:W-:Y:S04]  /*14c80*/  BSSY B1, `(.L_x_590) ;  /* 0x0000006000017945 */ /* 0x000fe80003800000 */
[----:B------:R0:W-:Y:S01]  /*14c90*/  @!P4 STG.E.U8 desc[UR36][R4.64+0xa8], R3 ;  /* 0x0000a8030400c986 */ /* 0x0001e2000c101124 */
[----:B------:R-:W-:Y:S05]  /*14ca0*/  @P5 BRA `(.L_x_591) ;  /* 0x00000000000c5947 */ /* 0x000fea0003800000 */
[----:B------:R-:W0:Y:S02]  /*14cb0*/  LDG.E.U8 R16, desc[UR36][R8.64+0xa9] ;  /* 0x0000a92408107981 */ /* 0x000e24000c1e1100 */
[----:B0-----:R-:W-:-:S05]  /*14cc0*/  PRMT R3, R16, 0x8880, RZ ;  /* 0x0000888010037816 */ /* 0x001fca00000000ff */
[----:B------:R-:W-:-:S07]  /*14cd0*/  IMAD R2, R3, R18, RZ ;  /* 0x0000001203027224 */ /* 0x000fce00078e02ff */
.L_x_591:
[----:B------:R-:W-:Y:S05]  /*14ce0*/  BSYNC B1 ;  /* 0x0000000000017941 */ /* 0x000fea0003800000 */
.L_x_590:
        /* <DEDUP_REMOVED lines=8> */
.L_x_593:
[----:B------:R-:W-:Y:S05]  /*14d70*/  BSYNC B1 ;  /* 0x0000000000017941 */ /* 0x000fea0003800000 */
.L_x_592:
[----:B0-----:R-:W-:Y:S01]  /*14d80*/  @!P2 IMAD R3, R206, R17, R2 ;  /* 0x00000011ce03a224 */ /* 0x001fe200078e0202 */
[----:B------:R-:W-:Y:S01]  /*14d90*/  BSSY B1, `(.L_x_594) ;  /* 0x000000b000017945 */ /* 0x000fe20003800000 */
[C---:B------:R-:W-:Y:S02]  /*14da0*/  ISETP.LT.OR P4, PT, R0.reuse, 0xb1, !P1 ;  /* 0x000000b10000780c */ /* 0x040fe40004f81670 */
[----:B------:R-:W-:Y:S01]  /*14db0*/  ISETP.LT.OR P6, PT, R0, 0xb2, !P1 ;  /* 0x000000b20000780c */ /* 0x000fe20004fc1670 */
[----:B------:R0:W-:Y:S01]  /*14dc0*/  @!P2 STG.E.U8 desc[UR36][R120.64+0xa8], R3 ;  /* 0x0000a8037800a986 */ /* 0x0001e2000c101124 */
[----:B------:R-:W-:Y:S02]  /*14dd0*/  @!P3 IADD3 R122, P2, R4, UR45, RZ ;  /* 0x0000002d047abc10 */ /* 0x000fe4000ff5e0ff */
[----:B------:R-:W-:Y:S02]  /*14de0*/  ISETP.LT.OR P5, PT, R0, 0xb1, !P0 ;  /* 0x000000b10000780c */ /* 0x000fe400047a1670 */
[----:B------:R-:W-:Y:S01]  /*14df0*/  @!P3 IADD3.X R123, R5, UR44, RZ, P2, !PT ;  /* 0x0000002c057bbc10 */ /* 0x000fe200097fe4ff */
[----:B------:R-:W-:Y:S10]  /*14e00*/  @P3 BRA `(.L_x_595) ;  /* 0x00000000000c3947 */ /* 0x000ff40003800000 */
[----:B------:R-:W0:Y:S02]  /*14e10*/  LDG.E.U8 R16, desc[UR36][R10.64+0xa9] ;  /* 0x0000a9240a107981 */ /* 0x000e24000c1e1100 */
[----:B0-----:R-:W-:-:S05]  /*14e20*/  PRMT R3, R16, 0x8880, RZ ;  /* 0x0000888010037816 */ /* 0x001fca00000000ff */
[----:B------:R-:W-:-:S07]  /*14e30*/  IMAD R2, R3, R18, RZ ;  /* 0x0000001203027224 */ /* 0x000fce00078e02ff */
.L_x_595:
[----:B------:R-:W-:Y:S05]  /*14e40*/  BSYNC B1 ;  /* 0x0000000000017941 */ /* 0x000fea0003800000 */
.L_x_594:
[----:B------:R-:W-:Y:S01]  /*14e50*/  @!P3 IMAD R207, R207, R17, R2 ;  /* 0x00000011cfcfb224 */ /* 0x000fe200078e0202 */
[----:B------:R-:W-:Y:S04]  /*14e60*/  BSSY B1, `(.L_x_596) ;  /* 0x0000006000017945 */ /* 0x000fe80003800000 */
[----:B------:R0:W-:Y:S01]  /*14e70*/  @!P3 STG.E.U8 desc[UR36][R122.64+0xa9], R207 ;  /* 0x0000a9cf7a00b986 */ /* 0x0001e2000c101124 */
[----:B------:R-:W-:Y:S05]  /*14e80*/  @P4 BRA `(.L_x_597) ;  /* 0x00000000000c4947 */ /* 0x000fea0003800000 */
[----:B------:R-:W0:Y:S02]  /*14e90*/  LDG.E.U8 R16, desc[UR36][R8.64+0xb0] ;  /* 0x0000b02408107981 */ /* 0x000e24000c1e1100 */
[----:B0-----:R-:W-:-:S05]  /*14ea0*/  PRMT R3, R16, 0x8880, RZ ;  /* 0x0000888010037816 */ /* 0x001fca00000000ff */
[----:B------:R-:W-:-:S07]  /*14eb0*/  IMAD R2, R3, R18, RZ ;  /* 0x0000001203027224 */ /* 0x000fce00078e02ff */
.L_x_597:
[----:B------:R-:W-:Y:S05]  /*14ec0*/  BSYNC B1 ;  /* 0x0000000000017941 */ /* 0x000fea0003800000 */
.L_x_596:
[----:B0-----:R-:W-:Y:S01]  /*14ed0*/  @!P4 IMAD R3, R208, R17, R2 ;  /* 0x00000011d003c224 */ /* 0x001fe200078e0202 */
[----:B------:R-:W-:Y:S04]  /*14ee0*/  BSSY B1, `(.L_x_598) ;  /* 0x0000006000017945 */ /* 0x000fe80003800000 */
[----:B------:R0:W-:Y:S01]  /*14ef0*/  @!P4 STG.E.U8 desc[UR36][R4.64+0xb0], R3 ;  /* 0x0000b0030400c986 */ /* 0x0001e2000c101124 */
[----:B------:R-:W-:Y:S05]  /*14f00*/  @P6 BRA `(.L_x_599) ;  /* 0x00000000000c6947 */ /* 0x000fea0003800000 */
[----:B------:R-:W0:Y:S02]  /*14f10*/  LDG.E.U8 R16, desc[UR36][R8.64+0xb1] ;  /* 0x0000b12408107981 */ /* 0x000e24000c1e1100 */
[----:B0-----:R-:W-:-:S05]  /*14f20*/  PRMT R3, R16, 0x8880, RZ ;  /* 0x0000888010037816 */ /* 0x001fca00000000ff */
[----:B------:R-:W-:-:S07]  /*14f30*/  IMAD R2, R3, R18, RZ ;  /* 0x0000001203027224 */ /* 0x000fce00078e02ff */
.L_x_599:
[----:B------:R-:W-:Y:S05]  /*14f40*/  BSYNC B1 ;  /* 0x0000000000017941 */ /* 0x000fea0003800000 */
.L_x_598:
[----:B------:R-:W-:Y:S01]  /*14f50*/  @!P6 IMAD R209, R209, R17, R2 ;  /* 0x00000011d1d1e224 */ /* 0x000fe200078e0202 */
[----:B------:R-:W-:Y:S01]  /*14f60*/  BSSY B1, `(.L_x_600) ;  /* 0x000000b000017945 */ /* 0x000fe20003800000 */
[----:B---3--:R-:W-:Y:S02]  /*14f70*/  IADD3 R129, P4, R224, 0x180, RZ ;  /* 0x00000180e0817810 */ /* 0x008fe40007f9e0ff */
        /* <DEDUP_REMOVED lines=9> */
.L_x_601:
[----:B------:R-:W-:Y:S05]  /*15010*/  BSYNC B1 ;  /* 0x0000000000017941 */ /* 0x000fea0003800000 */
.L_x_600:
        /* <DEDUP_REMOVED lines=12> */
.L_x_603:
[----:B------:R-:W-:Y:S05]  /*150e0*/  BSYNC B1 ;  /* 0x0000000000017941 */ /* 0x000fea0003800000 */
.L_x_602:
[----:B------:R-:W-:Y:S01]  /*150f0*/  @!P3 IMAD R211, R211, R17, R2 ;  /* 0x00000011d3d3b224 */ /* 0x000fe200078e0202 */
[----:B------:R-:W-:Y:S04]  /*15100*/  BSSY B1, `(.L_x_604) ;  /* 0x0000006000017945 */ /* 0x000fe80003800000 */
[----:B------:R0:W-:Y:S01]  /*15110*/  @!P3 STG.E.U8 desc[UR36][R122.64+0xb1], R211 ;  /* 0x0000b1d37a00b986 */ /* 0x0001e2000c101124 */
[----:B------:R-:W-:Y:S05]  /*15120*/  @P2 BRA `(.L_x_605) ;  /* 0x00000000000c2947 */ /* 0x000fea0003800000 */
[----:B------:R-:W0:Y:S02]  /*15130*/  LDG.E.U8 R16, desc[UR36][R8.64+0xb8] ;  /* 0x0000b82408107981 */ /* 0x000e24000c1e1100 */
[----:B0-----:R-:W-:-:S05]  /*15140*/  PRMT R3, R16, 0x8880, RZ ;  /* 0x0000888010037816 */ /* 0x001fca00000000ff */
[----:B------:R-:W-:-:S07]  /*15150*/  IMAD R2, R3, R18, RZ ;  /* 0x0000001203027224 */ /* 0x000fce00078e02ff */
.L_x_605:
[----:B------:R-:W-:Y:S05]  /*15160*/  BSYNC B1 ;  /* 0x0000000000017941 */ /* 0x000fea0003800000 */
.L_x_604:
[----:B0-----:R-:W-:Y:S01]  /*15170*/  @!P2 IMAD R3, R212, R17, R2 ;  /* 0x00000011d403a224 */ /* 0x001fe200078e0202 */
[----:B------:R-:W-:Y:S04]  /*15180*/  BSSY B1, `(.L_x_606) ;  /* 0x0000006000017945 */ /* 0x000fe80003800000 */
[----:B------:R0:W-:Y:S01]  /*15190*/  @!P2 STG.E.U8 desc[UR36][R4.64+0xb8], R3 ;  /* 0x0000b8030400a986 */ /* 0x0001e2000c101124 */
[----:B------:R-:W-:Y:S05]  /*151a0*/  @P1 BRA `(.L_x_607) ;  /* 0x00000000000c1947 */ /* 0x000fea0003800000 */
[----:B------:R-:W0:Y:S02]  /*151b0*/  LDG.E.U8 R16, desc[UR36][R8.64+0xb9] ;  /* 0x0000b92408107981 */ /* 0x000e24000c1e1100 */
[----:B0-----:R-:W-:-:S05]  /*151c0*/  PRMT R3, R16, 0x8880, RZ ;  /* 0x0000888010037816 */ /* 0x001fca00000000ff */
[----:B------:R-:W-:-:S07]  /*151d0*/  IMAD R2, R3, R18, RZ ;  /* 0x0000001203027224 */ /* 0x000fce00078e02ff */
.L_x_607:
[----:B------:R-:W-:Y:S05]  /*151e0*/  BSYNC B1 ;  /* 0x0000000000017941 */ /* 0x000fea0003800000 */
.L_x_606:
[----:B0-----:R-:W-:Y:S01]  /*151f0*/  IMAD.X R3, RZ, RZ, UR7, P4 ;  /* 0x00000007ff037e24 */ /* 0x001fe2000a0e06ff */
[----:B------:R-:W-:Y:S01]  /*15200*/  ISETP.GE.AND P2, PT, R19, 0x181, PT ;  /* 0x000001811300780c */ /* 0x000fe20003f46270 */
[----:B------:R-:W-:Y:S01]  /*15210*/  @!P1 IMAD R213, R213, R17, R2 ;  /* 0x00000011d5d59224 */ /* 0x000fe200078e0202 */
[C---:B------:R-:W-:Y:S01]  /*15220*/  @!P6 IADD3 R122, P4, R4.reuse, UR45, RZ ;  /* 0x0000002d047aec10 */ /* 0x040fe2000ff9e0ff */
[-C--:B------:R-:W-:Y:S01]  /*15230*/  IMAD.WIDE.U32 R120, R129, R12.reuse, R20 ;  /* 0x0000000c81787225 */ /* 0x080fe200078e0014 */
[----:B------:R-:W-:Y:S01]  /*15240*/  BSSY B1, `(.L_x_608) ;  /* 0x000000c000017945 */ /* 0x000fe20003800000 */
[----:B------:R-:W-:Y:S01]  /*15250*/  @!P0 IADD3 R124, P5, R4, UR45, RZ ;  /* 0x0000002d047c8c10 */ /* 0x000fe2000ffbe0ff */
[----:B------:R0:W-:Y:S01]  /*15260*/  @!P1 STG.E.U8 desc[UR36][R4.64+0xb9], R213 ;  /* 0x0000b9d504009986 */ /* 0x0001e2000c101124 */
[----:B------:R-:W-:Y:S01]  /*15270*/  IMAD R126, R3, R12, RZ ;  /* 0x0000000c037e7224 */ /* 0x000fe200078e02ff */
[----:B------:R-:W-:Y:S02]  /*15280*/  ISETP.LT.OR P1, PT, R0, 0x1, !P2 ;  /* 0x000000010000780c */ /* 0x000fe40005721670 */
[----:B------:R-:W-:Y:S01]  /*15290*/  IADD3 R8, P3, R120, R14, RZ ;  /* 0x0000000e78087210 */ /* 0x000fe20007f7e0ff */
[----:B------:R-:W-:Y:S01]  /*152a0*/  IMAD R127, R129, R13, R126 ;  /* 0x0000000d817f7224 */ /* 0x000fe200078e027e */
[----:B------:R-:W-:Y:S01]  /*152b0*/  @!P6 IADD3.X R123, R5, UR44, RZ, P4, !PT ;  /* 0x0000002c057bec10 */ /* 0x000fe2000a7fe4ff */
[----:B------:R-:W-:Y:S10]  /*152c0*/  @P6 BRA `(.L_x_609) ;  /* 0x00000000000c6947 */ /* 0x000ff40003800000 */
[----:B------:R-:W5:Y:S02]  /*152d0*/  LDG.E.U8 R16, desc[UR36][R10.64+0xb8] ;  /* 0x0000b8240a107981 */ /* 0x000f64000c1e1100 */
[----:B-----5:R-:W-:-:S05]  /*152e0*/  PRMT R3, R16, 0x8880, RZ ;  /* 0x0000888010037816 */ /* 0x020fca00000000ff */
[----:B------:R-:W-:-:S07]  /*152f0*/  IMAD R2, R3, R18, RZ ;  /* 0x0000001203027224 */ /* 0x000fce00078e02ff */
.L_x_609:
[----:B------:R-:W-:Y:S05]  /*15300*/  BSYNC B1 ;  /* 0x0000000000017941 */ /* 0x000fea0003800000 */
.L_x_608:
[----:B------:R-:W-:Y:S01]  /*15310*/  @!P6 IMAD R3, R214, R17, R2 ;  /* 0x00000011d603e224 */ /* 0x000fe200078e0202 */
[----:B------:R-:W-:Y:S01]  /*15320*/  BSSY B1, `(.L_x_610) ;  /* 0x0000007000017945 */ /* 0x000fe20003800000 */
[----:B------:R-:W-:-:S03]  /*15330*/  IADD3.X R9, R15, R121, R127, P3, !PT ;  /* 0x000000790f097210 */ /* 0x000fc60001ffe47f */
[----:B------:R0:W-:Y:S01]  /*15340*/  @!P6 STG.E.U8 desc[UR36][R122.64+0xb8], R3 ;  /* 0x0000b8037a00e986 */ /* 0x0001e2000c101124 */
[----:B------:R-:W-:Y:S05]  /*15350*/  @P0 BRA `(.L_x_611) ;  /* 0x00000000000c0947 */ /* 0x000fea0003800000 */
[----:B------:R-:W0:Y:S02]  /*15360*/  LDG.E.U8 R16, desc[UR36][R10.64+0xb9] ;  /* 0x0000b9240a107981 */ /* 0x000e24000c1e1100 */
[----:B0-----:R-:W-:-:S05]  /*15370*/  PRMT R3, R16, 0x8880, RZ ;  /* 0x0000888010037816 */ /* 0x001fca00000000ff */
[----:B------:R-:W-:-:S07]  /*15380*/  IMAD R2, R3, R18, RZ ;  /* 0x0000001203027224 */ /* 0x000fce00078e02ff */
.L_x_611:
[----:B------:R-:W-:Y:S05]  /*15390*/  BSYNC B1 ;  /* 0x0000000000017941 */ /* 0x000fea0003800000 */
.L_x_610:
[----:B--2---:R-:W-:Y:S01]  /*153a0*/  @!P0 IADD3.X R125, R5, UR44, RZ, P5, !PT ;  /* 0x0000002c057d8c10 */ /* 0x004fe2000affe4ff */
[----:B------:R-:W-:-:S05]  /*153b0*/  @!P0 IMAD R215, R215, R17, R2 ;  /* 0x00000011d7d78224 */ /* 0x000fca00078e0202 */
[----:B------:R2:W-:Y:S04]  /*153c0*/  @!P0 STG.E.U8 desc[UR36][R124.64+0xb9], R215 ;  /* 0x0000b9d77c008986 */ /* 0x0005e8000c101124 */
[----:B------:R-:W5:Y:S01]  /*153d0*/  @!P1 LDG.E.U8 R16, desc[UR36][R8.64] ;  /* 0x0000002408109981 */ /* 0x000f62000c1e1100 */
[C---:B------:R-:W-:Y:S01]  /*153e0*/  ISETP.LT.OR P6, PT, R0.reuse, 0x2, !P2 ;  /* 0x000000020000780c */ /* 0x040fe200057c1670 */
[----:B------:R-:W-:Y:S01]  /*153f0*/  IMAD.U32 R11, RZ, RZ, UR12 ;  /* 0x0000000cff0b7e24 */ /* 0x000fe2000f8e00ff */
[----:B------:R-:W-:Y:S01]  /*15400*/  UIMAD UR4, UR13, 0x180, URZ ;  /* 0x000001800d0478a4 */ /* 0x000fe2000f8e023f */
[----:B01-34-:R-:W-:Y:S01]  /*15410*/  IMAD.MOV.U32 R4, RZ, RZ, R6 ;  /* 0x000000ffff047224 */ /* 0x01bfe200078e0006 */
[----:B------:R-:W-:Y:S01]  /*15420*/  ISETP.GE.AND P0, PT, R19, 0x189, PT ;  /* 0x000001891300780c */ /* 0x000fe20003f06270 */
[----:B------:R-:W-:Y:S01]  /*15430*/  IMAD.MOV.U32 R5, RZ, RZ, R7 ;  /* 0x000000ffff057224 */ /* 0x000fe200078e0007 */
[----:B------:R-:W-:Y:S01]  /*15440*/  BSSY B1, `(.L_x_612) ;  /* 0x0000011000017945 */ /* 0x000fe20003800000 */
[----:B------:R-:W-:Y:S01]  /*15450*/  IMAD.WIDE.U32 R12, R129, R12, R218 ;  /* 0x0000000c810c7225 */ /* 0x000fe200078e00da */
[----:B------:R-:W-:-:S03]  /*15460*/  ISETP.LT.OR P3, PT, R0, 0x1, !P0 ;  /* 0x000000010000780c */ /* 0x000fc60004761670 */
[----:B------:R-:W-:Y:S01]  /*15470*/  IMAD.WIDE.U32 R4, R11, 0x180, R4 ;  /* 0x000001800b047825 */ /* 0x000fe200078e0004 */
[----:B------:R-:W-:-:S03]  /*15480*/  IADD3 R14, P5, P4, R216, R14, R12 ;  /* 0x0000000ed80e7210 */ /* 0x000fc60007cbe00c */
[----:B------:R-:W-:Y:S02]  /*15490*/  VIADD R7, R5, UR4 ;  /* 0x0000000405077c36 */ /* 0x000fe40008000000 */
[----:B------:R-:W-:Y:S02]  /*154a0*/  @!P1 IMAD.MOV.U32 R6, RZ, RZ, R4 ;  /* 0x000000ffff069224 */ /* 0x000fe400078e0004 */
[----:B------:R-:W-:Y:S01]  /*154b0*/  IMAD.IADD R12, R127, 0x1, R13 ;  /* 0x000000017f0c7824 */ /* 0x000fe200078e020d */
[----:B-----5:R-:W-:-:S05]  /*154c0*/  @!P1 PRMT R3, R16, 0x8880, RZ ;  /* 0x0000888010039816 */ /* 0x020fca00000000ff */
[----:B------:R-:W-:-:S04]  /*154d0*/  @!P1 IMAD R2, R3, R18, RZ ;  /* 0x0000001203029224 */ /* 0x000fc800078e02ff */
[----:B------:R-:W-:-:S05]  /*154e0*/  @!P1 IMAD R3, R24, R17, R2 ;  /* 0x0000001118039224 */ /* 0x000fca00078e0202 */
[----:B------:R2:W-:Y:S01]  /*154f0*/  @!P1 STG.E.U8 desc[UR36][R6.64], R3 ;  /* 0x0000000306009986 */ /* 0x0005e2000c101124 */
[----:B------:R-:W-:Y:S01]  /*15500*/  ISETP.LT.OR P1, PT, R0, 0x2, !P0 ;  /* 0x000000020000780c */ /* 0x000fe20004721670 */
[----:B------:R-:W-:-:S12]  /*15510*/  @P6 BRA `(.L_x_613) ;  /* 0x00000000000c6947 */ /* 0x000fd80003800000 */
[----:B------:R-:W2:Y:S02]  /*15520*/  LDG.E.U8 R16, desc[UR36][R8.64+0x1] ;  /* 0x0000012408107981 */ /* 0x000ea4000c1e1100 */
[----:B--2---:R-:W-:-:S05]  /*15530*/  PRMT R3, R16, 0x8880, RZ ;  /* 0x0000888010037816 */ /* 0x004fca00000000ff */
[----:B------:R-:W-:-:S07]  /*15540*/  IMAD R2, R3, R18, RZ ;  /* 0x0000001203027224 */ /* 0x000fce00078e02ff */
.L_x_613:
[----:B------:R-:W-:Y:S05]  /*15550*/  BSYNC B1 ;  /* 0x0000000000017941 */ /* 0x000fea0003800000 */
.L_x_612:
[----:B------:R-:W-:Y:S01]  /*15560*/  IADD3.X R15, R21, R15, R12, P5, P4 ;  /* 0x0000000f150f7210 */ /* 0x000fe20002fe840c */
[----:B------:R-:W-:Y:S01]  /*15570*/  @!P6 IMAD R25, R25, R17, R2 ;  /* 0x000000111919e224 */ /* 0x000fe200078e0202 */
[----:B------:R-:W-:Y:S01]  /*15580*/  @!P3 IADD3 R10, P4, R4, UR45, RZ ;  /* 0x0000002d040abc10 */ /* 0x000fe2000ff9e0ff */
[----:B------:R-:W-:Y:S01]  /*15590*/  @!P6 IMAD.MOV.U32 R12, RZ, RZ, R4 ;  /* 0x000000ffff0ce224 */ /* 0x000fe200078e0004 */
[----:B------:R-:W-:Y:S01]  /*155a0*/  BSSY B1, `(.L_x_614) ;  /* 0x0000008000017945 */ /* 0x000fe20003800000 */
[----:B------:R-:W-:Y:S01]  /*155b0*/  @!P6 IMAD.MOV.U32 R13, RZ, RZ, R7 ;  /* 0x000000ffff0de224 */ /* 0x000fe200078e0007 */
[----:B------:R-:W-:-:S04]  /*155c0*/  @!P3 IADD3.X R11, R7, UR44, RZ, P4, !PT ;  /* 0x0000002c070bbc10 */ /* 0x000fc8000a7fe4ff */
[----:B------:R0:W-:Y:S01]  /*155d0*/  @!P6 STG.E.U8 desc[UR36][R12.64+0x1], R25 ;  /* 0x000001190c00e986 */ /* 0x0001e2000c101124 */
[----:B------:R-:W-:Y:S05]  /*155e0*/  @P3 BRA `(.L_x_615) ;  /* 0x00000000000c3947 */ /* 0x000fea0003800000 */
[----:B------:R-:W2:Y:S02]  /*155f0*/  LDG.E.U8 R16, desc[UR36][R14.64] ;  /* 0x000000240e107981 */ /* 0x000ea4000c1e1100 */
[----:B--2---:R-:W-:-:S05]  /*15600*/  PRMT R3, R16, 0x8880, RZ ;  /* 0x0000888010037816 */ /* 0x004fca00000000ff */
[----:B------:R-:W-:-:S07]  /*15610*/  IMAD R2, R3, R18, RZ ;  /* 0x0000001203027224 */ /* 0x000fce00078e02ff */
.L_x_615:
[----:B------:R-:W-:Y:S05]  /*15620*/  BSYNC B1 ;  /* 0x0000000000017941 */ /* 0x000fea0003800000 */
.L_x_614:
[----:B--2---:R-:W-:Y:S01]  /*15630*/  @!P3 IMAD R3, R26, R17, R2 ;  /* 0x000000111a03b224 */ /* 0x004fe200078e0202 */
[----:B0-----:R-:W-:Y:S01]  /*15640*/  @!P1 IADD3 R12, P5, R4, UR45, RZ ;  /* 0x0000002d040c9c10 */ /* 0x001fe2000ffbe0ff */
        /* <DEDUP_REMOVED lines=11> */
.L_x_617:
[----:B------:R-:W-:Y:S05]  /*15700*/  BSYNC B1 ;  /* 0x0000000000017941 */ /* 0x000fea0003800000 */
.L_x_616:
[----:B------:R-:W-:Y:S01]  /*15710*/  @!P1 IMAD R27, R27, R17, R2 ;  /* 0x000000111b1b9224 */ /* 0x000fe200078e0202 */
[----:B------:R-:W-:Y:S04]  /*15720*/  BSSY B1, `(.L_x_618) ;  /* 0x0000006000017945 */ /* 0x000fe80003800000 */
[----:B------:R1:W-:Y:S01]  /*15730*/  @!P1 STG.E.U8 desc[UR36][R12.64+0x1], R27 ;  /* 0x0000011b0c009986 */ /* 0x0003e2000c101124 */
[----:B------:R-:W-:Y:S05]  /*15740*/  @P6 BRA `(.L_x_619) ;  /* 0x00000000000c6947 */ /* 0x000fea0003800000 */
[----:B------:R-:W0:Y:S02]  /*15750*/  LDG.E.U8 R16, desc[UR36][R8.64+0x8] ;  /* 0x0000082408107981 */ /* 0x000e24000c1e1100 */
[----:B0-----:R-:W-:-:S05]  /*15760*/  PRMT R3, R16, 0x8880, RZ ;  /* 0x0000888010037816 */ /* 0x001fca00000000ff */
[----:B------:R-:W-:-:S07]  /*15770*/  IMAD R2, R3, R18, RZ ;  /* 0x0000001203027224 */ /* 0x000fce00078e02ff */
.L_x_619:
[----:B------:R-:W-:Y:S05]  /*15780*/  BSYNC B1 ;  /* 0x0000000000017941 */ /* 0x000fea0003800000 */
.L_x_618:
[----:B0-----:R-:W-:Y:S01]  /*15790*/  @!P6 IMAD R3, R28, R17, R2 ;  /* 0x000000111c03e224 */ /* 0x001fe200078e0202 */
[----:B------:R-:W-:Y:S01]  /*157a0*/  BSSY B1, `(.L_x_620) ;  /* 0x0000008000017945 */ /* 0x000fe20003800000 */
[----:B------:R-:W-:Y:S02]  /*157b0*/  @!P6 IMAD.MOV.U32 R10, RZ, RZ, R4 ;  /* 0x000000ffff0ae224 */ /* 0x000fe400078e0004 */
[----:B------:R-:W-:-:S05]  /*157c0*/  @!P6 IMAD.MOV.U32 R11, RZ, RZ, R7 ;  /* 0x000000ffff0be224 */ /* 0x000fca00078e0007 */
[----:B------:R0:W-:Y:S01]  /*157d0*/  @!P6 STG.E.U8 desc[UR36][R10.64+0x8], R3 ;  /* 0x000008030a00e986 */ /* 0x0001e2000c101124 */
[----:B------:R-:W-:Y:S05]  /*157e0*/  @P3 BRA `(.L_x_621) ;  /* 0x00000000000c3947 */ /* 0x000fea0003800000 */
[----:B------:R-:W0:Y:S02]  /*157f0*/  LDG.E.U8 R16, desc[UR36][R8.64+0x9] ;  /* 0x0000092408107981 */ /* 0x000e24000c1e1100 */
[----:B0-----:R-:W-:-:S05]  /*15800*/  PRMT R3, R16, 0x8880, RZ ;  /* 0x0000888010037816 */ /* 0x001fca00000000ff */
[----:B------:R-:W-:-:S07]  /*15810*/  IMAD R2, R3, R18, RZ ;  /* 0x0000001203027224 */ /* 0x000fce00078e02ff */
.L_x_621:
[----:B------:R-:W-:Y:S05]  /*15820*/  BSYNC B1 ;  /* 0x0000000000017941 */ /* 0x000fea0003800000 */
.L_x_620:
[----:B------:R-:W-:Y:S01]  /*15830*/  @!P3 IMAD R29, R29, R17, R2 ;  /* 0x000000111d1db224 */ /* 0x000fe200078e0202 */
[----:B------:R-:W-:Y:S01]  /*15840*/  BSSY B1, `(.L_x_622) ;  /* 0x000000c000017945 */ /* 0x000fe20003800000 */
[----:B0-----:R-:W-:Y:S01]  /*15850*/  @!P3 IMAD.MOV.U32 R10, RZ, RZ, R4 ;  /* 0x000000ffff0ab224 */ /* 0x001fe200078e0004 */
[----:B------:R-:W-:Y:S01]  /*15860*/  ISETP.LT.OR P1, PT, R0, 0x11, !P0 ;  /* 0x000000110000780c */ /* 0x000fe20004721670 */
[----:B------:R-:W-:Y:S01]  /*15870*/  @!P3 IMAD.MOV.U32 R11, RZ, RZ, R7 ;  /* 0x000000ffff0bb224 */ /* 0x000fe200078e0007 */
[----:B------:R-:W-:-:S04]  /*15880*/  @!P5 IADD3 R20, P6, R4, UR45, RZ ;  /* 0x0000002d0414dc10 */ /* 0x000fc8000ffde0ff */
[----:B------:R0:W-:Y:S01]  /*15890*/  @!P3 STG.E.U8 desc[UR36][R10.64+0x9], R29 ;  /* 0x0000091d0a00b986 */ /* 0x0001e2000c101124 */
[----:B-1----:R-:W-:-:S04]  /*158a0*/  @!P4 IADD3 R12, P3, R4, UR45, RZ ;  /* 0x0000002d040ccc10 */ /* 0x002fc8000ff7e0ff */
[----:B------:R-:W-:Y:S01]  /*158b0*/  @!P4 IADD3.X R13, R7, UR44, RZ, P3, !PT ;  /* 0x0000002c070dcc10 */ /* 0x000fe20009ffe4ff */
[----:B------:R-:W-:Y:S08]  /*158c0*/  @P4 BRA `(.L_x_623) ;  /* 0x00000000000c4947 */ /* 0x000ff00003800000 */
[----:B------:R-:W2:Y:S02]  /*158d0*/  LDG.E.U8 R16, desc[UR36][R14.64+0x8] ;  /* 0x000008240e107981 */ /* 0x000ea4000c1e1100 */
[----:B--2---:R-:W-:-:S05]  /*158e0*/  PRMT R3, R16, 0x8880, RZ ;  /* 0x0000888010037816 */ /* 0x004fca00000000ff */
[----:B------:R-:W-:-:S07]  /*158f0*/  IMAD R2, R3, R18, RZ ;  /* 0x0000001203027224 */ /* 0x000fce00078e02ff */
.L_x_623:
[----:B------:R-:W-:Y:S05]  /*15900*/  BSYNC B1 ;  /* 0x0000000000017941 */ /* 0x000fea0003800000 */
.L_x_622:
        /* <DEDUP_REMOVED lines=8> */
.L_x_625:
[----:B------:R-:W-:Y:S05]  /*15990*/  BSYNC B1 ;  /* 0x0000000000017941 */ /* 0x000fea0003800000 */
.L_x_624:
        /* <DEDUP_REMOVED lines=8> */
[----:B------:R-:W2:Y:S02]  /*15a20*/  LDG.E.U8 R16, desc[UR36][R8.64+0x10] ;  /* 0x0000102408107981 */ /* 0x000ea4000c1e1100 */
[----:B--2---:R-:W-:-:S05]  /*15a30*/  PRMT R3, R16, 0x8880, RZ ;  /* 0x0000888010037816 */ /* 0x004fca00000000ff */
[----:B------:R-:W-:-:S07]  /*15a40*/  IMAD R2, R3, R18, RZ ;  /* 0x0000001203027224 */ /* 0x000fce00078e02ff */
.L_x_627:
[----:B------:R-:W-:Y:S05]  /*15a50*/  BSYNC B1 ;  /* 0x0000000000017941 */ /* 0x000fea0003800000 */
.L_x_626:
[----:B------:R-:W-:Y:S01]  /*15a60*/  @!P4 IMAD R3, R32, R17, R2 ;  /* 0x000000112003c224 */ /* 0x000fe200078e0202 */
[----:B------:R-:W-:Y:S01]  /*15a70*/  BSSY B1, `(.L_x_628) ;  /* 0x0000008000017945 */ /* 0x000fe20003800000 */
[----:B0-----:R-:W-:Y:S02]  /*15a80*/  @!P4 IMAD.MOV.U32 R10, RZ, RZ, R4 ;  /* 0x000000ffff0ac224 */ /* 0x001fe400078e0004 */
[----:B------:R-:W-:-:S05]  /*15a90*/  @!P4 IMAD.MOV.U32 R11, RZ, RZ, R7 ;  /* 0x000000ffff0bc224 */ /* 0x000fca00078e0007 */
[----:B------:R0:W-:Y:S01]  /*15aa0*/  @!P4 STG.E.U8 desc[UR36][R10.64+0x10], R3 ;  /* 0x000010030a00c986 */ /* 0x0001e2000c101124 */
[----:B------:R-:W-:Y:S05]  /*15ab0*/  @P5 BRA `(.L_x_629) ;  /* 0x00000000000c5947 */ /* 0x000fea0003800000 */
[----:B------:R-:W0:Y:S02]  /*15ac0*/  LDG.E.U8 R16, desc[UR36][R8.64+0x11] ;  /* 0x0000112408107981 */ /* 0x000e24000c1e1100 */
[----:B0-----:R-:W-:-:S05]  /*15ad0*/  PRMT R3, R16, 0x8880, RZ ;  /* 0x0000888010037816 */ /* 0x001fca00000000ff */
[----:B------:R-:W-:-:S07]  /*15ae0*/  IMAD R2, R3, R18, RZ ;  /* 0x0000001203027224 */ /* 0x000fce00078e02ff */
.L_x_629:
[----:B------:R-:W-:Y:S05]  /*15af0*/  BSYNC B1 ;  /* 0x0000000000017941 */ /* 0x000fea0003800000 */
.L_x_628:
[----:B------:R-:W-:Y:S01]  /*15b00*/  @!P5 IMAD R33, R33, R17, R2 ;  /* 0x000000112121d224 */ /* 0x000fe200078e0202 */
[----:B------:R-:W-:Y:S01]  /*15b10*/  BSSY B1, `(.L_x_630) ;  /* 0x0000009000017945 */ /* 0x000fe20003800000 */
[----:B0-----:R-:W-:Y:S01]  /*15b20*/  @!P5 IMAD.MOV.U32 R10, RZ, RZ, R4 ;  /* 0x000000ffff0ad224 */ /* 0x001fe200078e0004 */
[----:B------:R-:W-:Y:S01]  /*15b30*/  @!P1 IADD3.X R13, R7, UR44, RZ, P6, !PT ;  /* 0x0000002c070d9c10 */ /* 0x000fe2000b7fe4ff */
[----:B------:R-:W-:-:S05]  /*15b40*/  @!P5 IMAD.MOV.U32 R11, RZ, RZ, R7 ;  /* 0x000000ffff0bd224 */ /* 0x000fca00078e0007 */
[----:B------:R0:W-:Y:S01]  /*15b50*/  @!P5 STG.E.U8 desc[UR36][R10.64+0x11], R33 ;  /* 0x000011210a00d986 */ /* 0x0001e2000c101124 */
[----:B------:R-:W-:Y:S05]  /*15b60*/  @P1 BRA `(.L_x_631) ;  /* 0x00000000000c1947 */ /* 0x000fea0003800000 */
[----:B------:R-:W2:Y:S02]  /*15b70*/  LDG.E.U8 R16, desc[UR36][R14.64+0x10] ;  /* 0x000010240e107981 */ /* 0x000ea4000c1e1100 */
[----:B--2---:R-:W-:-:S05]  /*15b80*/  PRMT R3, R16, 0x8880, RZ ;  /* 0x0000888010037816 */ /* 0x004fca00000000ff */
[----:B------:R-:W-:-:S07]  /*15b90*/  IMAD R2, R3, R18, RZ ;  /* 0x0000001203027224 */ /* 0x000fce00078e02ff */
.L_x_631:
[----:B------:R-:W-:Y:S05]  /*15ba0*/  BSYNC B1 ;  /* 0x0000000000017941 */ /* 0x000fea0003800000 */
.L_x_630:
[----:B------:R-:W-:Y:S01]  /*15bb0*/  @!P1 IMAD R3, R34, R17, R2 ;  /* 0x0000001122039224 */ /* 0x000fe200078e0202 */
        /* <DEDUP_REMOVED lines=12> */
.L_x_633:
[----:B------:R-:W-:Y:S05]  /*15c80*/  BSYNC B1 ;  /* 0x0000000000017941 */ /* 0x000fea0003800000 */
.L_x_632:
[----:B------:R-:W-:Y:S01]  /*15c90*/  @!P3 IMAD R35, R35, R17, R2 ;  /* 0x000000112323b224 */ /* 0x000fe200078e0202 */
[----:B------:R-:W-:Y:S04]  /*15ca0*/  BSSY B1, `(.L_x_634) ;  /* 0x0000006000017945 */ /* 0x000fe80003800000 */
[----:B------:R2:W-:Y:S01]  /*15cb0*/  @!P3 STG.E.U8 desc[UR36][R10.64+0x11], R35 ;  /* 0x000011230a00b986 */ /* 0x0005e2000c101124 */
[----:B------:R-:W-:Y:S05]  /*15cc0*/  @P6 BRA `(.L_x_635) ;  /* 0x00000000000c6947 */ /* 0x000fea0003800000 */
[----:B------:R-:W0:Y:S02]  /*15cd0*/  LDG.E.U8 R16, desc[UR36][R8.64+0x18] ;  /* 0x0000182408107981 */ /* 0x000e24000c1e1100 */
[----:B0-----:R-:W-:-:S05]  /*15ce0*/  PRMT R3, R16, 0x8880, RZ ;  /* 0x0000888010037816 */ /* 0x001fca00000000ff */
[----:B------:R-:W-:-:S07]  /*15cf0*/  IMAD R2, R3, R18, RZ ;  /* 0x0000001203027224 */ /* 0x000fce00078e02ff */
.L_x_635:
[----:B------:R-:W-:Y:S05]  /*15d00*/  BSYNC B1 ;  /* 0x0000000000017941 */ /* 0x000fea0003800000 */
.L_x_634:
[----:B0-----:R-:W-:Y:S01]  /*15d10*/  @!P6 IMAD R3, R36, R17, R2 ;  /* 0x000000112403e224 */ /* 0x001fe200078e0202 */
[----:B------:R-:W-:Y:S01]  /*15d20*/  BSSY B1, `(.L_x_636) ;  /* 0x0000008000017945 */ /* 0x000fe20003800000 */
[----:B--2---:R-:W-:Y:S02]  /*15d30*/  @!P6 IMAD.MOV.U32 R10, RZ, RZ, R4 ;  /* 0x000000ffff0ae224 */ /* 0x004fe400078e0004 */
[----:B------:R-:W-:-:S05]  /*15d40*/  @!P6 IMAD.MOV.U32 R11, RZ, RZ, R7 ;  /* 0x000000ffff0be224 */ /* 0x000fca00078e0007 */
[----:B------:R0:W-:Y:S01]  /*15d50*/  @!P6 STG.E.U8 desc[UR36][R10.64+0x18], R3 ;  /* 0x000018030a00e986 */ /* 0x0001e2000c101124 */
[----:B------:R-:W-:Y:S05]  /*15d60*/  @P1 BRA `(.L_x_637) ;  /* 0x00000000000c1947 */ /* 0x000fea0003800000 */
[----:B------:R-:W0:Y:S02]  /*15d70*/  LDG.E.U8 R16, desc[UR36][R8.64+0x19] ;  /* 0x0000192408107981 */ /* 0x000e24000c1e1100 */
[----:B0-----:R-:W-:-:S05]  /*15d80*/  PRMT R3, R16, 0x8880, RZ ;  /* 0x0000888010037816 */ /* 0x001fca00000000ff */
[----:B------:R-:W-:-:S07]  /*15d90*/  IMAD R2, R3, R18, RZ ;  /* 0x0000001203027224 */ /* 0x000fce00078e02ff */
.L_x_637:
[----:B------:R-:W-:Y:S05]  /*15da0*/  BSYNC B1 ;  /* 0x0000000000017941 */ /* 0x000fea0003800000 */
.L_x_636:
[----:B------:R-:W-:Y:S01]  /*15db0*/  @!P1 IMAD R37, R37, R17, R2 ;  /* 0x0000001125259224 */ /* 0x000fe200078e0202 */
[----:B------:R-:W-:Y:S01]  /*15dc0*/  BSSY B1, `(.L_x_638) ;  /* 0x000000c000017945 */ /* 0x000fe20003800000 */
[----:B0-----:R-:W-:Y:S01]  /*15dd0*/  @!P1 IMAD.MOV.U32 R10, RZ, RZ, R4 ;  /* 0x000000ffff0a9224 */ /* 0x001fe200078e0004 */
[----:B------:R-:W-:Y:S01]  /*15de0*/  ISETP.LT.OR P3, PT, R0, 0x21, !P0 ;  /* 0x000000210000780c */ /* 0x000fe20004761670 */
[----:B------:R-:W-:Y:S01]  /*15df0*/  @!P1 IMAD.MOV.U32 R11, RZ, RZ, R7 ;  /* 0x000000ffff0b9224 */ /* 0x000fe200078e0007 */
[----:B-1----:R-:W-:-:S04]  /*15e00*/  @!P5 IADD3 R20, P6, R4, UR45, RZ ;  /* 0x0000002d0414dc10 */ /* 0x002fc8000ffde0ff */
[----:B------:R0:W-:Y:S01]  /*15e10*/  @!P1 STG.E.U8 desc[UR36][R10.64+0x19], R37 ;  /* 0x000019250a009986 */ /* 0x0001e2000c101124 */
[----:B------:R-:W-:-:S04]  /*15e20*/  @!P4 IADD3 R12, P1, R4, UR45, RZ ;  /* 0x0000002d040ccc10 */ /* 0x000fc8000ff3e0ff */
[----:B------:R-:W-:Y:S01]  /*15e30*/  @!P4 IADD3.X R13, R7, UR44, RZ, P1, !PT ;  /* 0x0000002c070dcc10 */ /* 0x000fe20008ffe4ff */
[----:B------:R-:W-:Y:S08]  /*15e40*/  @P4 BRA `(.L_x_639) ;  /* 0x00000000000c4947 */ /* 0x000ff00003800000 */
[----:B------:R-:W2:Y:S02]  /*15e50*/  LDG.E.U8 R16, desc[UR36][R14.64+0x18] ;  /* 0x000018240e107981 */ /* 0x000ea4000c1e1100 */
[----:B--2---:R-:W-:-:S05]  /*15e60*/  PRMT R3, R16, 0x8880, RZ ;  /* 0x0000888010037816 */ /* 0x004fca00000000ff */
[----:B------:R-:W-:-:S07]  /*15e70*/  IMAD R2, R3, R18, RZ ;  /* 0x0000001203027224 */ /* 0x000fce00078e02ff */
.L_x_639:
[----:B------:R-:W-:Y:S05]  /*15e80*/  BSYNC B1 ;  /* 0x0000000000017941 */ /* 0x000fea0003800000 */
.L_x_638:
        /* <DEDUP_REMOVED lines=8> */
.L_x_641:
[----:B------:R-:W-:Y:S05]  /*15f10*/  BSYNC B1 ;  /* 0x0000000000017941 */ /* 0x000fea0003800000 */
.L_x_640:
        /* <DEDUP_REMOVED lines=11> */
.L_x_643:
[----:B------:R-:W-:Y:S05]  /*15fd0*/  BSYNC B1 ;  /* 0x0000000000017941 */ /* 0x000fea0003800000 */
.L_x_642:
        /* <DEDUP_REMOVED lines=9> */
.L_x_645:
[----:B------:R-:W-:Y:S05]  /*16070*/  BSYNC B1 ;  /* 0x0000000000017941 */ /* 0x000fea0003800000 */
.L_x_644:
        /* <DEDUP_REMOVED lines=10> */
.L_x_647:
[----:B------:R-:W-:Y:S05]  /*16120*/  BSYNC B1 ;  /* 0x0000000000017941 */ /* 0x000fea0003800000 */
.L_x_646:
        /* <DEDUP_REMOVED lines=13> */
.L_x_649:
[----:B------:R-:W-:Y:S05]  /*16200*/  BSYNC B1 ;  /* 0x0000000000017941 */ /* 0x000fea0003800000 */
.L_x_648:
[----:B------:R-:W-:Y:S01]  /*16210*/  @!P1 IMAD R43, R43, R17, R2 ;  /* 0x000000112b2b9224 */ /* 0x000fe200078e0202 */
[----:B------:R-:W-:Y:S04]  /*16220*/  BSSY B1, `(.L_x_650) ;  /* 0x0000006000017945 */ /* 0x000fe80003800000 */
[----:B------:R2:W-:Y:S01]  /*16230*/  @!P1 STG.E.U8 desc[UR36][R10.64+0x21], R43 ;  /* 0x0000212b0a009986 */ /* 0x0005e2000c101124 */
[----:B------:R-:W-:Y:S05]  /*16240*/  @P6 BRA `(.L_x_651) ;  /* 0x00000000000c6947 */ /* 0x000fea0003800000 */
[----:B------:R-:W0:Y:S02]  /*16250*/  LDG.E.U8 R16, desc[UR36][R8.64+0x28] ;  /* 0x0000282408107981 */ /* 0x000e24000c1e1100 */
[----:B0-----:R-:W-:-:S05]  /*16260*/  PRMT R3, R16, 0x8880, RZ ;  /* 0x0000888010037816 */ /* 0x001fca00000000ff */
[----:B------:R-:W-:-:S07]  /*16270*/  IMAD R2, R3, R18, RZ ;  /* 0x0000001203027224 */ /* 0x000fce00078e02ff */
.L_x_651:
[----:B------:R-:W-:Y:S05]  /*16280*/  BSYNC B1 ;  /* 0x0000000000017941 */ /* 0x000fea0003800000 */
.L_x_650:
        /* <DEDUP_REMOVED lines=9> */
.L_x_653:
[----:B------:R-:W-:Y:S05]  /*16320*/  BSYNC B1 ;  /* 0x0000000000017941 */ /* 0x000fea0003800000 */
.L_x_652:
        /* <DEDUP_REMOVED lines=13> */
.L_x_655:
[----:B------:R-:W-:Y:S05]  /*16400*/  BSYNC B1 ;  /* 0x0000000000017941 */ /* 0x000fea0003800000 */
.L_x_654:
        /* <DEDUP_REMOVED lines=8> */
.L_x_657:
[----:B------:R-:W-:Y:S05]  /*16490*/  BSYNC B1 ;  /* 0x0000000000017941 */ /* 0x000fea0003800000 */
.L_x_656:
        /* <DEDUP_REMOVED lines=11> */
.L_x_659:
[----:B------:R-:W-:Y:S05]  /*16550*/  BSYNC B1 ;  /* 0x0000000000017941 */ /* 0x000fea0003800000 */
.L_x_658:
        /* <DEDUP_REMOVED lines=9> */
.L_x_661:
[----:B------:R-:W-:Y:S05]  /*165f0*/  BSYNC B1 ;  /* 0x0000000000017941 */ /* 0x000fea0003800000 */
.L_x_660:
        /* <DEDUP_REMOVED lines=10> */
.L_x_663:
[----:B------:R-:W-:Y:S05]  /*166a0*/  BSYNC B1 ;  /* 0x0000000000017941 */ /* 0x000fea0003800000 */
.L_x_662:
        /* <DEDUP_REMOVED lines=13> */
.L_x_665:
[----:B------:R-:W-:Y:S05]  /*16780*/  BSYNC B1 ;  /* 0x0000000000017941 */ /* 0x000fea0003800000 */
.L_x_664:
[----:B------:R-:W-:Y:S01]  /*16790*/  @!P3 IMAD R51, R51, R17, R2 ;  /* 0x000000113333b224 */ /* 0x000fe200078e0202 */
[----:B------:R-:W-:Y:S04]  /*167a0*/  BSSY B1, `(.L_x_666) ;  /* 0x0000006000017945 */ /* 0x000fe80003800000 */
[----:B------:R2:W-:Y:S01]  /*167b0*/  @!P3 STG.E.U8 desc[UR36][R10.64+0x31], R51 ;  /* 0x000031330a00b986 */ /* 0x0005e2000c101124 */
[----:B------:R-:W-:Y:S05]  /*167c0*/  @P6 BRA `(.L_x_667) ;  /* 0x00000000000c6947 */ /* 0x000fea0003800000 */
[----:B------:R-:W0:Y:S02]  /*167d0*/  LDG.E.U8 R16, desc[UR36][R8.64+0x38] ;  /* 0x0000382408107981 */ /* 0x000e24000c1e1100 */
[----:B0-----:R-:W-:-:S05]  /*167e0*/  PRMT R3, R16, 0x8880, RZ ;  /* 0x0000888010037816 */ /* 0x001fca00000000ff */
[----:B------:R-:W-:-:S07]  /*167f0*/  IMAD R2, R3, R18, RZ ;  /* 0x0000001203027224 */ /* 0x000fce00078e02ff */
.L_x_667:
[----:B------:R-:W-:Y:S05]  /*16800*/  BSYNC B1 ;  /* 0x0000000000017941 */ /* 0x000fea0003800000 */
.L_x_666:
        /* <DEDUP_REMOVED lines=9> */
.L_x_669:
[----:B------:R-:W-:Y:S05]  /*168a0*/  BSYNC B1 ;  /* 0x0000000000017941 */ /* 0x000fea0003800000 */
.L_x_668:
        /* <DEDUP_REMOVED lines=13> */
.L_x_671:
[----:B------:R-:W-:Y:S05]  /*16980*/  BSYNC B1 ;  /* 0x0000000000017941 */ /* 0x000fea0003800000 */
.L_x_670:
        /* <DEDUP_REMOVED lines=8> */
.L_x_673:
[----:B------:R-:W-:Y:S05]  /*16a10*/  BSYNC B1 ;  /* 0x0000000000017941 */ /* 0x000fea0003800000 */
.L_x_672:
        /* <DEDUP_REMOVED lines=11> */
.L_x_675:
[----:B------:R-:W-:Y:S05]  /*16ad0*/  BSYNC B1 ;  /* 0x0000000000017941 */ /* 0x000fea0003800000 */
.L_x_674:
        /* <DEDUP_REMOVED lines=9> */
.L_x_677:
[----:B------:R-:W-:Y:S05]  /*16b70*/  BSYNC B1 ;  /* 0x0000000000017941 */ /* 0x000fea0003800000 */
.L_x_676:
        /* <DEDUP_REMOVED lines=10> */
.L_x_679:
[----:B------:R-:W-:Y:S05]  /*16c20*/  BSYNC B1 ;  /* 0x0000000000017941 */ /* 0x000fea0003800000 */
.L_x_678:
        /* <DEDUP_REMOVED lines=13> */
.L_x_681:
[----:B------:R-:W-:Y:S05]  /*16d00*/  BSYNC B1 ;  /* 0x0000000000017941 */ /* 0x000fea0003800000 */
.L_x_680:
[----:B------:R-:W-:Y:S01]  /*16d10*/  @!P1 IMAD R59, R59, R17, R2 ;  /* 0x000000113b3b9224 */ /* 0x000fe200078e0202 */
[----:B------:R-:W-:Y:S04]  /*16d20*/  BSSY B1, `(.L_x_682) ;  /* 0x0000006000017945 */ /* 0x000fe80003800000 */
[----:B------:R2:W-:Y:S01]  /*16d30*/  @!P1 STG.E.U8 desc[UR36][R10.64+0x41], R59 ;  /* 0x0000413b0a009986 */ /* 0x0005e2000c101124 */
[----:B------:R-:W-:Y:S05]  /*16d40*/  @P6 BRA `(.L_x_683) ;  /* 0x00000000000c6947 */ /* 0x000fea0003800000 */
[----:B------:R-:W0:Y:S02]  /*16d50*/  LDG.E.U8 R16, desc[UR36][R8.64+0x48] ;  /* 0x0000482408107981 */ /* 0x000e24000c1e1100 */
[----:B0-----:R-:W-:-:S05]  /*16d60*/  PRMT R3, R16, 0x8880, RZ ;  /* 0x0000888010037816 */ /* 0x001fca00000000ff */
[----:B------:R-:W-:-:S07]  /*16d70*/  IMAD R2, R3, R18, RZ ;  /* 0x0000001203027224 */ /* 0x000fce00078e02ff */
.L_x_683:
[----:B------:R-:W-:Y:S05]  /*16d80*/  BSYNC B1 ;  /* 0x0000000000017941 */ /* 0x000fea0003800000 */
.L_x_682:
        /* <DEDUP_REMOVED lines=9> */
.L_x_685:
[----:B------:R-:W-:Y:S05]  /*16e20*/  BSYNC B1 ;  /* 0x0000000000017941 */ /* 0x000fea0003800000 */
.L_x_684:
        /* <DEDUP_REMOVED lines=13> */
.L_x_687:
[----:B------:R-:W-:Y:S05]  /*16f00*/  BSYNC B1 ;  /* 0x0000000000017941 */ /* 0x000fea0003800000 */
.L_x_686:
        /* <DEDUP_REMOVED lines=8> */
.L_x_689:
[----:B------:R-:W-:Y:S05]  /*16f90*/  BSYNC B1 ;  /* 0x0000000000017941 */ /* 0x000fea0003800000 */
.L_x_688:
        /* <DEDUP_REMOVED lines=11> */
.L_x_691:
[----:B------:R-:W-:Y:S05]  /*17050*/  BSYNC B1 ;  /* 0x0000000000017941 */ /* 0x000fea0003800000 */
.L_x_690:
        /* <DEDUP_REMOVED lines=9> */
.L_x_693:
[----:B------:R-:W-:Y:S05]  /*170f0*/  BSYNC B1 ;  /* 0x0000000000017941 */ /* 0x000fea0003800000 */
.L_x_692:
        /* <DEDUP_REMOVED lines=10> */
.L_x_695:
[----:B------:R-:W-:Y:S05]  /*171a0*/  BSYNC B1 ;  /* 0x0000000000017941 */ /* 0x000fea0003800000 */
.L_x_694:
        /* <DEDUP_REMOVED lines=13> */
.L_x_697:
[----:B------:R-:W-:Y:S05]  /*17280*/  BSYNC B1 ;  /* 0x0000000000017941 */ /* 0x000fea0003800000 */
.L_x_696:
[----:B------:R-:W-:Y:S01]  /*17290*/  @!P4 IMAD R67, R67, R17, R2 ;  /* 0x000000114343c224 */ /* 0x000fe200078e0202 */
[----:B------:R-:W-:Y:S04]  /*172a0*/  BSSY B1, `(.L_x_698) ;  /* 0x0000006000017945 */ /* 0x000fe80003800000 */
[----:B------:R2:W-:Y:S01]  /*172b0*/  @!P4 STG.E.U8 desc[UR36][R10.64+0x51], R67 ;  /* 0x000051430a00c986 */ /* 0x0005e2000c101124 */
[----:B------:R-:W-:Y:S05]  /*172c0*/  @P5 BRA `(.L_x_699) ;  /* 0x00000000000c5947 */ /* 0x000fea0003800000 */
[----:B------:R-:W0:Y:S02]  /*172d0*/  LDG.E.U8 R16, desc[UR36][R8.64+0x58] ;  /* 0x0000582408107981 */ /* 0x000e24000c1e1100 */
[----:B0-----:R-:W-:-:S05]  /*172e0*/  PRMT R3, R16, 0x8880, RZ ;  /* 0x0000888010037816 */ /* 0x001fca00000000ff */
[----:B------:R-:W-:-:S07]  /*172f0*/  IMAD R2, R3, R18, RZ ;  /* 0x0000001203027224 */ /* 0x000fce00078e02ff */
.L_x_699:
[----:B------:R-:W-:Y:S05]  /*17300*/  BSYNC B1 ;  /* 0x0000000000017941 */ /* 0x000fea0003800000 */
.L_x_698:
        /* <DEDUP_REMOVED lines=9> */
.L_x_701:
[----:B------:R-:W-:Y:S05]  /*173a0*/  BSYNC B1 ;  /* 0x0000000000017941 */ /* 0x000fea0003800000 */
.L_x_700:
        /* <DEDUP_REMOVED lines=13> */
.L_x_703:
[----:B------:R-:W-:Y:S05]  /*17480*/  BSYNC B1 ;  /* 0x0000000000017941 */ /* 0x000fea0003800000 */
.L_x_702:
        /* <DEDUP_REMOVED lines=8> */
.L_x_705:
[----:B------:R-:W-:Y:S05]  /*17510*/  BSYNC B1 ;  /* 0x0000000000017941 */ /* 0x000fea0003800000 */
.L_x_704:
[C---:B------:R-:W-:Y:S01]  /*17520*/  ISETP.LT.OR P1, PT, R0.reuse, 0x61, !P2 ;  /* 0x000000610000780c */ /* 0x040fe20005721670 */
[----:B------:R-:W-:Y:S01]  /*17530*/  @!P6 IMAD R71, R71, R17, R2 ;  /* 0x000000114747e224 */ /* 0x000fe200078e0202 */
[----:B------:R-:W-:Y:S01]  /*17540*/  BSSY B1, `(.L_x_706) ;  /* 0x0000009000017945 */ /* 0x000fe20003800000 */
[C---:B------:R-:W-:Y:S02]  /*17550*/  ISETP.LT.OR P5, PT, R0.reuse, 0x62, !P2 ;  /* 0x000000620000780c */ /* 0x040fe400057a1670 */
[----:B------:R-:W-:Y:S01]  /*17560*/  ISETP.LT.OR P3, PT, R0, 0x62, !P0 ;  /* 0x000000620000780c */ /* 0x000fe20004761670 */
[----:B------:R2:W-:Y:S01]  /*17570*/  @!P6 STG.E.U8 desc[UR36][R20.64+0x59], R71 ;  /* 0x000059471400e986 */ /* 0x0005e2000c101124 */
[----:B-1----:R-:W-:-:S06]  /*17580*/  @!P4 IADD3 R12, P6, R4, UR45, RZ ;  /* 0x0000002d040ccc10 */ /* 0x002fcc000ffde0ff */
[----:B------:R-:W-:Y:S07]  /*17590*/  @P1 BRA `(.L_x_707) ;  /* 0x00000000000c1947 */ /* 0x000fee0003800000 */
[----:B------:R-:W3:Y:S02]  /*175a0*/  LDG.E.U8 R16, desc[UR36][R8.64+0x60] ;  /* 0x0000602408107981 */ /* 0x000ee4000c1e1100 */
[----:B---3--:R-:W-:-:S05]  /*175b0*/  PRMT R3, R16, 0x8880, RZ ;  /* 0x0000888010037816 */ /* 0x008fca00000000ff */
[----:B------:R-:W-:-:S07]  /*175c0*/  IMAD R2, R3, R18, RZ ;  /* 0x0000001203027224 */ /* 0x000fce00078e02ff */
.L_x_707:
[----:B------:R-:W-:Y:S05]  /*175d0*/  BSYNC B1 ;  /* 0x0000000000017941 */ /* 0x000fea0003800000 */
.L_x_706:
        /* <DEDUP_REMOVED lines=9> */
.L_x_709:
[----:B------:R-:W-:Y:S05]  /*17670*/  BSYNC B1 ;  /* 0x0000000000017941 */ /* 0x000fea0003800000 */
.L_x_708:
[----:B------:R-:W-:Y:S01]  /*17680*/  @!P5 IMAD R73, R73, R17, R2 ;  /* 0x000000114949d224 */ /* 0x000fe200078e0202 */
[----:B------:R-:W-:Y:S01]  /*17690*/  BSSY B1, `(.L_x_710) ;  /* 0x0000009000017945 */ /* 0x000fe20003800000 */
[----:B0-----:R-:W-:Y:S01]  /*176a0*/  @!P5 IMAD.MOV.U32 R10, RZ, RZ, R4 ;  /* 0x000000ffff0ad224 */ /* 0x001fe200078e0004 */
[----:B------:R-:W-:Y:S01]  /*176b0*/  @!P4 IADD3.X R13, R7, UR44, RZ, P6, !PT ;  /* 0x0000002c070dcc10 */ /* 0x000fe2000b7fe4ff */
[----:B------:R-:W-:-:S05]  /*176c0*/  @!P5 IMAD.MOV.U32 R11, RZ, RZ, R7 ;  /* 0x000000ffff0bd224 */ /* 0x000fca00078e0007 */
[----:B------:R0:W-:Y:S01]  /*176d0*/  @!P5 STG.E.U8 desc[UR36][R10.64+0x61], R73 ;  /* 0x000061490a00d986 */ /* 0x0001e2000c101124 */
[----:B------:R-:W-:Y:S05]  /*176e0*/  @P4 BRA `(.L_x_711) ;  /* 0x00000000000c4947 */ /* 0x000fea0003800000 */
[----:B------:R-:W3:Y:S02]  /*176f0*/  LDG.E.U8 R16, desc[UR36][R14.64+0x60] ;  /* 0x000060240e107981 */ /* 0x000ee4000c1e1100 */
[----:B---3--:R-:W-:-:S05]  /*17700*/  PRMT R3, R16, 0x8880, RZ ;  /* 0x0000888010037816 */ /* 0x008fca00000000ff */
[----:B------:R-:W-:-:S07]  /*17710*/  IMAD R2, R3, R18, RZ ;  /* 0x0000001203027224 */ /* 0x000fce00078e02ff */
.L_x_711:
[----:B------:R-:W-:Y:S05]  /*17720*/  BSYNC B1 ;  /* 0x0000000000017941 */ /* 0x000fea0003800000 */
.L_x_710:
        /* <DEDUP_REMOVED lines=13> */
.L_x_713:
[----:B------:R-:W-:Y:S05]  /*17800*/  BSYNC B1 ;  /* 0x0000000000017941 */ /* 0x000fea0003800000 */
.L_x_712:
[----:B------:R-:W-:Y:S01]  /*17810*/  @!P3 IMAD R75, R75, R17, R2 ;  /* 0x000000114b4bb224 */ /* 0x000fe200078e0202 */
[----:B------:R-:W-:Y:S04]  /*17820*/  BSSY B1, `(.L_x_714) ;  /* 0x0000006000017945 */ /* 0x000fe80003800000 */
[----:B------:R1:W-:Y:S01]  /*17830*/  @!P3 STG.E.U8 desc[UR36][R10.64+0x61], R75 ;  /* 0x0000614b0a00b986 */ /* 0x0003e2000c101124 */
[----:B------:R-:W-:Y:S05]  /*17840*/  @P1 BRA `(.L_x_715) ;  /* 0x00000000000c1947 */ /* 0x000fea0003800000 */
[----:B------:R-:W0:Y:S02]  /*17850*/  LDG.E.U8 R16, desc[UR36][R8.64+0x68] ;  /* 0x0000682408107981 */ /* 0x000e24000c1e1100 */
[----:B0-----:R-:W-:-:S05]  /*17860*/  PRMT R3, R16, 0x8880, RZ ;  /* 0x0000888010037816 */ /* 0x001fca00000000ff */
[----:B------:R-:W-:-:S07]  /*17870*/  IMAD R2, R3, R18, RZ ;  /* 0x0000001203027224 */ /* 0x000fce00078e02ff */
.L_x_715:
[----:B------:R-:W-:Y:S05]  /*17880*/  BSYNC B1 ;  /* 0x0000000000017941 */ /* 0x000fea0003800000 */
.L_x_714:
[----:B0-----:R-:W-:Y:S01]  /*17890*/  @!P1 IMAD R3, R76, R17, R2 ;  /* 0x000000114c039224 */ /* 0x001fe200078e0202 */
[----:B------:R-:W-:Y:S01]  /*178a0*/  BSSY B1, `(.L_x_716) ;  /* 0x0000008000017945 */ /* 0x000fe20003800000 */
[----:B-1----:R-:W-:Y:S02]  /*178b0*/  @!P1 IMAD.MOV.U32 R10, RZ, RZ, R4 ;  /* 0x000000ffff0a9224 */ /* 0x002fe400078e0004 */
[----:B------:R-:W-:-:S05]  /*178c0*/  @!P1 IMAD.MOV.U32 R11, RZ, RZ, R7 ;  /* 0x000000ffff0b9224 */ /* 0x000fca00078e0007 */
[----:B------:R0:W-:Y:S01]  /*178d0*/  @!P1 STG.E.U8 desc[UR36][R10.64+0x68], R3 ;  /* 0x000068030a009986 */ /* 0x0001e2000c101124 */
[----:B------:R-:W-:Y:S05]  /*178e0*/  @P6 BRA `(.L_x_717) ;  /* 0x00000000000c6947 */ /* 0x000fea0003800000 */
[----:B------:R-:W0:Y:S02]  /*178f0*/  LDG.E.U8 R16, desc[UR36][R8.64+0x69] ;  /* 0x0000692408107981 */ /* 0x000e24000c1e1100 */
[----:B0-----:R-:W-:-:S05]  /*17900*/  PRMT R3, R16, 0x8880, RZ ;  /* 0x0000888010037816 */ /* 0x001fca00000000ff */
[----:B------:R-:W-:-:S07]  /*17910*/  IMAD R2, R3, R18, RZ ;  /* 0x0000001203027224 */ /* 0x000fce00078e02ff */
.L_x_717:
[----:B------:R-:W-:Y:S05]  /*17920*/  BSYNC B1 ;  /* 0x0000000000017941 */ /* 0x000fea0003800000 */
.L_x_716:
[----:B------:R-:W-:Y:S01]  /*17930*/  @!P6 IMAD R77, R77, R17, R2 ;  /* 0x000000114d4de224 */ /* 0x000fe200078e0202 */
[----:B------:R-:W-:Y:S01]  /*17940*/  BSSY B1, `(.L_x_718) ;  /* 0x000000c000017945 */ /* 0x000fe20003800000 */
[----:B0-----:R-:W-:Y:S01]  /*17950*/  @!P6 IMAD.MOV.U32 R10, RZ, RZ, R4 ;  /* 0x000000ffff0ae224 */ /* 0x001fe200078e0004 */
[----:B------:R-:W-:Y:S01]  /*17960*/  ISETP.LT.OR P1, PT, R0, 0x71, !P0 ;  /* 0x000000710000780c */ /* 0x000fe20004721670 */
[----:B------:R-:W-:Y:S01]  /*17970*/  @!P6 IMAD.MOV.U32 R11, RZ, RZ, R7 ;  /* 0x000000ffff0be224 */ /* 0x000fe200078e0007 */
[----:B--2---:R-:W-:-:S04]  /*17980*/  @!P5 IADD3 R20, P3, R4, UR45, RZ ;  /* 0x0000002d0414dc10 */ /* 0x004fc8000ff7e0ff */
[----:B------:R0:W-:Y:S01]  /*17990*/  @!P6 STG.E.U8 desc[UR36][R10.64+0x69], R77 ;  /* 0x0000694d0a00e986 */ /* 0x0001e2000c101124 */
[----:B------:R-:W-:-:S04]  /*179a0*/  @!P4 IADD3 R12, P6, R4, UR45, RZ ;  /* 0x0000002d040ccc10 */ /* 0x000fc8000ffde0ff */
[----:B------:R-:W-:Y:S01]  /*179b0*/  @!P4 IADD3.X R13, R7, UR44, RZ, P6, !PT ;  /* 0x0000002c070dcc10 */ /* 0x000fe2000b7fe4ff */
[----:B------:R-:W-:Y:S08]  /*179c0*/  @P4 BRA `(.L_x_719) ;  /* 0x00000000000c4947 */ /* 0x000ff00003800000 */
[----:B------:R-:W2:Y:S02]  /*179d0*/  LDG.E.U8 R16, desc[UR36][R14.64+0x68] ;  /* 0x000068240e107981 */ /* 0x000ea4000c1e1100 */
[----:B--2---:R-:W-:-:S05]  /*179e0*/  PRMT R3, R16, 0x8880, RZ ;  /* 0x0000888010037816 */ /* 0x004fca00000000ff */
[----:B------:R-:W-:-:S07]  /*179f0*/  IMAD R2, R3, R18, RZ ;  /* 0x0000001203027224 */ /* 0x000fce00078e02ff */
.L_x_719:
[----:B------:R-:W-:Y:S05]  /*17a00*/  BSYNC B1 ;  /* 0x0000000000017941 */ /* 0x000fea0003800000 */
.L_x_718:
        /* <DEDUP_REMOVED lines=8> */
.L_x_721:
[----:B------:R-:W-:Y:S05]  /*17a90*/  BSYNC B1 ;  /* 0x0000000000017941 */ /* 0x000fea0003800000 */
.L_x_720:
        /* <DEDUP_REMOVED lines=11> */
.L_x_723:
[----:B------:R-:W-:Y:S05]  /*17b50*/  BSYNC B1 ;  /* 0x0000000000017941 */ /* 0x000fea0003800000 */
.L_x_722:
        /* <DEDUP_REMOVED lines=9> */
.L_x_725:
[----:B------:R-:W-:Y:S05]  /*17bf0*/  BSYNC B1 ;  /* 0x0000000000017941 */ /* 0x000fea0003800000 */
.L_x_724:
        /* <DEDUP_REMOVED lines=10> */
.L_x_727:
[----:B------:R-:W-:Y:S05]  /*17ca0*/  BSYNC B1 ;  /* 0x0000000000017941 */ /* 0x000fea0003800000 */
.L_x_726:
        /* <DEDUP_REMOVED lines=13> */
.L_x_729:
[----:B------:R-:W-:Y:S05]  /*17d80*/  BSYNC B1 ;  /* 0x0000000000017941 */ /* 0x000fea0003800000 */
.L_x_728:
[----:B------:R-:W-:Y:S01]  /*17d90*/  @!P4 IMAD R83, R83, R17, R2 ;  /* 0x000000115353c224 */ /* 0x000fe200078e0202 */
[----:B------:R-:W-:Y:S04]  /*17da0*/  BSSY B1, `(.L_x_730) ;  /* 0x0000006000017945 */ /* 0x000fe80003800000 */
[----:B------:R2:W-:Y:S01]  /*17db0*/  @!P4 STG.E.U8 desc[UR36][R10.64+0x71], R83 ;  /* 0x000071530a00c986 */ /* 0x0005e2000c101124 */
[----:B------:R-:W-:Y:S05]  /*17dc0*/  @P3 BRA `(.L_x_731) ;  /* 0x00000000000c3947 */ /* 0x000fea0003800000 */
[----:B------:R-:W0:Y:S02]  /*17dd0*/  LDG.E.U8 R16, desc[UR36][R8.64+0x78] ;  /* 0x0000782408107981 */ /* 0x000e24000c1e1100 */
[----:B0-----:R-:W-:-:S05]  /*17de0*/  PRMT R3, R16, 0x8880, RZ ;  /* 0x0000888010037816 */ /* 0x001fca00000000ff */
[----:B------:R-:W-:-:S07]  /*17df0*/  IMAD R2, R3, R18, RZ ;  /* 0x0000001203027224 */ /* 0x000fce00078e02ff */
.L_x_731:
[----:B------:R-:W-:Y:S05]  /*17e00*/  BSYNC B1 ;  /* 0x0000000000017941 */ /* 0x000fea0003800000 */
.L_x_730:
        /* <DEDUP_REMOVED lines=9> */
.L_x_733:
[----:B------:R-:W-:Y:S05]  /*17ea0*/  BSYNC B1 ;  /* 0x0000000000017941 */ /* 0x000fea0003800000 */
.L_x_732:
        /* <DEDUP_REMOVED lines=13> */
.L_x_735:
[----:B------:R-:W-:Y:S05]  /*17f80*/  BSYNC B1 ;  /* 0x0000000000017941 */ /* 0x000fea0003800000 */
.L_x_734:
        /* <DEDUP_REMOVED lines=8> */
.L_x_737:
[----:B------:R-:W-:Y:S05]  /*18010*/  BSYNC B1 ;  /* 0x0000000000017941 */ /* 0x000fea0003800000 */
.L_x_736:
        /* <DEDUP_REMOVED lines=11> */
.L_x_739:
[----:B------:R-:W-:Y:S05]  /*180d0*/  BSYNC B1 ;  /* 0x0000000000017941 */ /* 0x000fea0003800000 */
.L_x_738:
        /* <DEDUP_REMOVED lines=9> */
.L_x_741:
[----:B------:R-:W-:Y:S05]  /*18170*/  BSYNC B1 ;  /* 0x0000000000017941 */ /* 0x000fea0003800000 */
.L_x_740:
        /* <DEDUP_REMOVED lines=10> */
.L_x_743:
[----:B------:R-:W-:Y:S05]  /*18220*/  BSYNC B1 ;  /* 0x0000000000017941 */ /* 0x000fea0003800000 */
.L_x_742:
        /* <DEDUP_REMOVED lines=13> */
.L_x_745:
[----:B------:R-:W-:Y:S05]  /*18300*/  BSYNC B1 ;  /* 0x0000000000017941 */ /* 0x000fea0003800000 */
.L_x_744:
[----:B------:R-:W-:Y:S01]  /*18310*/  @!P4 IMAD R91, R91, R17, R2 ;  /* 0x000000115b5bc224 */ /* 0x000fe200078e0202 */
[----:B------:R-:W-:Y:S04]  /*18320*/  BSSY B1, `(.L_x_746) ;  /* 0x0000006000017945 */ /* 0x000fe80003800000 */
[----:B------:R2:W-:Y:S01]  /*18330*/  @!P4 STG.E.U8 desc[UR36][R10.64+0x81], R91 ;  /* 0x0000815b0a00c986 */ /* 0x0005e2000c101124 */
[----:B------:R-:W-:Y:S05]  /*18340*/  @P1 BRA `(.L_x_747) ;  /* 0x00000000000c1947 */ /* 0x000fea0003800000 */
[----:B------:R-:W0:Y:S02]  /*18350*/  LDG.E.U8 R16, desc[UR36][R8.64+0x88] ;  /* 0x0000882408107981 */ /* 0x000e24000c1e1100 */
[----:B0-----:R-:W-:-:S05]  /*18360*/  PRMT R3, R16, 0x8880, RZ ;  /* 0x0000888010037816 */ /* 0x001fca00000000ff */
[----:B------:R-:W-:-:S07]  /*18370*/  IMAD R2, R3, R18, RZ ;  /* 0x0000001203027224 */ /* 0x000fce00078e02ff */
.L_x_747:
[----:B------:R-:W-:Y:S05]  /*18380*/  BSYNC B1 ;  /* 0x0000000000017941 */ /* 0x000fea0003800000 */
.L_x_746:
        /* <DEDUP_REMOVED lines=9> */
.L_x_749:
[----:B------:R-:W-:Y:S05]  /*18420*/  BSYNC B1 ;  /* 0x0000000000017941 */ /* 0x000fea0003800000 */
.L_x_748:
        /* <DEDUP_REMOVED lines=13> */
.L_x_751:
[----:B------:R-:W-:Y:S05]  /*18500*/  BSYNC B1 ;  /* 0x0000000000017941 */ /* 0x000fea0003800000 */
.L_x_750:
        /* <DEDUP_REMOVED lines=8> */
.L_x_753:
[----:B------:R-:W-:Y:S05]  /*18590*/  BSYNC B1 ;  /* 0x0000000000017941 */ /* 0x000fea0003800000 */
.L_x_752:
        /* <DEDUP_REMOVED lines=11> */
.L_x_755:
[----:B------:R-:W-:Y:S05]  /*18650*/  BSYNC B1 ;  /* 0x0000000000017941 */ /* 0x000fea0003800000 */
.L_x_754:
        /* <DEDUP_REMOVED lines=9> */
.L_x_757:
[----:B------:R-:W-:Y:S05]  /*186f0*/  BSYNC B1 ;  /* 0x0000000000017941 */ /* 0x000fea0003800000 */
.L_x_756:
        /* <DEDUP_REMOVED lines=10> */
.L_x_759:
[----:B------:R-:W-:Y:S05]  /*187a0*/  BSYNC B1 ;  /* 0x0000000000017941 */ /* 0x000fea0003800000 */
.L_x_758:
        /* <DEDUP_REMOVED lines=13> */
.L_x_761:
[----:B------:R-:W-:Y:S05]  /*18880*/  BSYNC B1 ;  /* 0x0000000000017941 */ /* 0x000fea0003800000 */
.L_x_760:
[----:B------:R-:W-:Y:S01]  /*18890*/  @!P4 IMAD R99, R99, R17, R2 ;  /* 0x000000116363c224 */ /* 0x000fe200078e0202 */
[----:B------:R-:W-:Y:S04]  /*188a0*/  BSSY B1, `(.L_x_762) ;  /* 0x0000006000017945 */ /* 0x000fe80003800000 */
[----:B------:R2:W-:Y:S01]  /*188b0*/  @!P4 STG.E.U8 desc[UR36][R10.64+0x91], R99 ;  /* 0x000091630a00c986 */ /* 0x0005e2000c101124 */
[----:B------:R-:W-:Y:S05]  /*188c0*/  @P3 BRA `(.L_x_763) ;  /* 0x00000000000c3947 */ /* 0x000fea0003800000 */
[----:B------:R-:W0:Y:S02]  /*188d0*/  LDG.E.U8 R16, desc[UR36][R8.64+0x98] ;  /* 0x0000982408107981 */ /* 0x000e24000c1e1100 */
[----:B0-----:R-:W-:-:S05]  /*188e0*/  PRMT R3, R16, 0x8880, RZ ;  /* 0x0000888010037816 */ /* 0x001fca00000000ff */
[----:B------:R-:W-:-:S07]  /*188f0*/  IMAD R2, R3, R18, RZ ;  /* 0x0000001203027224 */ /* 0x000fce00078e02ff */
.L_x_763:
[----:B------:R-:W-:Y:S05]  /*18900*/  BSYNC B1 ;  /* 0x0000000000017941 */ /* 0x000fea0003800000 */
.L_x_762:
        /* <DEDUP_REMOVED lines=9> */
.L_x_765:
[----:B------:R-:W-:Y:S05]  /*189a0*/  BSYNC B1 ;  /* 0x0000000000017941 */ /* 0x000fea0003800000 */
.L_x_764:
        /* <DEDUP_REMOVED lines=13> */
.L_x_767:
[----:B------:R-:W-:Y:S05]  /*18a80*/  BSYNC B1 ;  /* 0x0000000000017941 */ /* 0x000fea0003800000 */
.L_x_766:
        /* <DEDUP_REMOVED lines=8> */
.L_x_769:
[----:B------:R-:W-:Y:S05]  /*18b10*/  BSYNC B1 ;  /* 0x0000000000017941 */ /* 0x000fea0003800000 */
.L_x_768:
        /* <DEDUP_REMOVED lines=11> */
.L_x_771:
[----:B------:R-:W-:Y:S05]  /*18bd0*/  BSYNC B1 ;  /* 0x0000000000017941 */ /* 0x000fea0003800000 */
.L_x_770:
        /* <DEDUP_REMOVED lines=9> */
.L_x_773:
[----:B------:R-:W-:Y:S05]  /*18c70*/  BSYNC B1 ;  /* 0x0000000000017941 */ /* 0x000fea0003800000 */
.L_x_772:
        /* <DEDUP_REMOVED lines=10> */
.L_x_775:
[----:B------:R-:W-:Y:S05]  /*18d20*/  BSYNC B1 ;  /* 0x0000000000017941 */ /* 0x000fea0003800000 */
.L_x_774:
        /* <DEDUP_REMOVED lines=13> */
.L_x_777:
[----:B------:R-:W-:Y:S05]  /*18e00*/  BSYNC B1 ;  /* 0x0000000000017941 */ /* 0x000fea0003800000 */
.L_x_776:
[----:B------:R-:W-:Y:S01]  /*18e10*/  @!P4 IMAD R107, R107, R17, R2 ;  /* 0x000000116b6bc224 */ /* 0x000fe200078e0202 */
[----:B------:R-:W-:Y:S04]  /*18e20*/  BSSY B1, `(.L_x_778) ;  /* 0x0000006000017945 */ /* 0x000fe80003800000 */
[----:B------:R2:W-:Y:S01]  /*18e30*/  @!P4 STG.E.U8 desc[UR36][R10.64+0xa1], R107 ;  /* 0x0000a16b0a00c986 */ /* 0x0005e2000c101124 */
[----:B------:R-:W-:Y:S05]  /*18e40*/  @P1 BRA `(.L_x_779) ;  /* 0x00000000000c1947 */ /* 0x000fea0003800000 */
[----:B------:R-:W0:Y:S02]  /*18e50*/  LDG.E.U8 R16, desc[UR36][R8.64+0xa8] ;  /* 0x0000a82408107981 */ /* 0x000e24000c1e1100 */
[----:B0-----:R-:W-:-:S05]  /*18e60*/  PRMT R3, R16, 0x8880, RZ ;  /* 0x0000888010037816 */ /* 0x001fca00000000ff */
[----:B------:R-:W-:-:S07]  /*18e70*/  IMAD R2, R3, R18, RZ ;  /* 0x0000001203027224 */ /* 0x000fce00078e02ff */
.L_x_779:
[----:B------:R-:W-:Y:S05]  /*18e80*/  BSYNC B1 ;  /* 0x0000000000017941 */ /* 0x000fea0003800000 */
.L_x_778:
        /* <DEDUP_REMOVED lines=9> */
.L_x_781:
[----:B------:R-:W-:Y:S05]  /*18f20*/  BSYNC B1 ;  /* 0x0000000000017941 */ /* 0x000fea0003800000 */
.L_x_780:
[----:B------:R-:W-:Y:S01]  /*18f30*/  @!P6 IMAD R109, R109, R17, R2 ;  /* 0x000000116d6de224 */ /* 0x000fe200078e0202 */
[----:B------:R-:W-:Y:S01]  /*18f40*/  @!P3 IADD3 R12, P4, R4, UR45, RZ ;  /* 0x0000002d040cbc10 */ /* 0x000fe2000ff9e0ff */
[----:B0-----:R-:W-:Y:S01]  /*18f50*/  @!P6 IMAD.MOV.U32 R10, RZ, RZ, R4 ;  /* 0x000000ffff0ae224 */ /* 0x001fe200078e0004 */
[----:B------:R-:W-:Y:S01]  /*18f60*/  BSSY B1, `(.L_x_782) ;  /* 0x000000b000017945 */ /* 0x000fe20003800000 */
[----:B------:R-:W-:Y:S01]  /*18f70*/  @!P6 IMAD.MOV.U32 R11, RZ, RZ, R7 ;  /* 0x000000ffff0be224 */ /* 0x000fe200078e0007 */
[----:B------:R-:W-:Y:S02]  /*18f80*/  @!P3 IADD3.X R13, R7, UR44, RZ, P4, !PT ;  /* 0x0000002c070dbc10 */ /* 0x000fe4000a7fe4ff */
[C---:B------:R-:W-:Y:S02]  /*18f90*/  ISETP.LT.OR P1, PT, R0.reuse, 0xb1, !P0 ;  /* 0x000000b10000780c */ /* 0x040fe40004721670 */
[----:B------:R0:W-:Y:S01]  /*18fa0*/  @!P6 STG.E.U8 desc[UR36][R10.64+0xa9], R109 ;  /* 0x0000a96d0a00e986 */ /* 0x0001e2000c101124 */
[----:B------:R-:W-:-:S02]  /*18fb0*/  ISETP.LT.OR P6, PT, R0, 0xb1, !P2 ;  /* 0x000000b10000780c */ /* 0x000fc400057c1670 */
[----:B-1----:R-:W-:Y:S01]  /*18fc0*/  @!P5 IADD3 R20, P4, R4, UR45, RZ ;  /* 0x0000002d0414dc10 */ /* 0x002fe2000ff9e0ff */
[----:B------:R-:W-:-:S12]  /*18fd0*/  @P3 BRA `(.L_x_783) ;  /* 0x00000000000c3947 */ /* 0x000fd80003800000 */
[----:B------:R-:W2:Y:S02]  /*18fe0*/  LDG.E.U8 R16, desc[UR36][R14.64+0xa8] ;  /* 0x0000a8240e107981 */ /* 0x000ea4000c1e1100 */
[----:B--2---:R-:W-:-:S05]  /*18ff0*/  PRMT R3, R16, 0x8880, RZ ;  /* 0x0000888010037816 */ /* 0x004fca00000000ff */
[----:B------:R-:W-:-:S07]  /*19000*/  IMAD R2, R3, R18, RZ ;  /* 0x0000001203027224 */ /* 0x000fce00078e02ff */
.L_x_783:
[----:B------:R-:W-:Y:S05]  /*19010*/  BSYNC B1 ;  /* 0x0000000000017941 */ /* 0x000fea0003800000 */
.L_x_782:
        /* <DEDUP_REMOVED lines=8> */
.L_x_785:
[----:B------:R-:W-:Y:S05]  /*190a0*/  BSYNC B1 ;  /* 0x0000000000017941 */ /* 0x000fea0003800000 */
.L_x_784:
[----:B------:R-:W-:Y:S01]  /*190b0*/  @!P5 IMAD R111, R111, R17, R2 ;  /* 0x000000116f6fd224 */ /* 0x000fe200078e0202 */
[----:B------:R-:W-:Y:S04]  /*190c0*/  BSSY B1, `(.L_x_786) ;  /* 0x0000006000017945 */ /* 0x000fe80003800000 */
[----:B------:R2:W-:Y:S01]  /*190d0*/  @!P5 STG.E.U8 desc[UR36][R20.64+0xa9], R111 ;  /* 0x0000a96f1400d986 */ /* 0x0005e2000c101124 */
[----:B------:R-:W-:Y:S05]  /*190e0*/  @P6 BRA `(.L_x_787) ;  /* 0x00000000000c6947 */ /* 0x000fea0003800000 */
[----:B------:R-:W1:Y:S02]  /*190f0*/  LDG.E.U8 R16, desc[UR36][R8.64+0xb0] ;  /* 0x0000b02408107981 */ /* 0x000e64000c1e1100 */
[----:B-1----:R-:W-:-:S05]  /*19100*/  PRMT R3, R16, 0x8880, RZ ;  /* 0x0000888010037816 */ /* 0x002fca00000000ff */
[----:B------:R-:W-:-:S07]  /*19110*/  IMAD R2, R3, R18, RZ ;  /* 0x0000001203027224 */ /* 0x000fce00078e02ff */
.L_x_787:
[----:B------:R-:W-:Y:S05]  /*19120*/  BSYNC B1 ;  /* 0x0000000000017941 */ /* 0x000fea0003800000 */
.L_x_786:
[----:B------:R-:W-:Y:S01]  /*19130*/  ISETP.LT.OR P5, PT, R0, 0xb2, !P2 ;  /* 0x000000b20000780c */ /* 0x000fe200057a1670 */
[----:B-1----:R-:W-:Y:S01]  /*19140*/  @!P6 IMAD R3, R112, R17, R2 ;  /* 0x000000117003e224 */ /* 0x002fe200078e0202 */
[----:B------:R-:W-:Y:S01]  /*19150*/  BSSY B1, `(.L_x_788) ;  /* 0x000000b000017945 */ /* 0x000fe20003800000 */
[----:B0-----:R-:W-:Y:S01]  /*19160*/  @!P6 IMAD.MOV.U32 R10, RZ, RZ, R4 ;  /* 0x000000ffff0ae224 */ /* 0x001fe200078e0004 */
[C---:B------:R-:W-:Y:S01]  /*19170*/  ISETP.LT.OR P4, PT, R0.reuse, 0xb2, !P0 ;  /* 0x000000b20000780c */ /* 0x040fe20004781670 */
[----:B------:R-:W-:Y:S01]  /*19180*/  @!P6 IMAD.MOV.U32 R11, RZ, RZ, R7 ;  /* 0x000000ffff0be224 */ /* 0x000fe200078e0007 */
[----:B------:R-:W-:-:S04]  /*19190*/  ISETP.LT.OR P3, PT, R0, 0xb9, !P0 ;  /* 0x000000b90000780c */ /* 0x000fc80004761670 */
[----:B------:R0:W-:Y:S01]  /*191a0*/  @!P6 STG.E.U8 desc[UR36][R10.64+0xb0], R3 ;  /* 0x0000b0030a00e986 */ /* 0x0001e2000c101124 */
[----:B------:R-:W-:Y:S02]  /*191b0*/  @!P1 IADD3 R12, P6, R4, UR45, RZ ;  /* 0x0000002d040c9c10 */ /* 0x000fe4000ffde0ff */
[----:B------:R-:W-:Y:S11]  /*191c0*/  @P5 BRA `(.L_x_789) ;  /* 0x00000000000c5947 */ /* 0x000ff60003800000 */
[----:B------:R-:W0:Y:S02]  /*191d0*/  LDG.E.U8 R16, desc[UR36][R8.64+0xb1] ;  /* 0x0000b12408107981 */ /* 0x000e24000c1e1100 */
[----:B0-----:R-:W-:-:S05]  /*191e0*/  PRMT R3, R16, 0x8880, RZ ;  /* 0x0000888010037816 */ /* 0x001fca00000000ff */
[----:B------:R-:W-:-:S07]  /*191f0*/  IMAD R2, R3, R18, RZ ;  /* 0x0000001203027224 */ /* 0x000fce00078e02ff */
.L_x_789:
[----:B------:R-:W-:Y:S05]  /*19200*/  BSYNC B1 ;  /* 0x0000000000017941 */ /* 0x000fea0003800000 */
.L_x_788:
        /* <DEDUP_REMOVED lines=10> */
.L_x_791:
[----:B------:R-:W-:Y:S05]  /*192b0*/  BSYNC B1 ;  /* 0x0000000000017941 */ /* 0x000fea0003800000 */
.L_x_790:
[----:B------:R-:W-:Y:S01]  /*192c0*/  @!P1 IMAD R3, R114, R17, R2 ;  /* 0x0000001172039224 */ /* 0x000fe200078e0202 */
[----:B------:R-:W-:Y:S01]  /*192d0*/  BSSY B1, `(.L_x_792) ;  /* 0x000000b000017945 */ /* 0x000fe20003800000 */
[C---:B------:R-:W-:Y:S02]  /*192e0*/  ISETP.LT.OR P5, PT, R0.reuse, 0xb9, !P2 ;  /* 0x000000b90000780c */ /* 0x040fe400057a1670 */
[----:B------:R-:W-:Y:S01]  /*192f0*/  ISETP.LT.OR P2, PT, R0, 0xba, !P2 ;  /* 0x000000ba0000780c */ /* 0x000fe20005741670 */
[----:B------:R1:W-:Y:S01]  /*19300*/  @!P1 STG.E.U8 desc[UR36][R12.64+0xb0], R3 ;  /* 0x0000b0030c009986 */ /* 0x0003e2000c101124 */
[C---:B0-----:R-:W-:Y:S02]  /*19310*/  @!P4 IADD3 R10, P1, R4.reuse, UR45, RZ ;  /* 0x0000002d040acc10 */ /* 0x041fe4000ff3e0ff */
[----:B--2---:R-:W-:Y:S02]  /*19320*/  @!P3 IADD3 R20, P6, R4, UR45, RZ ;  /* 0x0000002d0414bc10 */ /* 0x004fe4000ffde0ff */
[----:B------:R-:W-:Y:S01]  /*19330*/  @!P4 IADD3.X R11, R7, UR44, RZ, P1, !PT ;  /* 0x0000002c070bcc10 */ /* 0x000fe20008ffe4ff */
[----:B------:R-:W-:Y:S10]  /*19340*/  @P4 BRA `(.L_x_793) ;  /* 0x00000000000c4947 */ /* 0x000ff40003800000 */
[----:B------:R-:W1:Y:S02]  /*19350*/  LDG.E.U8 R16, desc[UR36][R14.64+0xb1] ;  /* 0x0000b1240e107981 */ /* 0x000e64000c1e1100 */
[----:B-1----:R-:W-:-:S05]  /*19360*/  PRMT R3, R16, 0x8880, RZ ;  /* 0x0000888010037816 */ /* 0x002fca00000000ff */
[----:B------:R-:W-:-:S07]  /*19370*/  IMAD R2, R3, R18, RZ ;  /* 0x0000001203027224 */ /* 0x000fce00078e02ff */
.L_x_793:
[----:B------:R-:W-:Y:S05]  /*19380*/  BSYNC B1 ;  /* 0x0000000000017941 */ /* 0x000fea0003800000 */
.L_x_792:
[----:B------:R-:W-:Y:S01]  /*19390*/  @!P4 IMAD R115, R115, R17, R2 ;  /* 0x000000117373c224 */ /* 0x000fe200078e0202 */
[----:B------:R-:W-:Y:S04]  /*193a0*/  BSSY B1, `(.L_x_794) ;  /* 0x0000006000017945 */ /* 0x000fe80003800000 */
[----:B------:R0:W-:Y:S01]  /*193b0*/  @!P4 STG.E.U8 desc[UR36][R10.64+0xb1], R115 ;  /* 0x0000b1730a00c986 */ /* 0x0001e2000c101124 */
[----:B------:R-:W-:Y:S05]  /*193c0*/  @P5 BRA `(.L_x_795) ;  /* 0x00000000000c5947 */ /* 0x000fea0003800000 */
[----:B------:R-:W1:Y:S02]  /*193d0*/  LDG.E.U8 R16, desc[UR36][R8.64+0xb8] ;  /* 0x0000b82408107981 */ /* 0x000e64000c1e1100 */
[----:B-1----:R-:W-:-:S05]  /*193e0*/  PRMT R3, R16, 0x8880, RZ ;  /* 0x0000888010037816 */ /* 0x002fca00000000ff */
[----:B------:R-:W-:-:S07]  /*193f0*/  IMAD R2, R3, R18, RZ ;  /* 0x0000001203027224 */ /* 0x000fce00078e02ff */
.L_x_795:
[----:B------:R-:W-:Y:S05]  /*19400*/  BSYNC B1 ;  /* 0x0000000000017941 */ /* 0x000fea0003800000 */
.L_x_794:
[----:B-1----:R-:W-:Y:S01]  /*19410*/  @!P5 IMAD R3, R116, R17, R2 ;  /* 0x000000117403d224 */ /* 0x002fe200078e0202 */
        /* <DEDUP_REMOVED lines=8> */
.L_x_797:
[----:B------:R-:W-:Y:S05]  /*194a0*/  BSYNC B1 ;  /* 0x0000000000017941 */ /* 0x000fea0003800000 */
.L_x_796:
[----:B------:R-:W-:Y:S01]  /*194b0*/  @!P2 IMAD R117, R117, R17, R2 ;  /* 0x000000117575a224 */ /* 0x000fe200078e0202 */
[----:B------:R-:W-:Y:S01]  /*194c0*/  BSSY B1, `(.L_x_798) ;  /* 0x0000009000017945 */ /* 0x000fe20003800000 */
[----:B------:R-:W-:Y:S01]  /*194d0*/  @!P2 IMAD.MOV.U32 R8, RZ, RZ, R4 ;  /* 0x000000ffff08a224 */ /* 0x000fe200078e0004 */
[----:B------:R-:W-:Y:S01]  /*194e0*/  @!P3 IADD3.X R21, R7, UR44, RZ, P6, !PT ;  /* 0x0000002c0715bc10 */ /* 0x000fe2000b7fe4ff */
[----:B------:R-:W-:-:S05]  /*194f0*/  @!P2 IMAD.MOV.U32 R9, RZ, RZ, R7 ;  /* 0x000000ffff09a224 */ /* 0x000fca00078e0007 */
[----:B------:R1:W-:Y:S01]  /*19500*/  @!P2 STG.E.U8 desc[UR36][R8.64+0xb9], R117 ;  /* 0x0000b9750800a986 */ /* 0x0003e2000c101124 */
[----:B------:R-:W-:Y:S05]  /*19510*/  @P3 BRA `(.L_x_799) ;  /* 0x00000000000c3947 */ /* 0x000fea0003800000 */
[----:B------:R-:W0:Y:S02]  /*19520*/  LDG.E.U8 R16, desc[UR36][R14.64+0xb8] ;  /* 0x0000b8240e107981 */ /* 0x000e24000c1e1100 */
[----:B0-----:R-:W-:-:S05]  /*19530*/  PRMT R3, R16, 0x8880, RZ ;  /* 0x0000888010037816 */ /* 0x001fca00000000ff */
[----:B------:R-:W-:-:S07]  /*19540*/  IMAD R2, R3, R18, RZ ;  /* 0x0000001203027224 */ /* 0x000fce00078e02ff */
.L_x_799:
[----:B------:R-:W-:Y:S05]  /*19550*/  BSYNC B1 ;  /* 0x0000000000017941 */ /* 0x000fea0003800000 */
.L_x_798:
[----:B0-----:R-:W-:Y:S01]  /*19560*/  @!P3 IMAD R3, R118, R17, R2 ;  /* 0x000000117603b224 */ /* 0x001fe200078e0202 */
[----:B------:R-:W-:Y:S01]  /*19570*/  ISETP.LT.OR P0, PT, R0, 0xba, !P0 ;  /* 0x000000ba0000780c */ /* 0x000fe20004701670 */
[----:B------:R-:W-:Y:S03]  /*19580*/  BSSY B1, `(.L_x_800) ;  /* 0x0000006000017945 */ /* 0x000fe60003800000 */
[----:B------:R0:W-:Y:S09]  /*19590*/  @!P3 STG.E.U8 desc[UR36][R20.64+0xb8], R3 ;  /* 0x0000b8031400b986 */ /* 0x0001f2000c101124 */
[----:B------:R-:W-:Y:S05]  /*195a0*/  @P0 BRA `(.L_x_801) ;  /* 0x00000000000c0947 */ /* 0x000fea0003800000 */
[----:B------:R-:W0:Y:S02]  /*195b0*/  LDG.E.U8 R16, desc[UR36][R14.64+0xb9] ;  /* 0x0000b9240e107981 */ /* 0x000e24000c1e1100 */
[----:B0-----:R-:W-:-:S05]  /*195c0*/  PRMT R3, R16, 0x8880, RZ ;  /* 0x0000888010037816 */ /* 0x001fca00000000ff */
[----:B------:R-:W-:-:S07]  /*195d0*/  IMAD R2, R3, R18, RZ ;  /* 0x0000001203027224 */ /* 0x000fce00078e02ff */
.L_x_801:
[----:B------:R-:W-:Y:S05]  /*195e0*/  BSYNC B1 ;  /* 0x0000000000017941 */ /* 0x000fea0003800000 */
.L_x_800:
[----:B------:R-:W-:Y:S01]  /*195f0*/  IMAD R119, R119, R17, R2 ;  /* 0x0000001177777224 */ /* 0x000fe200078e0202 */
[----:B------:R-:W-:Y:S06]  /*19600*/  @P0 BRA `(.L_x_802) ;  /* 0x0000007000dc0947 */ /* 0x000fec0003800000 */
[----:B------:R-:W-:-:S04]  /*19610*/  IADD3 R4, P0, R4, UR45, RZ ;  /* 0x0000002d04047c10 */ /* 0x000fc8000ff1e0ff */
[----:B------:R-:W-:-:S05]  /*19620*/  IADD3.X R5, R7, UR44, RZ, P0, !PT ;  /* 0x0000002c07057c10 */ /* 0x000fca00087fe4ff */
[----:B------:R2:W-:Y:S01]  /*19630*/  STG.E.U8 desc[UR36][R4.64+0xb9], R119 ;  /* 0x0000b97704007986 */ /* 0x0005e2000c101124 */
[----:B------:R-:W-:Y:S05]  /*19640*/  BRA `(.L_x_802) ;  /* 0x0000007000cc7947 */ /* 0x000fea0003800000 */
.L_x_35:
[----:B------:R-:W2:Y:S01]  /*19650*/  LDL.LU R6, [R1+0x188] ;  /* 0x0001880001067983 */ /* 0x000ea20000300800 */
[----:B------:R-:W-:-:S03]  /*19660*/  ULDC.64 UR4, c[0x0][0x5c0] ;  /* 0x0001700000047ab9 */ /* 0x000fc60000000a00 */
[----:B------:R-:W3:Y:S04]  /*19670*/  LDL.LU R8, [R1+0x200] ;  /* 0x0002000001087983 */ /* 0x000ee80000300800 */
[----:B------:R-:W4:Y:S04]  /*19680*/  LDL.LU R235, [R1+0x28c] ;  /* 0x00028c0001eb7983 */ /* 0x000f280000300800 */
[----:B------:R-:W5:Y:S04]  /*19690*/  LDL.LU R234, [R1+0x290] ;  /* 0x0002900001ea7983 */ /* 0x000f680000300800 */
[----:B------:R-:W4:Y:S04]  /*196a0*/  LDL.LU R233, [R1+0x294] ;  /* 0x0002940001e97983 */ /* 0x000f280000300800 */
        /* <DEDUP_REMOVED lines=21> */
[----:B------:R-:W4:Y:S01]  /*19800*/  LDL.LU R14, [R1+0x2ec] ;  /* 0x0002ec00010e7983 */ /* 0x000f220000300800 */
[----:B------:R-:W-:-:S03]  /*19810*/  IADD3 R4, P2, R2, UR4, RZ ;  /* 0x0000000402047c10 */ /* 0x000fc6000ff5e0ff */
[----:B------:R-:W4:Y:S04]  /*19820*/  LDL.LU R13, [R1+0x2f0] ;  /* 0x0002f000010d7983 */ /* 0x000f280000300800 */
[----:B------:R-:W4:Y:S04]  /*19830*/  LDL.LU R12, [R1+0x2f4] ;  /* 0x0002f400010c7983 */ /* 0x000f280000300800 */
[----:B------:R-:W4:Y:S04]  /*19840*/  LDL.LU R11, [R1+0x2f8] ;  /* 0x0002f800010b7983 */ /* 0x000f280000300800 */
[----:B------:R-:W4:Y:S01]  /*19850*/  LDL.LU R10, [R1+0x2fc] ;  /* 0x0002fc00010a7983 */ /* 0x000f220000300800 */
[----:B------:R-:W-:-:S03]  /*19860*/  ISETP.GE.AND P1, PT, R19, 0x1, PT ;  /* 0x000000011300780c */ /* 0x000fc60003f26270 */
[----:B------:R-:W2:Y:S01]  /*19870*/  LDL.LU R2, [R1+0x180] ;  /* 0x0001800001027983 */ /* 0x000ea20000300800 */
[----:B------:R-:W-:-:S03]  /*19880*/  ISETP.LT.OR P0, PT, R0, 0x1, !P1 ;  /* 0x000000010000780c */ /* 0x000fc60004f01670 */
[----:B------:R-:W3:Y:S01]  /*19890*/  LDL.LU R3, [R1+0x184] ;  /* 0x0001840001037983 */ /* 0x000ee20000300800 */
[----:B------:R-:W-:Y:S02]  /*198a0*/  IADD3.X R5, R7, UR5, RZ, P2, !PT ;  /* 0x0000000507057c10 */ /* 0x000fe400097fe4ff */
[----:B------:R-:W-:Y:S01]  /*198b0*/  ISETP.LT.OR P2, PT, R0, 0x2, !P1 ;  /* 0x000000020000780c */ /* 0x000fe20004f41670 */
[----:B------:R-:W5:Y:S06]  /*198c0*/  LDL.LU R7, [R1+0x1fc] ;  /* 0x0001fc0001077983 */ /* 0x000f6c0000300800 */
[----:B--2---:R-:W-:-:S05]  /*198d0*/  @!P0 IMAD R2, R2, R17, RZ ;  /* 0x0000001102028224 */ /* 0x004fca00078e02ff */
[----:B------:R3:W-:Y:S01]  /*198e0*/  @!P0 STG.E.U8 desc[UR36][R4.64], R2 ;  /* 0x0000000204008986 */ /* 0x0007e2000c101124 */
[----:B------:R-:W-:-:S04]  /*198f0*/  ISETP.GE.AND P0, PT, R19, 0x9, PT ;  /* 0x000000091300780c */ /* 0x000fc80003f06270 */
[----:B------:R-:W-:Y:S01]  /*19900*/  ISETP.LT.OR P3, PT, R0, 0x1, !P0 ;  /* 0x000000010000780c */ /* 0x000fe20004761670 */
[----:B---3--:R-:W-:-:S05]  /*19910*/  @!P2 IMAD R2, R3, R17, RZ ;  /* 0x000000110302a224 */ /* 0x008fca00078e02ff */
[----:B------:R0:W-:Y:S07]  /*19920*/  @!P2 STG.E.U8 desc[UR36][R4.64+0x1], R2 ;  /* 0x000001020400a986 */ /* 0x0001ee000c101124 */
[----:B------:R-:W-:Y:S01]  /*19930*/  @!P3 IMAD R6, R6, R17, RZ ;  /* 0x000000110606b224 */ /* 0x000fe200078e02ff */
[----:B0-----:R-:W-:-:S04]  /*19940*/  @!P3 IADD3 R2, P2, R4, UR45, RZ ;  /* 0x0000002d0402bc10 */ /* 0x001fc8000ff5e0ff */
[----:B------:R-:W-:-:S05]  /*19950*/  @!P3 IADD3.X R3, R5, UR44, RZ, P2, !PT ;  /* 0x0000002c0503bc10 */ /* 0x000fca00097fe4ff */
[----:B------:R0:W-:Y:S04]  /*19960*/  @!P3 STG.E.U8 desc[UR36][R2.64], R6 ;  /* 0x000000060200b986 */ /* 0x0001e8000c101124 */
[----:B0-----:R-:W2:Y:S01]  /*19970*/  LDL.LU R6, [R1+0x18c] ;  /* 0x00018c0001067983 */ /* 0x001ea20000300800 */
[----:B------:R-:W-:-:S13]  /*19980*/  ISETP.LT.OR P2, PT, R0, 0x2, !P0 ;  /* 0x000000020000780c */ /* 0x000fda0004741670 */
[----:B------:R-:W-:-:S04]  /*19990*/  @!P2 IADD3 R2, P5, R4, UR45, RZ ;  /* 0x0000002d0402ac10 */ /* 0x000fc8000ffbe0ff */
[----:B------:R-:W-:Y:S01]  /*199a0*/  @!P2 IADD3.X R3, R5, UR44, RZ, P5, !PT ;  /* 0x0000002c0503ac10 */ /* 0x000fe2000affe4ff */
[----:B--2---:R-:W-:-:S05]  /*199b0*/  @!P2 IMAD R6, R6, R17, RZ ;  /* 0x000000110606a224 */ /* 0x004fca00078e02ff */
[----:B------:R0:W-:Y:S04]  /*199c0*/  @!P2 STG.E.U8 desc[UR36][R2.64+0x1], R6 ;  /* 0x000001060200a986 */ /* 0x0001e8000c101124 */
[----:B0-----:R-:W2:Y:S04]  /*199d0*/  LDL.LU R3, [R1+0x190] ;  /* 0x0001900001037983 */ /* 0x001ea80000300800 */
[----:B------:R-:W3:Y:S04]  /*199e0*/  LDL.LU R2, [R1+0x194] ;  /* 0x0001940001027983 */ /* 0x000ee80000300800 */
[----:B------:R-:W4:Y:S01]  /*199f0*/  LDL.LU R6, [R1+0x198] ;  /* 0x0001980001067983 */ /* 0x000f220000300800 */
[----:B------:R-:W-:-:S02]  /*19a00*/  ISETP.LT.OR P4, PT, R0, 0xa, !P1 ;  /* 0x0000000a0000780c */ /* 0x000fc40004f81670 */
[C---:B------:R-:W-:Y:S02]  /*19a10*/  ISETP.LT.OR P3, PT, R0.reuse, 0x9, !P1 ;  /* 0x000000090000780c */ /* 0x040fe40004f61670 */
[----:B------:R-:W-:-:S11]  /*19a20*/  ISETP.LT.OR P2, PT, R0, 0x9, !P0 ;  /* 0x000000090000780c */ /* 0x000fd60004741670 */
[-C--:B--2---:R-:W-:Y:S02]  /*19a30*/  @!P3 IMAD R3, R3, R17.reuse, RZ ;  /* 0x000000110303b224 */ /* 0x084fe400078e02ff */
[----:B---3--:R-:W-:-:S03]  /*19a40*/  @!P4 IMAD R2, R2, R17, RZ ;  /* 0x000000110202c224 */ /* 0x008fc600078e02ff */
[----:B------:R-:W-:Y:S04]  /*19a50*/  @!P3 STG.E.U8 desc[UR36][R4.64+0x8], R3 ;  /* 0x000008030400b986 */ /* 0x000fe8000c101124 */
[----:B------:R0:W-:Y:S01]  /*19a60*/  @!P4 STG.E.U8 desc[UR36][R4.64+0x9], R2 ;  /* 0x000009020400c986 */ /* 0x0001e2000c101124 */
[----:B----4-:R-:W-:Y:S01]  /*19a70*/  @!P2 IMAD R6, R6, R17, RZ ;  /* 0x000000110606a224 */ /* 0x010fe200078e02ff */
        /* <DEDUP_REMOVED lines=109> */
[----:B0-----:R-:W2:Y:S01]  /*1a150*/  LDL.LU R2, [R1+0x1f0] ;  /* 0x0001f00001027983 */ /* 0x001ea20000300800 */
[----:B------:R-:W-:-:S03]  /*1a160*/  ISETP.LT.OR P4, PT, R0, 0x39, !P1 ;  /* 0x000000390000780c */ /* 0x000fc60004f81670 */
[----:B------:R-:W3:Y:S01]  /*1a170*/  LDL.LU R3, [R1+0x1f4] ;  /* 0x0001f40001037983 */ /* 0x000ee20000300800 */
[C---:B------:R-:W-:Y:S02]  /*1a180*/  ISETP.LT.OR P6, PT, R0.reuse, 0x3a, !P1 ;  /* 0x0000003a0000780c */ /* 0x040fe40004fc1670 */
[----:B------:R-:W-:-:S07]  /*1a190*/  ISETP.LT.OR P3, PT, R0, 0x39, !P0 ;  /* 0x000000390000780c */ /* 0x000fce0004761670 */
[----:B--2---:R-:W-:-:S05]  /*1a1a0*/  @!P4 IMAD R6, R2, R17, RZ ;  /* 0x000000110206c224 */ /* 0x004fca00078e02ff */
[----:B------:R0:W-:Y:S04]  /*1a1b0*/  @!P4 STG.E.U8 desc[UR36][R4.64+0x38], R6 ;  /* 0x000038060400c986 */ /* 0x0001e8000c101124 */
[----:B0-----:R-:W2:Y:S01]  /*1a1c0*/  LDL.LU R6, [R1+0x1f8] ;  /* 0x0001f80001067983 */ /* 0x001ea20000300800 */
[----:B---3--:R-:W-:Y:S01]  /*1a1d0*/  @!P6 IMAD R3, R3, R17, RZ ;  /* 0x000000110303e224 */ /* 0x008fe200078e02ff */
[----:B------:R-:W-:-:S04]  /*1a1e0*/  @!P3 IADD3 R2, P2, R4, UR45, RZ ;  /* 0x0000002d0402bc10 */ /* 0x000fc8000ff5e0ff */
[----:B------:R0:W-:Y:S02]  /*1a1f0*/  @!P6 STG.E.U8 desc[UR36][R4.64+0x39], R3 ;  /* 0x000039030400e986 */ /* 0x0001e4000c101124 */
[----:B0-----:R-:W-:Y:S01]  /*1a200*/  @!P3 IADD3.X R3, R5, UR44, RZ, P2, !PT ;  /* 0x0000002c0503bc10 */ /* 0x001fe200097fe4ff */
[----:B--2---:R-:W-:-:S05]  /*1a210*/  @!P3 IMAD R6, R6, R17, RZ ;  /* 0x000000110606b224 */ /* 0x004fca00078e02ff */
[----:B------:R0:W-:Y:S04]  /*1a220*/  @!P3 STG.E.U8 desc[UR36][R2.64+0x38], R6 ;  /* 0x000038060200b986 */ /* 0x0001e8000c101124 */
[----:B0-----:R-:W2:Y:S01]  /*1a230*/  LDL.LU R6, [R1+0x204] ;  /* 0x0002040001067983 */ /* 0x001ea20000300800 */
[C---:B------:R-:W-:Y:S02]  /*1a240*/  ISETP.LT.OR P5, PT, R0.reuse, 0x3a, !P0 ;  /* 0x0000003a0000780c */ /* 0x040fe400047a1670 */
[C---:B------:R-:W-:Y:S02]  /*1a250*/  ISETP.LT.OR P4, PT, R0.reuse, 0x41, !P1 ;  /* 0x000000410000780c */ /* 0x040fe40004f81670 */
[----:B------:R-:W-:-:S09]  /*1a260*/  ISETP.LT.OR P6, PT, R0, 0x42, !P1 ;  /* 0x000000420000780c */ /* 0x000fd20004fc1670 */
[----:B------:R-:W-:Y:S01]  /*1a270*/  @!P5 IADD3 R2, P3, R4, UR45, RZ ;  /* 0x0000002d0402dc10 */ /* 0x000fe2000ff7e0ff */
[-C--:B-----5:R-:W-:Y:S02]  /*1a280*/  @!P5 IMAD R7, R7, R17.reuse, RZ ;  /* 0x000000110707d224 */ /* 0x0a0fe400078e02ff */
[----:B------:R-:W-:Y:S01]  /*1a290*/  @!P4 IMAD R8, R8, R17, RZ ;  /* 0x000000110808c224 */ /* 0x000fe200078e02ff */
[----:B------:R-:W-:-:S05]  /*1a2a0*/  @!P5 IADD3.X R3, R5, UR44, RZ, P3, !PT ;  /* 0x0000002c0503dc10 */ /* 0x000fca0009ffe4ff */
[----:B------:R0:W-:Y:S04]  /*1a2b0*/  @!P5 STG.E.U8 desc[UR36][R2.64+0x39], R7 ;  /* 0x000039070200d986 */ /* 0x0001e8000c101124 */
[----:B------:R1:W-:Y:S04]  /*1a2c0*/  @!P4 STG.E.U8 desc[UR36][R4.64+0x40], R8 ;  /* 0x000040080400c986 */ /* 0x0003e8000c101124 */
[----:B0-----:R-:W3:Y:S04]  /*1a2d0*/  LDL.LU R7, [R1+0x20c] ;  /* 0x00020c0001077983 */ /* 0x001ee80000300800 */
[----:B-1----:R-:W4:Y:S01]  /*1a2e0*/  LDL.LU R8, [R1+0x210] ;  /* 0x0002100001087983 */ /* 0x002f220000300800 */
[----:B--2---:R-:W-:-:S05]  /*1a2f0*/  @!P6 IMAD R6, R6, R17, RZ ;  /* 0x000000110606e224 */ /* 0x004fca00078e02ff */
        /* <DEDUP_REMOVED lines=8> */
[C---:B------:R-:W-:Y:S02]  /*1a380*/  ISETP.LT.OR P3, PT, R0.reuse, 0x42, !P0 ;  /* 0x000000420000780c */ /* 0x040fe40004761670 */
[C---:B------:R-:W-:Y:S02]  /*1a390*/  ISETP.LT.OR P4, PT, R0.reuse, 0x49, !P1 ;  /* 0x000000490000780c */ /* 0x040fe40004f81670 */
[----:B------:R-:W-:-:S09]  /*1a3a0*/  ISETP.LT.OR P6, PT, R0, 0x4a, !P1 ;  /* 0x0000004a0000780c */ /* 0x000fd20004fc1670 */
[----:B------:R-:W-:Y:S01]  /*1a3b0*/  @!P3 IADD3 R2, P2, R4, UR45, RZ ;  /* 0x0000002d0402bc10 */ /* 0x000fe2000ff5e0ff */
[-C--:B---3--:R-:W-:Y:S02]  /*1a3c0*/  @!P3 IMAD R7, R7, R17.reuse, RZ ;  /* 0x000000110707b224 */ /* 0x088fe400078e02ff */
[----:B----4-:R-:W-:Y:S01]  /*1a3d0*/  @!P4 IMAD R8, R8, R17, RZ ;  /* 0x000000110808c224 */ /* 0x010fe200078e02ff */
        /* <DEDUP_REMOVED lines=128> */
[C---:B------:R-:W-:Y:S02]  /*1abe0*/  ISETP.LT.OR P5, PT, R0.reuse, 0x79, !P0 ;  /* 0x000000790000780c */ /* 0x040fe400047a1670 */
[----:B------:R-:W-:-:S11]  /*1abf0*/  ISETP.LT.OR P2, PT, R0, 0x7a, !P0 ;  /* 0x0000007a0000780c */ /* 0x000fd60004741670 */
[----:B------:R-:W-:-:S04]  /*1ac00*/  @!P5 IADD3 R2, P3, R4, UR45, RZ ;  /* 0x0000002d0402dc10 */ /* 0x000fc8000ff7e0ff */
[----:B------:R-:W-:Y:S01]  /*1ac10*/  @!P5 IADD3.X R3, R5, UR44, RZ, P3, !PT ;  /* 0x0000002c0503dc10 */ /* 0x000fe20009ffe4ff */
[-C--:B---3--:R-:W-:Y:S02]  /*1ac20*/  @!P2 IMAD R7, R7, R17.reuse, RZ ;  /* 0x000000110707a224 */ /* 0x088fe400078e02ff */
[----:B--2---:R-:W-:-:S05]  /*1ac30*/  @!P5 IMAD R6, R6, R17, RZ ;  /* 0x000000110606d224 */ /* 0x004fca00078e02ff */
[----:B------:R0:W-:Y:S02]  /*1ac40*/  @!P5 STG.E.U8 desc[UR36][R2.64+0x78], R6 ;  /* 0x000078060200d986 */ /* 0x0001e4000c101124 */
[----:B0-----:R-:W-:Y:S02]  /*1ac50*/  @!P2 IADD3 R2, P5, R4, UR45, RZ ;  /* 0x0000002d0402ac10 */ /* 0x001fe4000ffbe0ff */
[----:B------:R-:W2:Y:S02]  /*1ac60*/  LDL.LU R6, [R1+0x284] ;  /* 0x0002840001067983 */ /* 0x000ea40000300800 */
[----:B------:R-:W-:-:S05]  /*1ac70*/  @!P2 IADD3.X R3, R5, UR44, RZ, P5, !PT ;  /* 0x0000002c0503ac10 */ /* 0x000fca000affe4ff */
[----:B------:R0:W-:Y:S04]  /*1ac80*/  @!P2 STG.E.U8 desc[UR36][R2.64+0x79], R7 ;  /* 0x000079070200a986 */ /* 0x0001e8000c101124 */
[----:B0-----:R-:W3:Y:S01]  /*1ac90*/  LDL.LU R7, [R1+0x288] ;  /* 0x0002880001077983 */ /* 0x001ee20000300800 */
[C---:B------:R-:W-:Y:S02]  /*1aca0*/  ISETP.LT.OR P6, PT, R0.reuse, 0x82, !P1 ;  /* 0x000000820000780c */ /* 0x040fe40004fc1670 */
[C---:B------:R-:W-:Y:S02]  /*1acb0*/  ISETP.LT.OR P3, PT, R0.reuse, 0x81, !P0 ;  /* 0x000000810000780c */ /* 0x040fe40004761670 */
[C---:B------:R-:W-:Y:S02]  /*1acc0*/  ISETP.LT.OR P4, PT, R0.reuse, 0x81, !P1 ;  /* 0x000000810000780c */ /* 0x040fe40004f81670 */
[----:B------:R-:W-:-:S09]  /*1acd0*/  ISETP.LT.OR P5, PT, R0, 0x82, !P0 ;  /* 0x000000820000780c */ /* 0x000fd200047a1670 */
[----:B------:R-:W-:Y:S02]  /*1ace0*/  @!P3 IADD3 R2, P2, R4, UR45, RZ ;  /* 0x0000002d0402bc10 */ /* 0x000fe4000ff5e0ff */
[----:B----4-:R-:W-:Y:S02]  /*1acf0*/  @!P4 IMAD R8, R8, R17, RZ ;  /* 0x000000110808c224 */ /* 0x010fe400078e02ff */
[----:B------:R-:W-:Y:S02]  /*1ad00*/  @!P3 IADD3.X R3, R5, UR44, RZ, P2, !PT ;  /* 0x0000002c0503bc10 */ /* 0x000fe400097fe4ff */
[C---:B------:R-:W-:Y:S01]  /*1ad10*/  ISETP.LT.OR P2, PT, R0.reuse, 0x89, !P0 ;  /* 0x000000890000780c */ /* 0x040fe20004741670 */
[----:B------:R0:W-:Y:S01]  /*1ad20*/  @!P4 STG.E.U8 desc[UR36][R4.64+0x80], R8 ;  /* 0x000080080400c986 */ /* 0x0001e2000c101124 */
[----:B------:R-:W-:-:S13]  /*1ad30*/  ISETP.LT.OR P4, PT, R0, 0x89, !P1 ;  /* 0x000000890000780c */ /* 0x000fda0004f81670 */
[-C--:B0-----:R-:W-:Y:S02]  /*1ad40*/  @!P4 IMAD R8, R234, R17.reuse, RZ ;  /* 0x00000011ea08c224 */ /* 0x081fe400078e02ff */
[----:B--2---:R-:W-:-:S05]  /*1ad50*/  @!P6 IMAD R6, R6, R17, RZ ;  /* 0x000000110606e224 */ /* 0x004fca00078e02ff */
[----:B------:R3:W-:Y:S01]  /*1ad60*/  @!P6 STG.E.U8 desc[UR36][R4.64+0x81], R6 ;  /* 0x000081060400e986 */ /* 0x0007e2000c101124 */
[----:B------:R-:W-:Y:S01]  /*1ad70*/  ISETP.LT.OR P6, PT, R0, 0x8a, !P1 ;  /* 0x0000008a0000780c */ /* 0x000fe20004fc1670 */
[----:B---3--:R-:W-:-:S05]  /*1ad80*/  @!P3 IMAD R6, R7, R17, RZ ;  /* 0x000000110706b224 */ /* 0x008fca00078e02ff */
[----:B------:R0:W-:Y:S01]  /*1ad90*/  @!P3 STG.E.U8 desc[UR36][R2.64+0x80], R6 ;  /* 0x000080060200b986 */ /* 0x0001e2000c101124 */
[----:B------:R-:W-:Y:S01]  /*1ada0*/  @!P5 IMAD R7, R235, R17, RZ ;  /* 0x00000011eb07d224 */ /* 0x000fe200078e02ff */
[----:B0-----:R-:W-:-:S04]  /*1adb0*/  @!P5 IADD3 R2, P3, R4, UR45, RZ ;  /* 0x0000002d0402dc10 */ /* 0x001fc8000ff7e0ff */
[----:B------:R-:W-:Y:S01]  /*1adc0*/  @!P5 IADD3.X R3, R5, UR44, RZ, P3, !PT ;  /* 0x0000002c0503dc10 */ /* 0x000fe20009ffe4ff */
[----:B------:R-:W-:Y:S01]  /*1add0*/  @!P6 IMAD R6, R233, R17, RZ ;  /* 0x00000011e906e224 */ /* 0x000fe200078e02ff */
[----:B------:R-:W-:-:S03]  /*1ade0*/  ISETP.LT.OR P3, PT, R0, 0x8a, !P0 ;  /* 0x0000008a0000780c */ /* 0x000fc60004761670 */
[----:B------:R0:W-:Y:S04]  /*1adf0*/  @!P5 STG.E.U8 desc[UR36][R2.64+0x81], R7 ;  /* 0x000081070200d986 */ /* 0x0001e8000c101124 */
[----:B------:R1:W-:Y:S01]  /*1ae00*/  @!P6 STG.E.U8 desc[UR36][R4.64+0x89], R6 ;  /* 0x000089060400e986 */ /* 0x0003e2000c101124 */
[----:B------:R-:W-:Y:S02]  /*1ae10*/  ISETP.LT.OR P6, PT, R0, 0x92, !P1 ;  /* 0x000000920000780c */ /* 0x000fe40004fc1670 */
[----:B0-----:R-:W-:-:S04]  /*1ae20*/  @!P2 IADD3 R2, P5, R4, UR45, RZ ;  /* 0x0000002d0402ac10 */ /* 0x001fc8000ffbe0ff */
[----:B------:R-:W-:Y:S01]  /*1ae30*/  @!P2 IADD3.X R3, R5, UR44, RZ, P5, !PT ;  /* 0x0000002c0503ac10 */ /* 0x000fe2000affe4ff */
[----:B-1----:R-:W-:Y:S01]  /*1ae40*/  @!P2 IMAD R6, R232, R17, RZ ;  /* 0x00000011e806a224 */ /* 0x002fe200078e02ff */
[C---:B------:R-:W-:Y:S01]  /*1ae50*/  ISETP.LT.OR P5, PT, R0.reuse, 0x91, !P0 ;  /* 0x000000910000780c */ /* 0x040fe200047a1670 */
[----:B------:R-:W-:Y:S01]  /*1ae60*/  @!P4 STG.E.U8 desc[UR36][R4.64+0x88], R8 ;  /* 0x000088080400c986 */ /* 0x000fe2000c101124 */
[----:B------:R-:W-:-:S03]  /*1ae70*/  ISETP.LT.OR P4, PT, R0, 0x91, !P1 ;  /* 0x000000910000780c */ /* 0x000fc60004f81670 */
[----:B------:R0:W-:Y:S01]  /*1ae80*/  @!P2 STG.E.U8 desc[UR36][R2.64+0x88], R6 ;  /* 0x000088060200a986 */ /* 0x0001e2000c101124 */
[----:B------:R-:W-:Y:S01]  /*1ae90*/  @!P3 IMAD R7, R231, R17, RZ ;  /* 0x00000011e707b224 */ /* 0x000fe200078e02ff */
[----:B0-----:R-:W-:-:S04]  /*1aea0*/  @!P3 IADD3 R2, P2, R4, UR45, RZ ;  /* 0x0000002d0402bc10 */ /* 0x001fc8000ff5e0ff */
[----:B------:R-:W-:Y:S01]  /*1aeb0*/  @!P3 IADD3.X R3, R5, UR44, RZ, P2, !PT ;  /* 0x0000002c0503bc10 */ /* 0x000fe200097fe4ff */
[----:B------:R-:W-:Y:S01]  /*1aec0*/  @!P6 IMAD R6, R229, R17, RZ ;  /* 0x00000011e506e224 */ /* 0x000fe200078e02ff */
[----:B------:R-:W-:-:S03]  /*1aed0*/  ISETP.LT.OR P2, PT, R0, 0x92, !P0 ;  /* 0x000000920000780c */ /* 0x000fc60004741670 */
[----:B------:R0:W-:Y:S01]  /*1aee0*/  @!P3 STG.E.U8 desc[UR36][R2.64+0x89], R7 ;  /* 0x000089070200b986 */ /* 0x0001e2000c101124 */
[----:B------:R-:W-:-:S03]  /*1aef0*/  @!P4 IMAD R8, R230, R17, RZ ;  /* 0x00000011e608c224 */ /* 0x000fc600078e02ff */
        /* <DEDUP_REMOVED lines=9> */
[-C--:B------:R-:W-:Y:S01]  /*1af90*/  @!P6 IMAD R7, R225, R17.reuse, RZ ;  /* 0x00000011e107e224 */ /* 0x080fe200078e02ff */
[----:B0-----:R-:W-:Y:S01]  /*1afa0*/  @!P2 IADD3 R2, P5, R4, UR45, RZ ;  /* 0x0000002d0402ac10 */ /* 0x001fe2000ffbe0ff */
[----:B------:R-:W-:-:S03]  /*1afb0*/  @!P2 IMAD R6, R227, R17, RZ ;  /* 0x00000011e306a224 */ /* 0x000fc600078e02ff */
[----:B------:R-:W-:Y:S02]  /*1afc0*/  @!P2 IADD3.X R3, R5, UR44, RZ, P5, !PT ;  /* 0x0000002c0503ac10 */ /* 0x000fe4000affe4ff */
[----:B------:R-:W-:-:S03]  /*1afd0*/  ISETP.LT.OR P5, PT, R0, 0x9a, !P0 ;  /* 0x0000009a0000780c */ /* 0x000fc600047a1670 */
[----:B------:R0:W-:Y:S01]  /*1afe0*/  @!P2 STG.E.U8 desc[UR36][R2.64+0x91], R6 ;  /* 0x000091060200a986 */ /* 0x0001e2000c101124 */
[----:B------:R-:W-:-:S03]  /*1aff0*/  @!P4 IMAD R8, R226, R17, RZ ;  /* 0x00000011e208c224 */ /* 0x000fc600078e02ff */
[----:B------:R1:W-:Y:S01]  /*1b000*/  @!P6 STG.E.U8 desc[UR36][R4.64+0x99], R7 ;  /* 0x000099070400e986 */ /* 0x0003e2000c101124 */
[----:B0-----:R-:W-:Y:S01]  /*1b010*/  @!P3 IADD3 R6, P2, R4, UR45, RZ ;  /* 0x0000002d0406bc10 */ /* 0x001fe2000ff5e0ff */
[----:B------:R-:W-:-:S03]  /*1b020*/  @!P3 IMAD R3, R224, R17, RZ ;  /* 0x00000011e003b224 */ /* 0x000fc600078e02ff */
[----:B-1----:R-:W-:Y:S02]  /*1b030*/  @!P3 IADD3.X R7, R5, UR44, RZ, P2, !PT ;  /* 0x0000002c0507bc10 */ /* 0x002fe400097fe4ff */
[----:B------:R-:W-:Y:S01]  /*1b040*/  ISETP.LT.OR P2, PT, R0, 0xa1, !P0 ;  /* 0x000000a10000780c */ /* 0x000fe20004741670 */
[----:B------:R-:W-:Y:S01]  /*1b050*/  @!P4 STG.E.U8 desc[UR36][R4.64+0x98], R8 ;  /* 0x000098080400c986 */ /* 0x000fe2000c101124 */
[----:B------:R-:W-:-:S03]  /*1b060*/  @!P5 IADD3 R2, P6, R4, UR45, RZ ;  /* 0x0000002d0402dc10 */ /* 0x000fc6000ffde0ff */
[----:B------:R0:W-:Y:S01]  /*1b070*/  @!P3 STG.E.U8 desc[UR36][R6.64+0x98], R3 ;  /* 0x000098030600b986 */ /* 0x0001e2000c101124 */
[C---:B------:R-:W-:Y:S02]  /*1b080*/  ISETP.LT.OR P3, PT, R0.reuse, 0xa2, !P1 ;  /* 0x000000a20000780c */ /* 0x040fe40004f61670 */
[----:B------:R-:W-:Y:S02]  /*1b090*/  ISETP.LT.OR P4, PT, R0, 0xa1, !P1 ;  /* 0x000000a10000780c */ /* 0x000fe40004f81670 */
[----:B0-----:R-:W-:Y:S01]  /*1b0a0*/  @!P5 IADD3.X R3, R5, UR44, RZ, P6, !PT ;  /* 0x0000002c0503dc10 */ /* 0x001fe2000b7fe4ff */
[----:B------:R-:W-:-:S05]  /*1b0b0*/  @!P5 IMAD R6, R223, R17, RZ ;  /* 0x00000011df06d224 */ /* 0x000fca00078e02ff */
[----:B------:R0:W-:Y:S01]  /*1b0c0*/  @!P5 STG.E.U8 desc[UR36][R2.64+0x99], R6 ;  /* 0x000099060200d986 */ /* 0x0001e2000c101124 */
[----:B------:R-:W-:Y:S02]  /*1b0d0*/  ISETP.LT.OR P5, PT, R0, 0xa2, !P0 ;  /* 0x000000a20000780c */ /* 0x000fe400047a1670 */
[-C--:B------:R-:W-:Y:S02]  /*1b0e0*/  @!P3 IMAD R7, R221, R17.reuse, RZ ;  /* 0x00000011dd07b224 */ /* 0x080fe400078e02ff */
[-C--:B------:R-:W-:Y:S01]  /*1b0f0*/  @!P4 IMAD R8, R222, R17.reuse, RZ ;  /* 0x00000011de08c224 */ /* 0x080fe200078e02ff */
[----:B0-----:R-:W-:Y:S01]  /*1b100*/  @!P2 IADD3 R2, P6, R4, UR45, RZ ;  /* 0x0000002d0402ac10 */ /* 0x001fe2000ffde0ff */
[----:B------:R-:W-:-:S03]  /*1b110*/  @!P2 IMAD R6, R220, R17, RZ ;  /* 0x00000011dc06a224 */ /* 0x000fc600078e02ff */
[----:B------:R-:W-:Y:S02]  /*1b120*/  @!P2 IADD3.X R3, R5, UR44, RZ, P6, !PT ;  /* 0x0000002c0503ac10 */ /* 0x000fe4000b7fe4ff */
[C---:B------:R-:W-:Y:S01]  /*1b130*/  ISETP.LT.OR P6, PT, R0.reuse, 0xa9, !P1 ;  /* 0x000000a90000780c */ /* 0x040fe20004fc1670 */
[----:B------:R0:W-:Y:S01]  /*1b140*/  @!P3 STG.E.U8 desc[UR36][R4.64+0xa1], R7 ;  /* 0x0000a1070400b986 */ /* 0x0001e2000c101124 */
[----:B------:R-:W-:-:S03]  /*1b150*/  ISETP.LT.OR P3, PT, R0, 0xa9, !P0 ;  /* 0x000000a90000780c */ /* 0x000fc60004761670 */
[----:B------:R-:W-:Y:S01]  /*1b160*/  @!P4 STG.E.U8 desc[UR36][R4.64+0xa0], R8 ;  /* 0x0000a0080400c986 */ /* 0x000fe2000c101124 */
[----:B------:R-:W-:-:S03]  /*1b170*/  ISETP.LT.OR P4, PT, R0, 0xaa, !P1 ;  /* 0x000000aa0000780c */ /* 0x000fc60004f81670 */
[----:B------:R1:W-:Y:S04]  /*1b180*/  @!P2 STG.E.U8 desc[UR36][R2.64+0xa0], R6 ;  /* 0x0000a0060200a986 */ /* 0x0003e8000c101124 */
[-C--:B0-----:R-:W-:Y:S01]  /*1b190*/  @!P6 IMAD R7, R218, R17.reuse, RZ ;  /* 0x00000011da07e224 */ /* 0x081fe200078e02ff */
[----:B-1----:R-:W-:Y:S01]  /*1b1a0*/  @!P5 IADD3 R2, P2, R4, UR45, RZ ;  /* 0x0000002d0402dc10 */ /* 0x002fe2000ff5e0ff */
[----:B------:R-:W-:-:S03]  /*1b1b0*/  @!P5 IMAD R6, R219, R17, RZ ;  /* 0x00000011db06d224 */ /* 0x000fc600078e02ff */
[----:B------:R-:W-:Y:S02]  /*1b1c0*/  @!P5 IADD3.X R3, R5, UR44, RZ, P2, !PT ;  /* 0x0000002c0503dc10 */ /* 0x000fe400097fe4ff */
[----:B------:R-:W-:-:S03]  /*1b1d0*/  ISETP.LT.OR P2, PT, R0, 0xaa, !P0 ;  /* 0x000000aa0000780c */ /* 0x000fc60004741670 */
[----:B------:R0:W-:Y:S04]  /*1b1e0*/  @!P5 STG.E.U8 desc[UR36][R2.64+0xa1], R6 ;  /* 0x0000a1060200d986 */ /* 0x0001e8000c101124 */
[----:B------:R1:W-:Y:S01]  /*1b1f0*/  @!P6 STG.E.U8 desc[UR36][R4.64+0xa8], R7 ;  /* 0x0000a8070400e986 */ /* 0x0003e2000c101124 */
[----:B------:R-:W-:Y:S02]  /*1b200*/  ISETP.LT.OR P6, PT, R0, 0xb1, !P1 ;  /* 0x000000b10000780c */ /* 0x000fe40004fc1670 */
[----:B0-----:R-:W-:Y:S01]  /*1b210*/  @!P3 IADD3 R2, P5, R4, UR45, RZ ;  /* 0x0000002d0402bc10 */ /* 0x001fe2000ffbe0ff */
[-C--:B------:R-:W-:Y:S02]  /*1b220*/  @!P3 IMAD R6, R216, R17.reuse, RZ ;  /* 0x00000011d806b224 */ /* 0x080fe400078e02ff */
[----:B-1----:R-:W-:Y:S01]  /*1b230*/  @!P4 IMAD R7, R217, R17, RZ ;  /* 0x00000011d907c224 */ /* 0x002fe200078e02ff */
[----:B------:R-:W-:-:S04]  /*1b240*/  @!P3 IADD3.X R3, R5, UR44, RZ, P5, !PT ;  /* 0x0000002c0503bc10 */ /* 0x000fc8000affe4ff */
[----:B------:R0:W-:Y:S01]  /*1b250*/  @!P4 STG.E.U8 desc[UR36][R4.64+0xa9], R7 ;  /* 0x0000a9070400c986 */ /* 0x0001e2000c101124 */
[----:B------:R-:W-:-:S03]  /*1b260*/  ISETP.LT.OR P4, PT, R0, 0xb2, !P1 ;  /* 0x000000b20000780c */ /* 0x000fc60004f81670 */
[----:B------:R1:W-:Y:S01]  /*1b270*/  @!P3 STG.E.U8 desc[UR36][R2.64+0xa8], R6 ;  /* 0x0000a8060200b986 */ /* 0x0003e2000c101124 */
[----:B------:R-:W-:Y:S01]  /*1b280*/  ISETP.LT.OR P3, PT, R0, 0xb1, !P0 ;  /* 0x000000b10000780c */ /* 0x000fe20004761670 */
[-C--:B0-----:R-:W-:Y:S01]  /*1b290*/  @!P2 IMAD R7, R21, R17.reuse, RZ ;  /* 0x000000111507a224 */ /* 0x081fe200078e02ff */
[----:B-1----:R-:W-:Y:S01]  /*1b2a0*/  @!P2 IADD3 R2, P5, R4, UR45, RZ ;  /* 0x0000002d0402ac10 */ /* 0x002fe2000ffbe0ff */
[----:B------:R-:W-:-:S03]  /*1b2b0*/  @!P6 IMAD R6, R20, R17, RZ ;  /* 0x000000111406e224 */ /* 0x000fc600078e02ff */
[----:B------:R-:W-:Y:S02]  /*1b2c0*/  @!P2 IADD3.X R3, R5, UR44, RZ, P5, !PT ;  /* 0x0000002c0503ac10 */ /* 0x000fe4000affe4ff */
[----:B------:R-:W-:-:S03]  /*1b2d0*/  ISETP.LT.OR P5, PT, R0, 0xb2, !P0 ;  /* 0x000000b20000780c */ /* 0x000fc600047a1670 */
[----:B------:R0:W-:Y:S01]  /*1b2e0*/  @!P2 STG.E.U8 desc[UR36][R2.64+0xa9], R7 ;  /* 0x0000a9070200a986 */ /* 0x0001e2000c101124 */
[----:B------:R-:W-:-:S03]  /*1b2f0*/  ISETP.LT.OR P2, PT, R0, 0xb9, !P1 ;  /* 0x000000b90000780c */ /* 0x000fc60004f41670 */
[----:B------:R1:W-:Y:S01]  /*1b300*/  @!P6 STG.E.U8 desc[UR36][R4.64+0xb0], R6 ;  /* 0x0000b0060400e986 */ /* 0x0003e2000c101124 */
[-C--:B------:R-:W-:Y:S02]  /*1b310*/  @!P3 IMAD R9, R9, R17.reuse, RZ ;  /* 0x000000110909b224 */ /* 0x080fe400078e02ff */
[----:B0-----:R-:W-:Y:S01]  /*1b320*/  @!P4 IMAD R2, R15, R17, RZ ;  /* 0x000000110f02c224 */ /* 0x001fe200078e02ff */
[----:B-1----:R-:W-:-:S04]  /*1b330*/  @!P3 IADD3 R6, P6, R4, UR45, RZ ;  /* 0x0000002d0406bc10 */ /* 0x002fc8000ffde0ff */
[----:B------:R0:W-:Y:S01]  /*1b340*/  @!P4 STG.E.U8 desc[UR36][R4.64+0xb1], R2 ;  /* 0x0000b1020400c986 */ /* 0x0001e2000c101124 */
[----:B------:R-:W-:Y:S02]  /*1b350*/  ISETP.LT.OR P4, PT, R0, 0xb9, !P0 ;  /* 0x000000b90000780c */ /* 0x000fe40004781670 */
[----:B------:R-:W-:Y:S01]  /*1b360*/  @!P3 IADD3.X R7, R5, UR44, RZ, P6, !PT ;  /* 0x0000002c0507bc10 */ /* 0x000fe2000b7fe4ff */
[----:B------:R-:W-:Y:S01]  /*1b370*/  @!P5 IMAD R8, R14, R17, RZ ;  /* 0x000000110e08d224 */ /* 0x000fe200078e02ff */
[----:B------:R-:W-:-:S03]  /*1b380*/  ISETP.LT.OR P1, PT, R0, 0xba, !P1 ;  /* 0x000000ba0000780c */ /* 0x000fc60004f21670 */
[----:B------:R1:W-:Y:S01]  /*1b390*/  @!P3 STG.E.U8 desc[UR36][R6.64+0xb0], R9 ;  /* 0x0000b0090600b986 */ /* 0x0003e2000c101124 */
[----:B0-----:R-:W-:-:S04]  /*1b3a0*/  @!P5 IADD3 R2, P6, R4, UR45, RZ ;  /* 0x0000002d0402dc10 */ /* 0x001fc8000ffde0ff */
[----:B------:R-:W-:Y:S02]  /*1b3b0*/  @!P5 IADD3.X R3, R5, UR44, RZ, P6, !PT ;  /* 0x0000002c0503dc10 */ /* 0x000fe4000b7fe4ff */
[----:B------:R-:W-:Y:S01]  /*1b3c0*/  ISETP.LT.OR P0, PT, R0, 0xba, !P0 ;  /* 0x000000ba0000780c */ /* 0x000fe20004701670 */
[-C--:B-1----:R-:W-:Y:S01]  /*1b3d0*/  @!P2 IMAD R6, R13, R17.reuse, RZ ;  /* 0x000000110d06a224 */ /* 0x082fe200078e02ff */
[----:B------:R-:W2:Y:S04]  /*1b3e0*/  LDL.LU R9, [R1] ;  /* 0x0000000001097983 */ /* 0x000ea80000300800 */
[----:B------:R-:W-:Y:S04]  /*1b3f0*/  @!P5 STG.E.U8 desc[UR36][R2.64+0xb1], R8 ;  /* 0x0000b1080200d986 */ /* 0x000fe8000c101124 */
[----:B------:R-:W3:Y:S04]  /*1b400*/  LDL.LU R235, [R1+0x110] ;  /* 0x0001100001eb7983 */ /* 0x000ee80000300800 */
[----:B------:R0:W-:Y:S04]  /*1b410*/  @!P2 STG.E.U8 desc[UR36][R4.64+0xb8], R6 ;  /* 0x0000b8060400a986 */ /* 0x0001e8000c101124 */
[----:B------:R-:W4:Y:S04]  /*1b420*/  LDL.LU R234, [R1+0x114] ;  /* 0x0001140001ea7983 */ /* 0x000f280000300800 */
[----:B------:R-:W5:Y:S01]  /*1b430*/  LDL.LU R233, [R1+0x118] ;  /* 0x0001180001e97983 */ /* 0x000f620000300800 */
[----:B0-----:R-:W-:-:S03]  /*1b440*/  @!P4 IMAD R6, R11, R17, RZ ;  /* 0x000000110b06c224 */ /* 0x001fc600078e02ff */
[----:B------:R-:W4:Y:S04]  /*1b450*/  LDL.LU R11, [R1+0x11c] ;  /* 0x00011c00010b7983 */ /* 0x000f280000300800 */
[----:B------:R-:W5:Y:S01]  /*1b460*/  LDL.LU R13, [R1+0x120] ;  /* 0x00012000010d7983 */ /* 0x000f620000300800 */
[----:B------:R-:W-:-:S03]  /*1b470*/  @!P4 IADD3 R2, P5, R4, UR45, RZ ;  /* 0x0000002d0402cc10 */ /* 0x000fc6000ffbe0ff */
[----:B------:R-:W5:Y:S04]  /*1b480*/  LDL.LU R15, [R1+0x124] ;  /* 0x00012400010f7983 */ /* 0x000f680000300800 */
[----:B------:R-:W5:Y:S04]  /*1b490*/  LDL.LU R232, [R1+0x128] ;  /* 0x0001280001e87983 */ /* 0x000f680000300800 */
[----:B------:R-:W5:Y:S01]  /*1b4a0*/  LDL.LU R231, [R1+0x12c] ;  /* 0x00012c0001e77983 */ /* 0x000f620000300800 */
[----:B------:R-:W-:-:S03]  /*1b4b0*/  @!P1 IMAD R7, R12, R17, RZ ;  /* 0x000000110c079224 */ /* 0x000fc600078e02ff */
[----:B------:R-:W5:Y:S01]  /*1b4c0*/  LDL.LU R230, [R1+0x130] ;  /* 0x0001300001e67983 */ /* 0x000f620000300800 */
[----:B------:R-:W-:-:S03]  /*1b4d0*/  @!P0 IMAD R8, R10, R17, RZ ;  /* 0x000000110a088224 */ /* 0x000fc600078e02ff */
[----:B------:R-:W5:Y:S01]  /*1b4e0*/  LDL.LU R229, [R1+0x134] ;  /* 0x0001340001e57983 */ /* 0x000f620000300800 */
[----:B------:R-:W-:-:S03]  /*1b4f0*/  @!P4 IADD3.X R3, R5, UR44, RZ, P5, !PT ;  /* 0x0000002c0503cc10 */ /* 0x000fc6000affe4ff */
[----:B------:R-:W5:Y:S04]  /*1b500*/  LDL.LU R21, [R1+0x138] ;  /* 0x0001380001157983 */ /* 0x000f680000300800 */
[----:B------:R-:W5:Y:S04]  /*1b510*/  LDL.LU R217, [R1+0x13c] ;  /* 0x00013c0001d97983 */ /* 0x000f680000300800 */
[----:B------:R-:W5:Y:S04]  /*1b520*/  LDL.LU R10, [R1+0x140] ;  /* 0x00014000010a7983 */ /* 0x000f680000300800 */
[----:B------:R-:W5:Y:S04]  /*1b530*/  LDL.LU R228, [R1+0x144] ;  /* 0x0001440001e47983 */ /* 0x000f680000300800 */
[----:B------:R-:W5:Y:S04]  /*1b540*/  LDL.LU R227, [R1+0x148] ;  /* 0x0001480001e37983 */ /* 0x000f680000300800 */
[----:B------:R-:W5:Y:S04]  /*1b550*/  LDL.LU R226, [R1+0x14c] ;  /* 0x00014c0001e27983 */ /* 0x000f680000300800 */
[----:B------:R-:W-:Y:S04]  /*1b560*/  @!P1 STG.E.U8 desc[UR36][R4.64+0xb9], R7 ;  /* 0x0000b90704009986 */ /* 0x000fe8000c101124 */
[----:B------:R-:W5:Y:S04]  /*1b570*/  LDL.LU R225, [R1+0x150] ;  /* 0x0001500001e17983 */ /* 0x000f680000300800 */
[----:B------:R0:W-:Y:S04]  /*1b580*/  @!P4 STG.E.U8 desc[UR36][R2.64+0xb8], R6 ;  /* 0x0000b8060200c986 */ /* 0x0001e8000c101124 */
[----:B------:R-:W5:Y:S04]  /*1b590*/  LDL.LU R224, [R1+0x154] ;  /* 0x0001540001e07983 */ /* 0x000f680000300800 */
[----:B------:R-:W5:Y:S01]  /*1b5a0*/  LDL.LU R223, [R1+0x158] ;  /* 0x0001580001df7983 */ /* 0x000f620000300800 */
[----:B0-----:R-:W-:-:S03]  /*1b5b0*/  @!P0 IADD3 R6, P4, R4, UR45, RZ ;  /* 0x0000002d04068c10 */ /* 0x001fc6000ff9e0ff */
[----:B------:R-:W5:Y:S04]  /*1b5c0*/  LDL.LU R222, [R1+0x15c] ;  /* 0x00015c0001de7983 */ /* 0x000f680000300800 */
        /* <DEDUP_REMOVED lines=8> */
[----:B------:R-:W5:Y:S04]  /*1b650*/  LDL.LU R12, [R1+0x17c] ;  /* 0x00017c00010c7983 */ /* 0x000f680000300800 */
[----:B------:R0:W-:Y:S04]  /*1b660*/  @!P0 STG.E.U8 desc[UR36][R6.64+0xb9], R8 ;  /* 0x0000b90806008986 */ /* 0x0001e8000c101124 */
[----:B0-----:R-:W3:Y:S04]  /*1b670*/  LDL.LU R8, [R1+0x8] ;  /* 0x0000080001087983 */ /* 0x001ee80000300800 */
[----:B------:R-:W4:Y:S01]  /*1b680*/  LDL.LU R7, [R1+0x4] ;  /* 0x0000040001077983 */ /* 0x000f220000300800 */
[----:B------:R-:W-:-:S02]  /*1b690*/  ISETP.GE.AND P3, PT, R19, 0x81, PT ;  /* 0x000000811300780c */ /* 0x000fc40003f66270 */
[----:B------:R-:W-:Y:S02]  /*1b6a0*/  ISETP.GE.AND P2, PT, R19, 0x89, PT ;  /* 0x000000891300780c */ /* 0x000fe40003f46270 */
[C---:B------:R-:W-:Y:S01]  /*1b6b0*/  ISETP.LT.OR P6, PT, R0.reuse, 0x1, !P3 ;  /* 0x000000010000780c */ /* 0x040fe20005fc1670 */
[----:B------:R-:W-:Y:S01]  /*1b6c0*/  IMAD.U32 R2, RZ, RZ, UR12 ;  /* 0x0000000cff027e24 */ /* 0x000fe2000f8e00ff */
[C---:B------:R-:W-:Y:S01]  /*1b6d0*/  ISETP.LT.OR P1, PT, R0.reuse, 0x1, !P2 ;  /* 0x000000010000780c */ /* 0x040fe20005721670 */
[----:B------:R-:W-:Y:S01]  /*1b6e0*/  USHF.L.U64.HI UR4, UR12, 0x7, UR13 ;  /* 0x000000070c047899 */ /* 0x000fe2000801020d */
[----:B------:R-:W-:Y:S02]  /*1b6f0*/  ISETP.LT.OR P5, PT, R0, 0x2, !P3 ;  /* 0x000000020000780c */ /* 0x000fe40005fa1670 */
[----:B------:R-:W-:-:S04]  /*1b700*/  LEA R2, P4, R2, R4, 0x7 ;  /* 0x0000000402027211 */ /* 0x000fc800078838ff */
[----:B------:R-:W-:-:S05]  /*1b710*/  IADD3.X R3, R5, UR4, RZ, P4, !PT ;  /* 0x0000000405037c10 */ /* 0x000fca000a7fe4ff */
[----:B------:R-:W-:Y:S01]  /*1b720*/  @!P1 IADD3 R6, P0, R2, UR45, RZ ;  /* 0x0000002d02069c10 */ /* 0x000fe2000ff1e0ff */
[----:B--2---:R-:W-:-:S05]  /*1b730*/  @!P6 IMAD R9, R9, R17, RZ ;  /* 0x000000110909e224 */ /* 0x004fca00078e02ff */
[----:B------:R4:W-:Y:S01]  /*1b740*/  @!P6 STG.E.U8 desc[UR36][R2.64], R9 ;  /* 0x000000090200e986 */ /* 0x0009e2000c101124 */
[-C--:B---3--:R-:W-:Y:S02]  /*1b750*/  @!P1 IMAD R8, R8, R17.reuse, RZ ;  /* 0x0000001108089224 */ /* 0x088fe400078e02ff */
[----:B----4-:R-:W-:Y:S01]  /*1b760*/  @!P5 IMAD R9, R7, R17, RZ ;  /* 0x000000110709d224 */ /* 0x010fe200078e02ff */
[----:B------:R-:W-:-:S04]  /*1b770*/  @!P1 IADD3.X R7, R3, UR44, RZ, P0, !PT ;  /* 0x0000002c03079c10 */ /* 0x000fc800087fe4ff */
[----:B------:R0:W-:Y:S04]  /*1b780*/  @!P5 STG.E.U8 desc[UR36][R2.64+0x1], R9 ;  /* 0x000001090200d986 */ /* 0x0001e8000c101124 */
[----:B------:R1:W-:Y:S04]  /*1b790*/  @!P1 STG.E.U8 desc[UR36][R6.64], R8 ;  /* 0x0000000806009986 */ /* 0x0003e8000c101124 */
[----:B0-----:R-:W2:Y:S04]  /*1b7a0*/  LDL.LU R9, [R1+0x10] ;  /* 0x0000100001097983 */ /* 0x001ea80000300800 */
[----:B-1----:R-:W3:Y:S01]  /*1b7b0*/  LDL.LU R8, [R1+0xc] ;  /* 0x00000c0001087983 */ /* 0x002ee20000300800 */
[----:B------:R-:W-:-:S13]  /*1b7c0*/  ISETP.LT.OR P4, PT, R0, 0x2, !P2 ;  /* 0x000000020000780c */ /* 0x000fda0005781670 */
[----:B------:R-:W-:-:S04]  /*1b7d0*/  @!P4 IADD3 R6, P5, R2, UR45, RZ ;  /* 0x0000002d0206cc10 */ /* 0x000fc8000ffbe0ff */
[----:B------:R-:W-:Y:S01]  /*1b7e0*/  @!P4 IADD3.X R7, R3, UR44, RZ, P5, !PT ;  /* 0x0000002c0307cc10 */ /* 0x000fe2000affe4ff */
[----:B---3--:R-:W-:-:S05]  /*1b7f0*/  @!P4 IMAD R8, R8, R17, RZ ;  /* 0x000000110808c224 */ /* 0x008fca00078e02ff */
[----:B------:R0:W-:Y:S04]  /*1b800*/  @!P4 STG.E.U8 desc[UR36][R6.64+0x1], R8 ;  /* 0x000001080600c986 */ /* 0x0001e8000c101124 */
[----:B0-----:R-:W3:Y:S04]  /*1b810*/  LDL.LU R6, [R1+0x14] ;  /* 0x0000140001067983 */ /* 0x001ee80000300800 */
[----:B------:R-:W4:Y:S01]  /*1b820*/  LDL.LU R7, [R1+0x18] ;  /* 0x0000180001077983 */ /* 0x000f220000300800 */
[C---:B------:R-:W-:Y:S02]  /*1b830*/  ISETP.LT.OR P6, PT, R0.reuse, 0x9, !P3 ;  /* 0x000000090000780c */ /* 0x040fe40005fc1670 */
[----:B------:R-:W-:-:S02]  /*1b840*/  ISETP.LT.OR P1, PT, R0, 0x9, !P2 ;  /* 0x000000090000780c */ /* 0x000fc40005721670 */
[----:B------:R-:W-:-:S09]  /*1b850*/  ISETP.LT.OR P0, PT, R0, 0xa, !P3 ;  /* 0x0000000a0000780c */ /* 0x000fd20005f01670 */
[----:B--2---:R-:W-:-:S05]  /*1b860*/  @!P6 IMAD R9, R9, R17, RZ ;  /* 0x000000110909e224 */ /* 0x004fca00078e02ff */
[----:B------:R0:W-:Y:S01]  /*1b870*/  @!P6 STG.E.U8 desc[UR36][R2.64+0x8], R9 ;  /* 0x000008090200e986 */ /* 0x0001e2000c101124 */
[----:B------:R-:W-:-:S04]  /*1b880*/  @!P1 IADD3 R8, P6, R2, UR45, RZ ;  /* 0x0000002d02089c10 */ /* 0x000fc8000ffde0ff */
[----:B0-----:R-:W-:Y:S01]  /*1b890*/  @!P1 IADD3.X R9, R3, UR44, RZ, P6, !PT ;  /* 0x0000002c03099c10 */ /* 0x001fe2000b7fe4ff */
[-C--:B---3--:R-:W-:Y:S02]  /*1b8a0*/  @!P0 IMAD R6, R6, R17.reuse, RZ ;  /* 0x0000001106068224 */ /* 0x088fe400078e02ff */
[----:B----4-:R-:W-:-:S03]  /*1b8b0*/  @!P1 IMAD R7, R7, R17, RZ ;  /* 0x0000001107079224 */ /* 0x010fc600078e02ff */
[----:B------:R-:W-:Y:S04]  /*1b8c0*/  @!P0 STG.E.U8 desc[UR36][R2.64+0x9], R6 ;  /* 0x0000090602008986 */ /* 0x000fe8000c101124 */
[----:B------:R0:W-:Y:S04]  /*1b8d0*/  @!P1 STG.E.U8 desc[UR36][R8.64+0x8], R7 ;  /* 0x0000080708009986 */ /* 0x0001e8000c101124 */
[----:B0-----:R-:W2:Y:S01]  /*1b8e0*/  LDL.LU R8, [R1+0x1c] ;  /* 0x00001c0001087983 */ /* 0x001ea20000300800 */
[----:B------:R-:W-:-:S03]  /*1b8f0*/  ISETP.LT.OR P5, PT, R0, 0xa, !P2 ;  /* 0x0000000a0000780c */ /* 0x000fc600057a1670 */
[----:B------:R-:W3:Y:S10]  /*1b900*/  LDL.LU R9, [R1+0x20] ;  /* 0x0000200001097983 */ /* 0x000ef40000300800 */
[----:B------:R-:W-:-:S04]  /*1b910*/  @!P5 IADD3 R6, P6, R2, UR45, RZ ;  /* 0x0000002d0206dc10 */ /* 0x000fc8000ffde0ff */
[----:B------:R-:W-:Y:S01]  /*1b920*/  @!P5 IADD3.X R7, R3, UR44, RZ, P6, !PT ;  /* 0x0000002c0307dc10 */ /* 0x000fe2000b7fe4ff */
[----:B--2---:R-:W-:-:S05]  /*1b930*/  @!P5 IMAD R8, R8, R17, RZ ;  /* 0x000000110808d224 */ /* 0x004fca00078e02ff */
[----:B------:R0:W-:Y:S04]  /*1b940*/  @!P5 STG.E.U8 desc[UR36][R6.64+0x9], R8 ;  /* 0x000009080600d986 */ /* 0x0001e8000c101124 */
[----:B0-----:R-:W2:Y:S04]  /*1b950*/  LDL.LU R8, [R1+0x28] ;  /* 0x0000280001087983 */ /* 0x001ea80000300800 */
[----:B------:R-:W4:Y:S01]  /*1b960*/  LDL.LU R7, [R1+0x24] ;  /* 0x0000240001077983 */ /* 0x000f220000300800 */
[C---:B------:R-:W-:Y:S02]  /*1b970*/  ISETP.LT.OR P4, PT, R0.reuse, 0x11, !P3 ;  /* 0x000000110000780c */ /* 0x040fe40005f81670 */
[----:B------:R-:W-:-:S02]  /*1b980*/  ISETP.LT.OR P0, PT, R0, 0x11, !P2 ;  /* 0x000000110000780c */ /* 0x000fc40005701670 */
[----:B------:R-:W-:-:S09]  /*1b990*/  ISETP.LT.OR P1, PT, R0, 0x12, !P3 ;  /* 0x000000120000780c */ /* 0x000fd20005f21670 */
[----:B---3--:R-:W-:Y:S02]  /*1b9a0*/  @!P4 IMAD R9, R9, R17, RZ ;  /* 0x000000110909c224 */ /* 0x008fe400078e02ff */
[----:B------:R-:W-:-:S03]  /*1b9b0*/  @!P0 IADD3 R6, P6, R2, UR45, RZ ;  /* 0x0000002d02068c10 */ /* 0x000fc6000ffde0ff */
[----:B------:R4:W-:Y:S01]  /*1b9c0*/  @!P4 STG.E.U8 desc[UR36][R2.64+0x10], R9 ;  /* 0x000010090200c986 */ /* 0x0009e2000c101124 */
[-C--:B--2---:R-:W-:Y:S02]  /*1b9d0*/  @!P0 IMAD R8, R8, R17.reuse, RZ ;  /* 0x0000001108088224 */ /* 0x084fe400078e02ff */
        /* <DEDUP_REMOVED lines=274> */
[----:B------:R-:W-:-:S11]  /*1cb00*/  ISETP.LT.OR P1, PT, R0, 0x82, !P3 ;  /* 0x000000820000780c */ /* 0x000fd60005f21670 */
[----:B---3--:R-:W-:-:S05]  /*1cb10*/  @!P5 IMAD R9, R9, R17, RZ ;  /* 0x000000110909d224 */ /* 0x008fca00078e02ff */
[----:B------:R4:W-:Y:S01]  /*1cb20*/  @!P5 STG.E.U8 desc[UR36][R2.64+0x80], R9 ;  /* 0x000080090200d986 */ /* 0x0009e2000c101124 */
[----:B------:R-:W-:Y:S01]  /*1cb30*/  ISETP.LT.OR P0, PT, R0, 0x81, !P2 ;  /* 0x000000810000780c */ /* 0x000fe20005701670 */
[----:B----4-:R-:W-:-:S05]  /*1cb40*/  @!P1 IMAD R9, R7, R17, RZ ;  /* 0x0000001107099224 */ /* 0x010fca00078e02ff */
[----:B------:R0:W-:Y:S04]  /*1cb50*/  @!P1 STG.E.U8 desc[UR36][R2.64+0x81], R9 ;  /* 0x0000810902009986 */ /* 0x0001e8000c101124 */
[----:B0-----:R-:W3:Y:S01]  /*1cb60*/  LDL.LU R9, [R1+0x10c] ;  /* 0x00010c0001097983 */ /* 0x001ee20000300800 */
[----:B------:R-:W-:Y:S02]  /*1cb70*/  ISETP.LT.OR P4, PT, R0, 0x82, !P2 ;  /* 0x000000820000780c */ /* 0x000fe40005781670 */
[----:B------:R-:W-:Y:S01]  /*1cb80*/  @!P0 IADD3 R6, P6, R2, UR45, RZ ;  /* 0x0000002d02068c10 */ /* 0x000fe2000ffde0ff */
[----:B--2---:R-:W-:-:S03]  /*1cb90*/  @!P0 IMAD R8, R8, R17, RZ ;  /* 0x0000001108088224 */ /* 0x004fc600078e02ff */
[----:B------:R-:W-:Y:S02]  /*1cba0*/  @!P0 IADD3.X R7, R3, UR44, RZ, P6, !PT ;  /* 0x0000002c03078c10 */ /* 0x000fe4000b7fe4ff */
[C---:B------:R-:W-:Y:S02]  /*1cbb0*/  ISETP.LT.OR P6, PT, R0.reuse, 0x89, !P3 ;  /* 0x000000890000780c */ /* 0x040fe40005fc1670 */
[C---:B------:R-:W-:Y:S01]  /*1cbc0*/  ISETP.LT.OR P1, PT, R0.reuse, 0x89, !P2 ;  /* 0x000000890000780c */ /* 0x040fe20005721670 */
[----:B------:R0:W-:Y:S01]  /*1cbd0*/  @!P0 STG.E.U8 desc[UR36][R6.64+0x80], R8 ;  /* 0x0000800806008986 */ /* 0x0001e2000c101124 */
[----:B------:R-:W-:Y:S02]  /*1cbe0*/  ISETP.LT.OR P0, PT, R0, 0x8a, !P3 ;  /* 0x0000008a0000780c */ /* 0x000fe40005f01670 */
[----:B0-----:R-:W-:-:S07]  /*1cbf0*/  @!P4 IADD3 R6, P5, R2, UR45, RZ ;  /* 0x0000002d0206cc10 */ /* 0x001fce000ffbe0ff */
[----:B------:R-:W-:Y:S01]  /*1cc00*/  @!P6 IMAD R8, R235, R17, RZ ;  /* 0x00000011eb08e224 */ /* 0x000fe200078e02ff */
[----:B------:R-:W-:Y:S02]  /*1cc10*/  @!P4 IADD3.X R7, R3, UR44, RZ, P5, !PT ;  /* 0x0000002c0307cc10 */ /* 0x000fe4000affe4ff */
[----:B------:R-:W-:-:S13]  /*1cc20*/  ISETP.LT.OR P5, PT, R0, 0x8a, !P2 ;  /* 0x0000008a0000780c */ /* 0x000fda00057a1670 */
[-C--:B------:R-:W-:Y:S01]  /*1cc30*/  @!P5 IMAD R11, R11, R17.reuse, RZ ;  /* 0x000000110b0bd224 */ /* 0x080fe200078e02ff */
[----:B------:R-:W-:Y:S01]  /*1cc40*/  USHF.L.U64.HI UR4, UR12, 0x8, UR13 ;  /* 0x000000080c047899 */ /* 0x000fe2000801020d */
[----:B---3--:R-:W-:-:S05]  /*1cc50*/  @!P4 IMAD R9, R9, R17, RZ ;  /* 0x000000110909c224 */ /* 0x008fca00078e02ff */
[----:B------:R0:W-:Y:S04]  /*1cc60*/  @!P4 STG.E.U8 desc[UR36][R6.64+0x81], R9 ;  /* 0x000081090600c986 */ /* 0x0001e8000c101124 */
[----:B------:R1:W-:Y:S01]  /*1cc70*/  @!P6 STG.E.U8 desc[UR36][R2.64+0x88], R8 ;  /* 0x000088080200e986 */ /* 0x0003e2000c101124 */
[-C--:B0-----:R-:W-:Y:S01]  /*1cc80*/  @!P0 IMAD R6, R234, R17.reuse, RZ ;  /* 0x00000011ea068224 */ /* 0x081fe200078e02ff */
[----:B-1----:R-:W-:Y:S01]  /*1cc90*/  @!P1 IADD3 R8, P6, R2, UR45, RZ ;  /* 0x0000002d02089c10 */ /* 0x002fe2000ffde0ff */
[----:B-----5:R-:W-:-:S03]  /*1cca0*/  @!P1 IMAD R7, R233, R17, RZ ;  /* 0x00000011e9079224 */ /* 0x020fc600078e02ff */
[----:B------:R0:W-:Y:S01]  /*1ccb0*/  @!P0 STG.E.U8 desc[UR36][R2.64+0x89], R6 ;  /* 0x0000890602008986 */ /* 0x0001e2000c101124 */
[----:B------:R-:W-:Y:S02]  /*1ccc0*/  @!P1 IADD3.X R9, R3, UR44, RZ, P6, !PT ;  /* 0x0000002c03099c10 */ /* 0x000fe4000b7fe4ff */
[C---:B------:R-:W-:Y:S02]  /*1ccd0*/  ISETP.LT.OR P0, PT, R0.reuse, 0x91, !P2 ;  /* 0x000000910000780c */ /* 0x040fe40005701670 */
[C---:B------:R-:W-:Y:S01]  /*1cce0*/  ISETP.LT.OR P4, PT, R0.reuse, 0x91, !P3 ;  /* 0x000000910000780c */ /* 0x040fe20005f81670 */
[----:B------:R1:W-:Y:S01]  /*1ccf0*/  @!P1 STG.E.U8 desc[UR36][R8.64+0x88], R7 ;  /* 0x0000880708009986 */ /* 0x0003e2000c101124 */
[----:B------:R-:W-:Y:S02]  /*1cd00*/  ISETP.LT.OR P1, PT, R0, 0x92, !P3 ;  /* 0x000000920000780c */ /* 0x000fe40005f21670 */
[----:B0-----:R-:W-:-:S04]  /*1cd10*/  @!P5 IADD3 R6, P6, R2, UR45, RZ ;  /* 0x0000002d0206dc10 */ /* 0x001fc8000ffde0ff */
[----:B-1----:R-:W-:-:S05]  /*1cd20*/  @!P5 IADD3.X R7, R3, UR44, RZ, P6, !PT ;  /* 0x0000002c0307dc10 */ /* 0x002fca000b7fe4ff */
[-C--:B------:R-:W-:Y:S01]  /*1cd30*/  @!P4 IMAD R13, R13, R17.reuse, RZ ;  /* 0x000000110d0dc224 */ /* 0x080fe200078e02ff */
[----:B------:R0:W-:Y:S01]  /*1cd40*/  @!P5 STG.E.U8 desc[UR36][R6.64+0x89], R11 ;  /* 0x0000890b0600d986 */ /* 0x0001e2000c101124 */
[----:B------:R-:W-:Y:S01]  /*1cd50*/  ISETP.LT.OR P5, PT, R0, 0x92, !P2 ;  /* 0x000000920000780c */ /* 0x000fe200057a1670 */
[-C--:B------:R-:W-:Y:S02]  /*1cd60*/  @!P1 IMAD R15, R15, R17.reuse, RZ ;  /* 0x000000110f0f9224 */ /* 0x080fe400078e02ff */
[----:B------:R-:W-:Y:S01]  /*1cd70*/  @!P0 IMAD R9, R232, R17, RZ ;  /* 0x00000011e8098224 */ /* 0x000fe200078e02ff */
[----:B0-----:R-:W-:-:S04]  /*1cd80*/  @!P0 IADD3 R6, P6, R2, UR45, RZ ;  /* 0x0000002d02068c10 */ /* 0x001fc8000ffde0ff */
[----:B------:R-:W-:Y:S02]  /*1cd90*/  @!P0 IADD3.X R7, R3, UR44, RZ, P6, !PT ;  /* 0x0000002c03078c10 */ /* 0x000fe4000b7fe4ff */
[C---:B------:R-:W-:Y:S01]  /*1cda0*/  ISETP.LT.OR P6, PT, R0.reuse, 0x99, !P3 ;  /* 0x000000990000780c */ /* 0x040fe20005fc1670 */
[----:B------:R0:W-:Y:S04]  /*1cdb0*/  @!P4 STG.E.U8 desc[UR36][R2.64+0x90], R13 ;  /* 0x0000900d0200c986 */ /* 0x0001e8000c101124 */
[----:B------:R-:W-:Y:S01]  /*1cdc0*/  @!P1 STG.E.U8 desc[UR36][R2.64+0x91], R15 ;  /* 0x0000910f02009986 */ /* 0x000fe2000c101124 */
[----:B------:R-:W-:-:S03]  /*1cdd0*/  ISETP.LT.OR P1, PT, R0, 0x99, !P2 ;  /* 0x000000990000780c */ /* 0x000fc60005721670 */
[----:B------:R1:W-:Y:S01]  /*1cde0*/  @!P0 STG.E.U8 desc[UR36][R6.64+0x90], R9 ;  /* 0x0000900906008986 */ /* 0x0003e2000c101124 */
[----:B------:R-:W-:Y:S01]  /*1cdf0*/  ISETP.LT.OR P0, PT, R0, 0x9a, !P3 ;  /* 0x0000009a0000780c */ /* 0x000fe20005f01670 */
[-C--:B------:R-:W-:Y:S02]  /*1ce00*/  @!P5 IMAD R11, R231, R17.reuse, RZ ;  /* 0x00000011e70bd224 */ /* 0x080fe400078e02ff */
[----:B0-----:R-:W-:Y:S01]  /*1ce10*/  @!P6 IMAD R13, R230, R17, RZ ;  /* 0x00000011e60de224 */ /* 0x001fe200078e02ff */
[----:B-1----:R-:W-:-:S04]  /*1ce20*/  @!P5 IADD3 R6, P4, R2, UR45, RZ ;  /* 0x0000002d0206dc10 */ /* 0x002fc8000ff9e0ff */
[----:B------:R-:W-:Y:S02]  /*1ce30*/  @!P5 IADD3.X R7, R3, UR44, RZ, P4, !PT ;  /* 0x0000002c0307dc10 */ /* 0x000fe4000a7fe4ff */
[----:B------:R-:W-:-:S03]  /*1ce40*/  ISETP.LT.OR P4, PT, R0, 0x9a, !P2 ;  /* 0x0000009a0000780c */ /* 0x000fc60005781670 */
[-C--:B------:R-:W-:Y:S01]  /*1ce50*/  @!P0 IMAD R15, R229, R17.reuse, RZ ;  /* 0x00000011e50f8224 */ /* 0x080fe200078e02ff */
[----:B------:R0:W-:Y:S04]  /*1ce60*/  @!P5 STG.E.U8 desc[UR36][R6.64+0x91], R11 ;  /* 0x0000910b0600d986 */ /* 0x0001e8000c101124 */
[----:B------:R1:W-:Y:S01]  /*1ce70*/  @!P6 STG.E.U8 desc[UR36][R2.64+0x98], R13 ;  /* 0x0000980d0200e986 */ /* 0x0003e2000c101124 */
[----:B------:R-:W-:Y:S01]  /*1ce80*/  @!P1 IMAD R21, R21, R17, RZ ;  /* 0x0000001115159224 */ /* 0x000fe200078e02ff */
[----:B------:R-:W-:Y:S02]  /*1ce90*/  ISETP.LT.OR P5, PT, R0, 0xa1, !P3 ;  /* 0x000000a10000780c */ /* 0x000fe40005fa1670 */
[----:B0-----:R-:W-:Y:S01]  /*1cea0*/  @!P1 IADD3 R6, P6, R2, UR45, RZ ;  /* 0x0000002d02069c10 */ /* 0x001fe2000ffde0ff */
[----:B------:R-:W-:Y:S01]  /*1ceb0*/  @!P0 STG.E.U8 desc[UR36][R2.64+0x99], R15 ;  /* 0x0000990f02008986 */ /* 0x000fe2000c101124 */
[----:B------:R-:W-:-:S02]  /*1cec0*/  ISETP.LT.OR P0, PT, R0, 0xa1, !P2 ;  /* 0x000000a10000780c */ /* 0x000fc40005701670 */
[----:B------:R-:W-:Y:S02]  /*1ced0*/  @!P1 IADD3.X R7, R3, UR44, RZ, P6, !PT ;  /* 0x0000002c03079c10 */ /* 0x000fe4000b7fe4ff */
[----:B------:R-:W-:-:S03]  /*1cee0*/  @!P4 IADD3 R8, P6, R2, UR45, RZ ;  /* 0x0000002d0208cc10 */ /* 0x000fc6000ffde0ff */
[----:B------:R0:W-:Y:S01]  /*1cef0*/  @!P1 STG.E.U8 desc[UR36][R6.64+0x98], R21 ;  /* 0x0000981506009986 */ /* 0x0001e2000c101124 */
[----:B------:R-:W-:Y:S01]  /*1cf00*/  ISETP.LT.OR P1, PT, R0, 0xa2, !P3 ;  /* 0x000000a20000780c */ /* 0x000fe20005f21670 */
[-C--:B-1----:R-:W-:Y:S01]  /*1cf10*/  @!P4 IMAD R13, R217, R17.reuse, RZ ;  /* 0x00000011d90dc224 */ /* 0x082fe200078e02ff */
[C---:B------:R-:W-:Y:S01]  /*1cf20*/  @!P4 IADD3.X R9, R3.reuse, UR44, RZ, P6, !PT ;  /* 0x0000002c0309cc10 */ /* 0x040fe2000b7fe4ff */
[-C--:B------:R-:W-:Y:S02]  /*1cf30*/  @!P5 IMAD R217, R10, R17.reuse, RZ ;  /* 0x000000110ad9d224 */ /* 0x080fe400078e02ff */
[----:B------:R-:W-:Y:S02]  /*1cf40*/  @!P0 IADD3 R10, P6, R2, UR45, RZ ;  /* 0x0000002d020a8c10 */ /* 0x000fe4000ffde0ff */
[----:B------:R1:W-:Y:S01]  /*1cf50*/  @!P4 STG.E.U8 desc[UR36][R8.64+0x99], R13 ;  /* 0x0000990d0800c986 */ /* 0x0003e2000c101124 */
[C---:B------:R-:W-:Y:S02]  /*1cf60*/  ISETP.LT.OR P4, PT, R0.reuse, 0xa2, !P2 ;  /* 0x000000a20000780c */ /* 0x040fe40005781670 */
[----:B------:R-:W-:Y:S01]  /*1cf70*/  @!P0 IADD3.X R11, R3, UR44, RZ, P6, !PT ;  /* 0x0000002c030b8c10 */ /* 0x000fe2000b7fe4ff */
[-C--:B0-----:R-:W-:Y:S01]  /*1cf80*/  @!P0 IMAD R7, R227, R17.reuse, RZ ;  /* 0x00000011e3078224 */ /* 0x081fe200078e02ff */
[----:B------:R-:W-:Y:S01]  /*1cf90*/  ISETP.LT.OR P6, PT, R0, 0xa9, !P3 ;  /* 0x000000a90000780c */ /* 0x000fe20005fc1670 */
[----:B------:R-:W-:Y:S01]  /*1cfa0*/  @!P1 IMAD R15, R228, R17, RZ ;  /* 0x00000011e40f9224 */ /* 0x000fe200078e02ff */
[----:B------:R-:W-:Y:S04]  /*1cfb0*/  @!P5 STG.E.U8 desc[UR36][R2.64+0xa0], R217 ;  /* 0x0000a0d90200d986 */ /* 0x000fe8000c101124 */
[----:B------:R-:W-:Y:S04]  /*1cfc0*/  @!P1 STG.E.U8 desc[UR36][R2.64+0xa1], R15 ;  /* 0x0000a10f02009986 */ /* 0x000fe8000c101124 */
[----:B------:R0:W-:Y:S01]  /*1cfd0*/  @!P0 STG.E.U8 desc[UR36][R10.64+0xa0], R7 ;  /* 0x0000a0070a008986 */ /* 0x0001e2000c101124 */
[----:B------:R-:W-:-:S02]  /*1cfe0*/  ISETP.LT.OR P0, PT, R0, 0xa9, !P2 ;  /* 0x000000a90000780c */ /* 0x000fc40005701670 */
[----:B-1----:R-:W-:Y:S02]  /*1cff0*/  @!P4 IADD3 R8, P5, R2, UR45, RZ ;  /* 0x0000002d0208cc10 */ /* 0x002fe4000ffbe0ff */
[----:B------:R-:W-:Y:S01]  /*1d000*/  ISETP.LT.OR P1, PT, R0, 0xaa, !P3 ;  /* 0x000000aa0000780c */ /* 0x000fe20005f21670 */
[-C--:B------:R-:W-:Y:S01]  /*1d010*/  @!P4 IMAD R13, R226, R17.reuse, RZ ;  /* 0x00000011e20dc224 */ /* 0x080fe200078e02ff */
[----:B------:R-:W-:Y:S01]  /*1d020*/  @!P4 IADD3.X R9, R3, UR44, RZ, P5, !PT ;  /* 0x0000002c0309cc10 */ /* 0x000fe2000affe4ff */
[----:B------:R-:W-:Y:S01]  /*1d030*/  @!P6 IMAD R21, R225, R17, RZ ;  /* 0x00000011e115e224 */ /* 0x000fe200078e02ff */
[----:B------:R-:W-:-:S03]  /*1d040*/  ISETP.LT.OR P5, PT, R0, 0xaa, !P2 ;  /* 0x000000aa0000780c */ /* 0x000fc600057a1670 */
[----:B------:R1:W-:Y:S04]  /*1d050*/  @!P4 STG.E.U8 desc[UR36][R8.64+0xa1], R13 ;  /* 0x0000a10d0800c986 */ /* 0x0003e8000c101124 */
[----:B------:R2:W-:Y:S01]  /*1d060*/  @!P6 STG.E.U8 desc[UR36][R2.64+0xa8], R21 ;  /* 0x0000a8150200e986 */ /* 0x0005e2000c101124 */
[----:B------:R-:W-:Y:S01]  /*1d070*/  @!P0 IADD3 R6, P6, R2, UR45, RZ ;  /* 0x0000002d02068c10 */ /* 0x000fe2000ffde0ff */
[-C--:B0-----:R-:W-:Y:S01]  /*1d080*/  @!P1 IMAD R11, R224, R17.reuse, RZ ;  /* 0x00000011e00b9224 */ /* 0x081fe200078e02ff */
[C---:B------:R-:W-:Y:S01]  /*1d090*/  ISETP.LT.OR P4, PT, R0.reuse, 0xb1, !P3 ;  /* 0x000000b10000780c */ /* 0x040fe20005f81670 */
[----:B------:R-:W-:Y:S01]  /*1d0a0*/  @!P0 IMAD R15, R223, R17, RZ ;  /* 0x00000011df0f8224 */ /* 0x000fe200078e02ff */
[----:B------:R-:W-:Y:S02]  /*1d0b0*/  @!P0 IADD3.X R7, R3, UR44, RZ, P6, !PT ;  /* 0x0000002c03078c10 */ /* 0x000fe4000b7fe4ff */
[----:B------:R-:W-:Y:S01]  /*1d0c0*/  @!P1 STG.E.U8 desc[UR36][R2.64+0xa9], R11 ;  /* 0x0000a90b02009986 */ /* 0x000fe2000c101124 */
[----:B------:R-:W-:-:S03]  /*1d0d0*/  ISETP.LT.OR P6, PT, R0, 0xb2, !P3 ;  /* 0x000000b20000780c */ /* 0x000fc60005fc1670 */
[----:B------:R0:W-:Y:S01]  /*1d0e0*/  @!P0 STG.E.U8 desc[UR36][R6.64+0xa8], R15 ;  /* 0x0000a80f06008986 */ /* 0x0001e2000c101124 */
[----:B------:R-:W-:Y:S02]  /*1d0f0*/  ISETP.LT.OR P0, PT, R0, 0xb1, !P2 ;  /* 0x000000b10000780c */ /* 0x000fe40005701670 */
[----:B-1----:R-:W-:Y:S01]  /*1d100*/  @!P5 IADD3 R8, P1, R2, UR45, RZ ;  /* 0x0000002d0208dc10 */ /* 0x002fe2000ff3e0ff */
[-C--:B------:R-:W-:Y:S02]  /*1d110*/  @!P5 IMAD R13, R222, R17.reuse, RZ ;  /* 0x00000011de0dd224 */ /* 0x080fe400078e02ff */
[----:B--2---:R-:W-:Y:S01]  /*1d120*/  @!P4 IMAD R21, R221, R17, RZ ;  /* 0x00000011dd15c224 */ /* 0x004fe200078e02ff */
[----:B------:R-:W-:Y:S02]  /*1d130*/  @!P5 IADD3.X R9, R3, UR44, RZ, P1, !PT ;  /* 0x0000002c0309dc10 */ /* 0x000fe40008ffe4ff */
[----:B------:R-:W-:-:S03]  /*1d140*/  ISETP.LT.OR P1, PT, R0, 0xb2, !P2 ;  /* 0x000000b20000780c */ /* 0x000fc60005721670 */
[----:B------:R1:W-:Y:S01]  /*1d150*/  @!P5 STG.E.U8 desc[UR36][R8.64+0xa9], R13 ;  /* 0x0000a90d0800d986 */ /* 0x0003e2000c101124 */
[----:B------:R-:W-:Y:S01]  /*1d160*/  ISETP.LT.OR P5, PT, R0, 0xb9, !P3 ;  /* 0x000000b90000780c */ /* 0x000fe20005fa1670 */
[----:B------:R-:W-:Y:S02]  /*1d170*/  @!P6 IMAD R217, R220, R17, RZ ;  /* 0x00000011dcd9e224 */ /* 0x000fe400078e02ff */
[----:B------:R2:W-:Y:S01]  /*1d180*/  @!P4 STG.E.U8 desc[UR36][R2.64+0xb0], R21 ;  /* 0x0000b0150200c986 */ /* 0x0005e2000c101124 */
[----:B0-----:R-:W-:-:S04]  /*1d190*/  @!P0 IADD3 R6, P4, R2, UR45, RZ ;  /* 0x0000002d02068c10 */ /* 0x001fc8000ff9e0ff */
[----:B------:R-:W-:Y:S01]  /*1d1a0*/  @!P0 IADD3.X R7, R3, UR44, RZ, P4, !PT ;  /* 0x0000002c03078c10 */ /* 0x000fe2000a7fe4ff */
[----:B------:R0:W-:Y:S01]  /*1d1b0*/  @!P6 STG.E.U8 desc[UR36][R2.64+0xb1], R217 ;  /* 0x0000b1d90200e986 */ /* 0x0001e2000c101124 */
[----:B------:R-:W-:Y:S02]  /*1d1c0*/  ISETP.LT.OR P4, PT, R0, 0xb9, !P2 ;  /* 0x000000b90000780c */ /* 0x000fe40005781670 */
[----:B------:R-:W-:Y:S02]  /*1d1d0*/  @!P1 IADD3 R10, P6, R2, UR45, RZ ;  /* 0x0000002d020a9c10 */ /* 0x000fe4000ffde0ff */
[----:B------:R-:W-:Y:S01]  /*1d1e0*/  ISETP.LT.OR P3, PT, R0, 0xba, !P3 ;  /* 0x000000ba0000780c */ /* 0x000fe20005f61670 */
[-C--:B-1----:R-:W-:Y:S01]  /*1d1f0*/  @!P0 IMAD R13, R219, R17.reuse, RZ ;  /* 0x00000011db0d8224 */ /* 0x082fe200078e02ff */
[----:B------:R-:W-:Y:S01]  /*1d200*/  @!P1 IADD3.X R11, R3, UR44, RZ, P6, !PT ;  /* 0x0000002c030b9c10 */ /* 0x000fe2000b7fe4ff */
[-C--:B------:R-:W-:Y:S02]  /*1d210*/  @!P1 IMAD R15, R218, R17.reuse, RZ ;  /* 0x00000011da0f9224 */ /* 0x080fe400078e02ff */
[----:B--2---:R-:W-:Y:S01]  /*1d220*/  @!P5 IMAD R21, R216, R17, RZ ;  /* 0x00000011d815d224 */ /* 0x004fe200078e02ff */
[----:B------:R1:W-:Y:S01]  /*1d230*/  @!P0 STG.E.U8 desc[UR36][R6.64+0xb0], R13 ;  /* 0x0000b00d06008986 */ /* 0x0003e2000c101124 */
[----:B------:R-:W-:-:S03]  /*1d240*/  ISETP.LT.OR P2, PT, R0, 0xba, !P2 ;  /* 0x000000ba0000780c */ /* 0x000fc60005741670 */
[----:B------:R2:W-:Y:S04]  /*1d250*/  @!P1 STG.E.U8 desc[UR36][R10.64+0xb1], R15 ;  /* 0x0000b10f0a009986 */ /* 0x0005e8000c101124 */
[----:B------:R3:W-:Y:S01]  /*1d260*/  @!P5 STG.E.U8 desc[UR36][R2.64+0xb8], R21 ;  /* 0x0000b8150200d986 */ /* 0x0007e2000c101124 */
[----:B------:R-:W-:Y:S01]  /*1d270*/  @!P4 IADD3 R8, P5, R2, UR45, RZ ;  /* 0x0000002d0208cc10 */ /* 0x000fe2000ffbe0ff */
[-C--:B0-----:R-:W-:Y:S01]  /*1d280*/  @!P3 IMAD R217, R20, R17.reuse, RZ ;  /* 0x0000001114d9b224 */ /* 0x081fe200078e02ff */
[----:B------:R-:W-:Y:S01]  /*1d290*/  ISETP.GE.AND P1, PT, R19, 0x101, PT ;  /* 0x000001011300780c */ /* 0x000fe20003f26270 */
[----:B-1----:R-:W-:Y:S01]  /*1d2a0*/  @!P3 IMAD.MOV.U32 R6, RZ, RZ, R2 ;  /* 0x000000ffff06b224 */ /* 0x002fe200078e0002 */
[----:B------:R-:W-:Y:S01]  /*1d2b0*/  @!P4 IADD3.X R9, R3, UR44, RZ, P5, !PT ;  /* 0x0000002c0309cc10 */ /* 0x000fe2000affe4ff */
[----:B------:R-:W-:Y:S01]  /*1d2c0*/  @!P3 IMAD.MOV.U32 R7, RZ, RZ, R3 ;  /* 0x000000ffff07b224 */ /* 0x000fe200078e0003 */
[----:B------:R-:W-:Y:S01]  /*1d2d0*/  ISETP.GE.AND P0, PT, R19, 0x109, PT ;  /* 0x000001091300780c */ /* 0x000fe20003f06270 */
[----:B------:R-:W-:Y:S01]  /*1d2e0*/  @!P4 IMAD R219, R14, R17, RZ ;  /* 0x000000110edbc224 */ /* 0x000fe200078e02ff */
[----:B------:R-:W-:-:S02]  /*1d2f0*/  ISETP.LT.OR P6, PT, R0, 0x1, !P1 ;  /* 0x000000010000780c */ /* 0x000fc40004fc1670 */
[----:B------:R0:W-:Y:S01]  /*1d300*/  @!P3 STG.E.U8 desc[UR36][R6.64+0xb9], R217 ;  /* 0x0000b9d90600b986 */ /* 0x0001e2000c101124 */
[----:B------:R-:W-:Y:S01]  /*1d310*/  ISETP.LT.OR P3, PT, R0, 0x1, !P0 ;  /* 0x000000010000780c */ /* 0x000fe20004761670 */
[----:B------:R-:W-:Y:S02]  /*1d320*/  IMAD.U32 R13, RZ, RZ, UR12 ;  /* 0x0000000cff0d7e24 */ /* 0x000fe4000f8e00ff */
[----:B------:R1:W-:Y:S01]  /*1d330*/  @!P4 STG.E.U8 desc[UR36][R8.64+0xb8], R219 ;  /* 0x0000b8db0800c986 */ /* 0x0003e2000c101124 */
[----:B--2---:R-:W-:Y:S02]  /*1d340*/  @!P2 IADD3 R10, P4, R2, UR45, RZ ;  /* 0x0000002d020aac10 */ /* 0x004fe4000ff9e0ff */
[----:B------:R-:W-:Y:S02]  /*1d350*/  ISETP.LT.OR P5, PT, R0, 0x2, !P1 ;  /* 0x000000020000780c */ /* 0x000fe40004fa1670 */
[----:B------:R-:W-:Y:S02]  /*1d360*/  @!P2 IADD3.X R11, R3, UR44, RZ, P4, !PT ;  /* 0x0000002c030bac10 */ /* 0x000fe4000a7fe4ff */
[----:B---3--:R-:W-:Y:S01]  /*1d370*/  LEA R2, P4, R13, R4, 0x8 ;  /* 0x000000040d027211 */ /* 0x008fe200078840ff */
[----:B------:R-:W-:-:S02]  /*1d380*/  @!P2 IMAD R13, R12, R17, RZ ;  /* 0x000000110c0da224 */ /* 0x000fc400078e02ff */
[-C--:B------:R-:W-:Y:S01]  /*1d390*/  @!P6 IMAD R15, R120, R17.reuse, RZ ;  /* 0x00000011780fe224 */ /* 0x080fe200078e02ff */
[----:B------:R-:W-:Y:S02]  /*1d3a0*/  IADD3.X R3, R5, UR4, RZ, P4, !PT ;  /* 0x0000000405037c10 */ /* 0x000fe4000a7fe4ff */
[----:B------:R2:W-:Y:S01]  /*1d3b0*/  @!P2 STG.E.U8 desc[UR36][R10.64+0xb9], R13 ;  /* 0x0000b90d0a00a986 */ /* 0x0005e2000c101124 */
[----:B------:R-:W-:Y:S02]  /*1d3c0*/  ISETP.LT.OR P4, PT, R0, 0x2, !P0 ;  /* 0x000000020000780c */ /* 0x000fe40004781670 */
[----:B0-----:R-:W-:Y:S01]  /*1d3d0*/  @!P3 IADD3 R6, P2, R2, UR45, RZ ;  /* 0x0000002d0206bc10 */ /* 0x001fe2000ff5e0ff */
[----:B------:R-:W-:Y:S01]  /*1d3e0*/  @!P6 STG.E.U8 desc[UR36][R2.64], R15 ;  /* 0x0000000f0200e986 */ /* 0x000fe2000c101124 */
[-C--:B------:R-:W-:Y:S01]  /*1d3f0*/  @!P5 IMAD R121, R121, R17.reuse, RZ ;  /* 0x000000117979d224 */ /* 0x080fe200078e02ff */
[----:B------:R-:W-:Y:S01]  /*1d400*/  ISETP.LT.OR P6, PT, R0, 0x9, !P1 ;  /* 0x000000090000780c */ /* 0x000fe20004fc1670 */
[----:B------:R-:W-:Y:S01]  /*1d410*/  @!P3 IMAD R21, R122, R17, RZ ;  /* 0x000000117a15b224 */ /* 0x000fe200078e02ff */
[----:B------:R-:W-:-:S02]  /*1d420*/  @!P3 IADD3.X R7, R3, UR44, RZ, P2, !PT ;  /* 0x0000002c0307bc10 */ /* 0x000fc400097fe4ff */
        /* <DEDUP_REMOVED lines=10> */
[----:B------:R-:W-:-:S03]  /*1d4d0*/  @!P2 IMAD R125, R125, R17, RZ ;  /* 0x000000117d7da224 */ /* 0x000fc600078e02ff */
[----:B------:R2:W-:Y:S01]  /*1d4e0*/  @!P6 STG.E.U8 desc[UR36][R2.64+0x8], R11 ;  /* 0x0000080b0200e986 */ /* 0x0005e2000c101124 */
[----:B0-----:R-:W-:Y:S01]  /*1d4f0*/  @!P3 IADD3 R6, P6, R2, UR45, RZ ;  /* 0x0000002d0206bc10 */ /* 0x001fe2000ffde0ff */
[----:B------:R-:W-:-:S03]  /*1d500*/  @!P3 IMAD R13, R126, R17, RZ ;  /* 0x000000117e0db224 */ /* 0x000fc600078e02ff */
[----:B------:R-:W-:Y:S01]  /*1d510*/  @!P3 IADD3.X R7, R3, UR44, RZ, P6, !PT ;  /* 0x0000002c0307bc10 */ /* 0x000fe2000b7fe4ff */
[----:B------:R-:W-:Y:S01]  /*1d520*/  @!P2 STG.E.U8 desc[UR36][R2.64+0x9], R125 ;  /* 0x0000097d0200a986 */ /* 0x000fe2000c101124 */
[C---:B------:R-:W-:Y:S02]  /*1d530*/  ISETP.LT.OR P2, PT, R0.reuse, 0x11, !P0 ;  /* 0x000000110000780c */ /* 0x040fe40004741670 */
[----:B------:R-:W-:Y:S01]  /*1d540*/  ISETP.LT.OR P4, PT, R0, 0x11, !P1 ;  /* 0x000000110000780c */ /* 0x000fe20004f81670 */
[----:B------:R0:W-:Y:S01]  /*1d550*/  @!P3 STG.E.U8 desc[UR36][R6.64+0x8], R13 ;  /* 0x0000080d0600b986 */ /* 0x0001e2000c101124 */
[----:B-1----:R-:W-:Y:S02]  /*1d560*/  @!P5 IADD3 R8, P6, R2, UR45, RZ ;  /* 0x0000002d0208dc10 */ /* 0x002fe4000ffde0ff */
[----:B------:R-:W-:Y:S01]  /*1d570*/  ISETP.LT.OR P3, PT, R0, 0x12, !P1 ;  /* 0x000000120000780c */ /* 0x000fe20004f61670 */
[----:B------:R-:W-:Y:S01]  /*1d580*/  @!P5 IMAD R127, R127, R17, RZ ;  /* 0x000000117f7fd224 */ /* 0x000fe200078e02ff */
[----:B------:R-:W-:-:S05]  /*1d590*/  @!P5 IADD3.X R9, R3, UR44, RZ, P6, !PT ;  /* 0x0000002c0309dc10 */ /* 0x000fca000b7fe4ff */
[----:B------:R-:W-:Y:S01]  /*1d5a0*/  @!P5 STG.E.U8 desc[UR36][R8.64+0x9], R127 ;  /* 0x0000097f0800d986 */ /* 0x000fe2000c101124 */
[----:B------:R-:W-:Y:S02]  /*1d5b0*/  ISETP.LT.OR P5, PT, R0, 0x12, !P0 ;  /* 0x000000120000780c */ /* 0x000fe400047a1670 */
[----:B------:R-:W-:Y:S01]  /*1d5c0*/  @!P2 IADD3 R10, P6, R2, UR45, RZ ;  /* 0x0000002d020aac10 */ /* 0x000fe2000ffde0ff */
[-C--:B------:R-:W-:Y:S02]  /*1d5d0*/  @!P4 IMAD R15, R128, R17.reuse, RZ ;  /* 0x00000011800fc224 */ /* 0x080fe400078e02ff */
[-C--:B------:R-:W-:Y:S01]  /*1d5e0*/  @!P3 IMAD R129, R129, R17.reuse, RZ ;  /* 0x000000118181b224 */ /* 0x080fe200078e02ff */
[----:B--2---:R-:W-:Y:S01]  /*1d5f0*/  @!P2 IADD3.X R11, R3, UR44, RZ, P6, !PT ;  /* 0x0000002c030bac10 */ /* 0x004fe2000b7fe4ff */
[----:B0-----:R-:W-:Y:S01]  /*1d600*/  @!P2 IMAD R13, R130, R17, RZ ;  /* 0x00000011820da224 */ /* 0x001fe200078e02ff */
[C---:B------:R-:W-:Y:S01]  /*1d610*/  ISETP.LT.OR P6, PT, R0.reuse, 0x19, !P1 ;  /* 0x000000190000780c */ /* 0x040fe20004fc1670 */
[----:B------:R0:W-:Y:S04]  /*1d620*/  @!P4 STG.E.U8 desc[UR36][R2.64+0x10], R15 ;  /* 0x0000100f0200c986 */ /* 0x0001e8000c101124 */
[----:B------:R-:W-:Y:S01]  /*1d630*/  @!P3 STG.E.U8 desc[UR36][R2.64+0x11], R129 ;  /* 0x000011810200b986 */ /* 0x000fe2000c101124 */
[----:B------:R-:W-:-:S03]  /*1d640*/  ISETP.LT.OR P3, PT, R0, 0x19, !P0 ;  /* 0x000000190000780c */ /* 0x000fc60004761670 */
[----:B------:R1:W-:Y:S01]  /*1d650*/  @!P2 STG.E.U8 desc[UR36][R10.64+0x10], R13 ;  /* 0x0000100d0a00a986 */ /* 0x0003e2000c101124 */
[----:B------:R-:W-:Y:S02]  /*1d660*/  ISETP.LT.OR P2, PT, R0, 0x1a, !P1 ;  /* 0x0000001a0000780c */ /* 0x000fe40004f41670 */
[----:B------:R-:W-:Y:S01]  /*1d670*/  @!P5 IADD3 R6, P4, R2, UR45, RZ ;  /* 0x0000002d0206dc10 */ /* 0x000fe2000ff9e0ff */
[-C--:B------:R-:W-:Y:S02]  /*1d680*/  @!P5 IMAD R131, R131, R17.reuse, RZ ;  /* 0x000000118383d224 */ /* 0x080fe400078e02ff */
[----:B0-----:R-:W-:Y:S01]  /*1d690*/  @!P6 IMAD R15, R132, R17, RZ ;  /* 0x00000011840fe224 */ /* 0x001fe200078e02ff */
[----:B------:R-:W-:Y:S02]  /*1d6a0*/  @!P5 IADD3.X R7, R3, UR44, RZ, P4, !PT ;  /* 0x0000002c0307dc10 */ /* 0x000fe4000a7fe4ff */
[----:B------:R-:W-:-:S03]  /*1d6b0*/  ISETP.LT.OR P4, PT, R0, 0x1a, !P0 ;  /* 0x0000001a0000780c */ /* 0x000fc60004781670 */
[----:B------:R0:W-:Y:S02]  /*1d6c0*/  @!P5 STG.E.U8 desc[UR36][R6.64+0x11], R131 ;  /* 0x000011830600d986 */ /* 0x0001e4000c101124 */
[-C--:B------:R-:W-:Y:S02]  /*1d6d0*/  @!P2 IMAD R133, R133, R17.reuse, RZ ;  /* 0x000000118585a224 */ /* 0x080fe400078e02ff */
[----:B------:R2:W-:Y:S01]  /*1d6e0*/  @!P6 STG.E.U8 desc[UR36][R2.64+0x18], R15 ;  /* 0x0000180f0200e986 */ /* 0x0005e2000c101124 */
[----:B------:R-:W-:Y:S01]  /*1d6f0*/  @!P3 IADD3 R8, P6, R2, UR45, RZ ;  /* 0x0000002d0208bc10 */ /* 0x000fe2000ffde0ff */
[----:B-1----:R-:W-:Y:S02]  /*1d700*/  @!P3 IMAD R13, R134, R17, RZ ;  /* 0x00000011860db224 */ /* 0x002fe400078e02ff */
[----:B------:R-:W-:Y:S01]  /*1d710*/  @!P2 STG.E.U8 desc[UR36][R2.64+0x19], R133 ;  /* 0x000019850200a986 */ /* 0x000fe2000c101124 */
[----:B------:R-:W-:Y:S02]  /*1d720*/  @!P3 IADD3.X R9, R3, UR44, RZ, P6, !PT ;  /* 0x0000002c0309bc10 */ /* 0x000fe4000b7fe4ff */
[----:B------:R-:W-:-:S02]  /*1d730*/  ISETP.LT.OR P2, PT, R0, 0x21, !P0 ;  /* 0x000000210000780c */ /* 0x000fc40004741670 */
[----:B0-----:R-:W-:Y:S01]  /*1d740*/  @!P4 IADD3 R6, P6, R2, UR45, RZ ;  /* 0x0000002d0206cc10 */ /* 0x001fe2000ffde0ff */
[----:B------:R0:W-:Y:S01]  /*1d750*/  @!P3 STG.E.U8 desc[UR36][R8.64+0x18], R13 ;  /* 0x0000180d0800b986 */ /* 0x0001e2000c101124 */
[C---:B------:R-:W-:Y:S02]  /*1d760*/  ISETP.LT.OR P5, PT, R0.reuse, 0x21, !P1 ;  /* 0x000000210000780c */ /* 0x040fe40004fa1670 */
[----:B------:R-:W-:Y:S01]  /*1d770*/  ISETP.LT.OR P3, PT, R0, 0x22, !P1 ;  /* 0x000000220000780c */ /* 0x000fe20004f61670 */
[----:B------:R-:W-:Y:S01]  /*1d780*/  @!P4 IMAD R135, R135, R17, RZ ;  /* 0x000000118787c224 */ /* 0x000fe200078e02ff */
[----:B------:R-:W-:-:S05]  /*1d790*/  @!P4 IADD3.X R7, R3, UR44, RZ, P6, !PT ;  /* 0x0000002c0307cc10 */ /* 0x000fca000b7fe4ff */
[----:B------:R1:W-:Y:S01]  /*1d7a0*/  @!P4 STG.E.U8 desc[UR36][R6.64+0x19], R135 ;  /* 0x000019870600c986 */ /* 0x0003e2000c101124 */
[----:B------:R-:W-:Y:S02]  /*1d7b0*/  ISETP.LT.OR P4, PT, R0, 0x22, !P0 ;  /* 0x000000220000780c */ /* 0x000fe40004781670 */
[----:B------:R-:W-:Y:S01]  /*1d7c0*/  @!P2 IADD3 R10, P6, R2, UR45, RZ ;  /* 0x0000002d020aac10 */ /* 0x000fe2000ffde0ff */
[-C--:B--2---:R-:W-:Y:S02]  /*1d7d0*/  @!P5 IMAD R15, R136, R17.reuse, RZ ;  /* 0x00000011880fd224 */ /* 0x084fe400078e02ff */
[-C--:B------:R-:W-:Y:S01]  /*1d7e0*/  @!P3 IMAD R137, R137, R17.reuse, RZ ;  /* 0x000000118989b224 */ /* 0x080fe200078e02ff */
[----:B------:R-:W-:Y:S01]  /*1d7f0*/  @!P2 IADD3.X R11, R3, UR44, RZ, P6, !PT ;  /* 0x0000002c030bac10 */ /* 0x000fe2000b7fe4ff */
[----:B0-----:R-:W-:Y:S01]  /*1d800*/  @!P2 IMAD R9, R138, R17, RZ ;  /* 0x000000118a09a224 */ /* 0x001fe200078e02ff */
[C---:B------:R-:W-:Y:S01]  /*1d810*/  ISETP.LT.OR P6, PT, R0.reuse, 0x29, !P1 ;  /* 0x000000290000780c */ /* 0x040fe20004fc1670 */
[----:B------:R0:W-:Y:S04]  /*1d820*/  @!P5 STG.E.U8 desc[UR36][R2.64+0x20], R15 ;  /* 0x0000200f0200d986 */ /* 0x0001e8000c101124 */
[----:B------:R-:W-:Y:S01]  /*1d830*/  @!P3 STG.E.U8 desc[UR36][R2.64+0x21], R137 ;  /* 0x000021890200b986 */ /* 0x000fe2000c101124 */
[----:B------:R-:W-:-:S03]  /*1d840*/  ISETP.LT.OR P3, PT, R0, 0x29, !P0 ;  /* 0x000000290000780c */ /* 0x000fc60004761670 */
[----:B------:R2:W-:Y:S01]  /*1d850*/  @!P2 STG.E.U8 desc[UR36][R10.64+0x20], R9 ;  /* 0x000020090a00a986 */ /* 0x0005e2000c101124 */
[----:B------:R-:W-:Y:S02]  /*1d860*/  ISETP.LT.OR P2, PT, R0, 0x2a, !P1 ;  /* 0x0000002a0000780c */ /* 0x000fe40004f41670 */
[----:B-1----:R-:W-:Y:S01]  /*1d870*/  @!P4 IADD3 R6, P5, R2, UR45, RZ ;  /* 0x0000002d0206cc10 */ /* 0x002fe2000ffbe0ff */
[-C--:B------:R-:W-:Y:S02]  /*1d880*/  @!P4 IMAD R139, R139, R17.reuse, RZ ;  /* 0x000000118b8bc224 */ /* 0x080fe400078e02ff */
[----:B------:R-:W-:Y:S01]  /*1d890*/  @!P6 IMAD R13, R140, R17, RZ ;  /* 0x000000118c0de224 */ /* 0x000fe200078e02ff */
[----:B------:R-:W-:Y:S02]  /*1d8a0*/  @!P4 IADD3.X R7, R3, UR44, RZ, P5, !PT ;  /* 0x0000002c0307cc10 */ /* 0x000fe4000affe4ff */
[----:B------:R-:W-:-:S03]  /*1d8b0*/  ISETP.LT.OR P5, PT, R0, 0x2a, !P0 ;  /* 0x0000002a0000780c */ /* 0x000fc600047a1670 */
[----:B------:R1:W-:Y:S02]  /*1d8c0*/  @!P4 STG.E.U8 desc[UR36][R6.64+0x21], R139 ;  /* 0x0000218b0600c986 */ /* 0x0003e4000c101124 */
[-C--:B------:R-:W-:Y:S02]  /*1d8d0*/  @!P2 IMAD R141, R141, R17.reuse, RZ ;  /* 0x000000118d8da224 */ /* 0x080fe400078e02ff */
[----:B------:R3:W-:Y:S01]  /*1d8e0*/  @!P6 STG.E.U8 desc[UR36][R2.64+0x28], R13 ;  /* 0x0000280d0200e986 */ /* 0x0007e2000c101124 */
[----:B------:R-:W-:Y:S01]  /*1d8f0*/  @!P3 IADD3 R8, P6, R2, UR45, RZ ;  /* 0x0000002d0208bc10 */ /* 0x000fe2000ffde0ff */
[----:B0-----:R-:W-:-:S03]  /*1d900*/  @!P3 IMAD R15, R142, R17, RZ ;  /* 0x000000118e0fb224 */ /* 0x001fc600078e02ff */
[----:B--2---:R-:W-:Y:S01]  /*1d910*/  @!P3 IADD3.X R9, R3, UR44, RZ, P6, !PT ;  /* 0x0000002c0309bc10 */ /* 0x004fe2000b7fe4ff */
        /* <DEDUP_REMOVED lines=8> */
[----:B------:R1:W-:Y:S01]  /*1d9a0*/  @!P5 STG.E.U8 desc[UR36][R6.64+0x29], R143 ;  /* 0x0000298f0600d986 */ /* 0x0003e2000c101124 */
[----:B------:R-:W-:Y:S02]  /*1d9b0*/  ISETP.LT.OR P5, PT, R0, 0x32, !P0 ;  /* 0x000000320000780c */ /* 0x000fe400047a1670 */
[----:B------:R-:W-:Y:S01]  /*1d9c0*/  @!P2 IADD3 R10, P6, R2, UR45, RZ ;  /* 0x0000002d020aac10 */ /* 0x000fe2000ffde0ff */
[-C--:B---3--:R-:W-:Y:S02]  /*1d9d0*/  @!P4 IMAD R13, R144, R17.reuse, RZ ;  /* 0x00000011900dc224 */ /* 0x088fe400078e02ff */
        /* <DEDUP_REMOVED lines=18> */
[----:B------:R-:W-:Y:S02]  /*1db00*/  @!P3 IMAD R15, R150, R17, RZ ;  /* 0x00000011960fb224 */ /* 0x000fe400078e02ff */
[----:B------:R-:W-:Y:S01]  /*1db10*/  @!P2 STG.E.U8 desc[UR36][R2.64+0x39], R149 ;  /* 0x000039950200a986 */ /* 0x000fe2000c101124 */
[----:B--2---:R-:W-:Y:S02]  /*1db20*/  @!P3 IADD3.X R9, R3, UR44, RZ, P6, !PT ;  /* 0x0000002c0309bc10 */ /* 0x004fe4000b7fe4ff */
        /* <DEDUP_REMOVED lines=10> */
[-C--:B-1----:R-:W-:Y:S02]  /*1dbd0*/  @!P5 IMAD R13, R152, R17.reuse, RZ ;  /* 0x00000011980dd224 */ /* 0x082fe400078e02ff */
        /* <DEDUP_REMOVED lines=9> */
[----:B--2---:R-:W-:Y:S01]  /*1dc70*/  @!P4 IADD3 R6, P5, R2, UR45, RZ ;  /* 0x0000002d0206cc10 */ /* 0x004fe2000ffbe0ff */
        /* <DEDUP_REMOVED lines=8> */
[----:B------:R-:W-:-:S03]  /*1dd00*/  @!P3 IMAD R15, R158, R17, RZ ;  /* 0x000000119e0fb224 */ /* 0x000fc600078e02ff */
[----:B-1----:R-:W-:Y:S01]  /*1dd10*/  @!P3 IADD3.X R9, R3, UR44, RZ, P6, !PT ;  /* 0x0000002c0309bc10 */ /* 0x002fe2000b7fe4ff */
[----:B------:R-:W-:Y:S01]  /*1dd20*/  @!P2 STG.E.U8 desc[UR36][R2.64+0x49], R157 ;  /* 0x0000499d0200a986 */ /* 0x000fe2000c101124 */
[C---:B------:R-:W-:Y:S02]  /*1dd30*/  ISETP.LT.OR P2, PT, R0.reuse, 0x51, !P0 ;  /* 0x000000510000780c */ /* 0x040fe40004741670 */
[----:B------:R-:W-:Y:S01]  /*1dd40*/  ISETP.LT.OR P4, PT, R0, 0x51, !P1 ;  /* 0x000000510000780c */ /* 0x000fe20004f81670 */
[----:B------:R1:W-:Y:S01]  /*1dd50*/  @!P3 STG.E.U8 desc[UR36][R8.64+0x48], R15 ;  /* 0x0000480f0800b986 */ /* 0x0003e2000c101124 */
[----:B0-----:R-:W-:Y:S02]  /*1dd60*/  @!P5 IADD3 R6, P6, R2, UR45, RZ ;  /* 0x0000002d0206dc10 */ /* 0x001fe4000ffde0ff */
        /* <DEDUP_REMOVED lines=9> */
[----:B-1----:R-:W-:Y:S01]  /*1de00*/  @!P2 IMAD R9, R162, R17, RZ ;  /* 0x00000011a209a224 */ /* 0x002fe200078e02ff */
[C---:B------:R-:W-:Y:S01]  /*1de10*/  ISETP.LT.OR P6, PT, R0.reuse, 0x59, !P1 ;  /* 0x000000590000780c */ /* 0x040fe20004fc1670 */
[----:B------:R1:W-:Y:S04]  /*1de20*/  @!P4 STG.E.U8 desc[UR36][R2.64+0x50], R13 ;  /* 0x0000500d0200c986 */ /* 0x0003e8000c101124 */
[----:B------:R-:W-:Y:S01]  /*1de30*/  @!P3 STG.E.U8 desc[UR36][R2.64+0x51], R161 ;  /* 0x000051a10200b986 */ /* 0x000fe2000c101124 */
[----:B------:R-:W-:-:S03]  /*1de40*/  ISETP.LT.OR P3, PT, R0, 0x59, !P0 ;  /* 0x000000590000780c */ /* 0x000fc60004761670 */
[----:B------:R2:W-:Y:S01]  /*1de50*/  @!P2 STG.E.U8 desc[UR36][R10.64+0x50], R9 ;  /* 0x000050090a00a986 */ /* 0x0005e2000c101124 */
[----:B------:R-:W-:Y:S02]  /*1de60*/  ISETP.LT.OR P2, PT, R0, 0x5a, !P1 ;  /* 0x0000005a0000780c */ /* 0x000fe40004f41670 */
[----:B0-----:R-:W-:Y:S01]  /*1de70*/  @!P5 IADD3 R6, P4, R2, UR45, RZ ;  /* 0x0000002d0206dc10 */ /* 0x001fe2000ff9e0ff */
[-C--:B------:R-:W-:Y:S02]  /*1de80*/  @!P5 IMAD R163, R163, R17.reuse, RZ ;  /* 0x00000011a3a3d224 */ /* 0x080fe400078e02ff */
[----:B-1----:R-:W-:Y:S01]  /*1de90*/  @!P6 IMAD R13, R164, R17, RZ ;  /* 0x00000011a40de224 */ /* 0x002fe200078e02ff */
        /* <DEDUP_REMOVED lines=117> */
[----:B------:R-:W-:Y:S02]  /*1e5f0*/  @!P2 IADD3.X R11, R3, UR44, RZ, P6, !PT ;  /* 0x0000002c030bac10 */ /* 0x000fe4000b7fe4ff */
[----:B------:R-:W-:Y:S01]  /*1e600*/  ISETP.LT.OR P6, PT, R0, 0x99, !P1 ;  /* 0x000000990000780c */ /* 0x000fe20004fc1670 */
[----:B------:R2:W-:Y:S01]  /*1e610*/  @!P4 STG.E.U8 desc[UR36][R2.64+0x90], R13 ;  /* 0x0000900d0200c986 */ /* 0x0005e2000c101124 */
[----:B-1----:R-:W-:-:S03]  /*1e620*/  @!P2 IMAD R9, R194, R17, RZ ;  /* 0x00000011c209a224 */ /* 0x002fc600078e02ff */
[----:B------:R-:W-:Y:S01]  /*1e630*/  @!P3 STG.E.U8 desc[UR36][R2.64+0x91], R193 ;  /* 0x000091c10200b986 */ /* 0x000fe2000c101124 */
[C---:B------:R-:W-:Y:S02]  /*1e640*/  ISETP.LT.OR P3, PT, R0.reuse, 0x9a, !P1 ;  /* 0x0000009a0000780c */ /* 0x040fe40004f61670 */
[----:B------:R-:W-:Y:S01]  /*1e650*/  ISETP.LT.OR P4, PT, R0, 0x99, !P0 ;  /* 0x000000990000780c */ /* 0x000fe20004781670 */
[----:B------:R1:W-:Y:S01]  /*1e660*/  @!P2 STG.E.U8 desc[UR36][R10.64+0x90], R9 ;  /* 0x000090090a00a986 */ /* 0x0003e2000c101124 */
[----:B0-----:R-:W-:Y:S01]  /*1e670*/  @!P5 IADD3 R6, P2, R2, UR45, RZ ;  /* 0x0000002d0206dc10 */ /* 0x001fe2000ff5e0ff */
[-C--:B------:R-:W-:Y:S02]  /*1e680*/  @!P5 IMAD R195, R195, R17.reuse, RZ ;  /* 0x00000011c3c3d224 */ /* 0x080fe400078e02ff */
[----:B--2---:R-:W-:Y:S01]  /*1e690*/  @!P6 IMAD R13, R196, R17, RZ ;  /* 0x00000011c40de224 */ /* 0x004fe200078e02ff */
[----:B------:R-:W-:Y:S02]  /*1e6a0*/  @!P5 IADD3.X R7, R3, UR44, RZ, P2, !PT ;  /* 0x0000002c0307dc10 */ /* 0x000fe400097fe4ff */
[----:B------:R-:W-:-:S03]  /*1e6b0*/  ISETP.LT.OR P2, PT, R0, 0x9a, !P0 ;  /* 0x0000009a0000780c */ /* 0x000fc60004741670 */
[----:B------:R0:W-:Y:S01]  /*1e6c0*/  @!P5 STG.E.U8 desc[UR36][R6.64+0x91], R195 ;  /* 0x000091c30600d986 */ /* 0x0001e2000c101124 */
[----:B------:R-:W-:-:S03]  /*1e6d0*/  @!P3 IMAD R197, R197, R17, RZ ;  /* 0x00000011c5c5b224 */ /* 0x000fc600078e02ff */
[----:B------:R2:W-:Y:S01]  /*1e6e0*/  @!P6 STG.E.U8 desc[UR36][R2.64+0x98], R13 ;  /* 0x0000980d0200e986 */ /* 0x0005e2000c101124 */
[----:B------:R-:W-:Y:S01]  /*1e6f0*/  @!P4 IADD3 R8, P6, R2, UR45, RZ ;  /* 0x0000002d0208cc10 */ /* 0x000fe2000ffde0ff */
[-C--:B------:R-:W-:Y:S02]  /*1e700*/  @!P4 IMAD R15, R198, R17.reuse, RZ ;  /* 0x00000011c60fc224 */ /* 0x080fe400078e02ff */
[----:B------:R-:W-:Y:S01]  /*1e710*/  @!P3 STG.E.U8 desc[UR36][R2.64+0x99], R197 ;  /* 0x000099c50200b986 */ /* 0x000fe2000c101124 */
[----:B-1----:R-:W-:Y:S02]  /*1e720*/  @!P4 IADD3.X R9, R3, UR44, RZ, P6, !PT ;  /* 0x0000002c0309cc10 */ /* 0x002fe4000b7fe4ff */
[----:B------:R-:W-:Y:S02]  /*1e730*/  ISETP.LT.OR P3, PT, R0, 0xa1, !P0 ;  /* 0x000000a10000780c */ /* 0x000fe40004761670 */
[----:B0-----:R-:W-:Y:S01]  /*1e740*/  @!P2 IADD3 R6, P6, R2, UR45, RZ ;  /* 0x0000002d0206ac10 */ /* 0x001fe2000ffde0ff */
[----:B------:R0:W-:Y:S01]  /*1e750*/  @!P4 STG.E.U8 desc[UR36][R8.64+0x98], R15 ;  /* 0x0000980f0800c986 */ /* 0x0001e2000c101124 */
[C---:B------:R-:W-:Y:S01]  /*1e760*/  ISETP.LT.OR P5, PT, R0.reuse, 0xa1, !P1 ;  /* 0x000000a10000780c */ /* 0x040fe20004fa1670 */
[----:B------:R-:W-:Y:S01]  /*1e770*/  @!P2 IMAD R199, R199, R17, RZ ;  /* 0x00000011c7c7a224 */ /* 0x000fe200078e02ff */
[----:B------:R-:W-:-:S02]  /*1e780*/  ISETP.LT.OR P4, PT, R0, 0xa2, !P1 ;  /* 0x000000a20000780c */ /* 0x000fc40004f81670 */
[----:B------:R-:W-:-:S05]  /*1e790*/  @!P2 IADD3.X R7, R3, UR44, RZ, P6, !PT ;  /* 0x0000002c0307ac10 */ /* 0x000fca000b7fe4ff */
[----:B------:R1:W-:Y:S01]  /*1e7a0*/  @!P2 STG.E.U8 desc[UR36][R6.64+0x99], R199 ;  /* 0x000099c70600a986 */ /* 0x0003e2000c101124 */
[----:B------:R-:W-:Y:S02]  /*1e7b0*/  ISETP.LT.OR P2, PT, R0, 0xa2, !P0 ;  /* 0x000000a20000780c */ /* 0x000fe40004741670 */
[----:B------:R-:W-:Y:S01]  /*1e7c0*/  @!P3 IADD3 R10, P6, R2, UR45, RZ ;  /* 0x0000002d020abc10 */ /* 0x000fe2000ffde0ff */
[----:B--2---:R-:W-:-:S03]  /*1e7d0*/  @!P5 IMAD R13, R200, R17, RZ ;  /* 0x00000011c80dd224 */ /* 0x004fc600078e02ff */
[----:B------:R-:W-:Y:S01]  /*1e7e0*/  @!P3 IADD3.X R11, R3, UR44, RZ, P6, !PT ;  /* 0x0000002c030bbc10 */ /* 0x000fe2000b7fe4ff */
[-C--:B------:R-:W-:Y:S01]  /*1e7f0*/  @!P4 IMAD R201, R201, R17.reuse, RZ ;  /* 0x00000011c9c9c224 */ /* 0x080fe200078e02ff */
[----:B------:R-:W-:Y:S01]  /*1e800*/  ISETP.LT.OR P6, PT, R0, 0xa9, !P1 ;  /* 0x000000a90000780c */ /* 0x000fe20004fc1670 */
[----:B0-----:R-:W-:Y:S01]  /*1e810*/  @!P3 IMAD R9, R202, R17, RZ ;  /* 0x00000011ca09b224 */ /* 0x001fe200078e02ff */
[----:B------:R0:W-:Y:S01]  /*1e820*/  @!P5 STG.E.U8 desc[UR36][R2.64+0xa0], R13 ;  /* 0x0000a00d0200d986 */ /* 0x0001e2000c101124 */
[----:B------:R-:W-:-:S03]  /*1e830*/  ISETP.LT.OR P5, PT, R0, 0xa9, !P0 ;  /* 0x000000a90000780c */ /* 0x000fc600047a1670 */
[----:B------:R-:W-:Y:S01]  /*1e840*/  @!P4 STG.E.U8 desc[UR36][R2.64+0xa1], R201 ;  /* 0x0000a1c90200c986 */ /* 0x000fe2000c101124 */
[----:B------:R-:W-:-:S03]  /*1e850*/  ISETP.LT.OR P4, PT, R0, 0xaa, !P1 ;  /* 0x000000aa0000780c */ /* 0x000fc60004f81670 */
[----:B------:R2:W-:Y:S01]  /*1e860*/  @!P3 STG.E.U8 desc[UR36][R10.64+0xa0], R9 ;  /* 0x0000a0090a00b986 */ /* 0x0005e2000c101124 */
[----:B-1----:R-:W-:Y:S01]  /*1e870*/  @!P2 IADD3 R6, P3, R2, UR45, RZ ;  /* 0x0000002d0206ac10 */ /* 0x002fe2000ff7e0ff */
[-C--:B------:R-:W-:Y:S02]  /*1e880*/  @!P2 IMAD R203, R203, R17.reuse, RZ ;  /* 0x00000011cbcba224 */ /* 0x080fe400078e02ff */
[----:B0-----:R-:W-:Y:S01]  /*1e890*/  @!P6 IMAD R13, R204, R17, RZ ;  /* 0x00000011cc0de224 */ /* 0x001fe200078e02ff */
[----:B------:R-:W-:Y:S02]  /*1e8a0*/  @!P2 IADD3.X R7, R3, UR44, RZ, P3, !PT ;  /* 0x0000002c0307ac10 */ /* 0x000fe40009ffe4ff */
[----:B------:R-:W-:-:S03]  /*1e8b0*/  ISETP.LT.OR P3, PT, R0, 0xaa, !P0 ;  /* 0x000000aa0000780c */ /* 0x000fc60004761670 */
[----:B------:R0:W-:Y:S01]  /*1e8c0*/  @!P2 STG.E.U8 desc[UR36][R6.64+0xa1], R203 ;  /* 0x0000a1cb0600a986 */ /* 0x0001e2000c101124 */
[----:B------:R-:W-:-:S03]  /*1e8d0*/  @!P4 IMAD R205, R205, R17, RZ ;  /* 0x00000011cdcdc224 */ /* 0x000fc600078e02ff */
[----:B------:R1:W-:Y:S01]  /*1e8e0*/  @!P6 STG.E.U8 desc[UR36][R2.64+0xa8], R13 ;  /* 0x0000a80d0200e986 */ /* 0x0003e2000c101124 */
[----:B------:R-:W-:Y:S01]  /*1e8f0*/  @!P5 IADD3 R8, P6, R2, UR45, RZ ;  /* 0x0000002d0208dc10 */ /* 0x000fe2000ffde0ff */
[-C--:B------:R-:W-:Y:S01]  /*1e900*/  @!P5 IMAD R15, R206, R17.reuse, RZ ;  /* 0x00000011ce0fd224 */ /* 0x080fe200078e02ff */
[C---:B------:R-:W-:Y:S02]  /*1e910*/  ISETP.LT.OR P2, PT, R0.reuse, 0xb1, !P1 ;  /* 0x000000b10000780c */ /* 0x040fe40004f41670 */
[----:B--2---:R-:W-:Y:S01]  /*1e920*/  @!P5 IADD3.X R9, R3, UR44, RZ, P6, !PT ;  /* 0x0000002c0309dc10 */ /* 0x004fe2000b7fe4ff */
[----:B------:R-:W-:Y:S01]  /*1e930*/  @!P4 STG.E.U8 desc[UR36][R2.64+0xa9], R205 ;  /* 0x0000a9cd0200c986 */ /* 0x000fe2000c101124 */
[----:B------:R-:W-:Y:S02]  /*1e940*/  ISETP.LT.OR P4, PT, R0, 0xb1, !P0 ;  /* 0x000000b10000780c */ /* 0x000fe40004781670 */
[----:B0-----:R-:W-:Y:S01]  /*1e950*/  @!P3 IADD3 R6, P6, R2, UR45, RZ ;  /* 0x0000002d0206bc10 */ /* 0x001fe2000ffde0ff */
[----:B------:R0:W-:Y:S01]  /*1e960*/  @!P5 STG.E.U8 desc[UR36][R8.64+0xa8], R15 ;  /* 0x0000a80f0800d986 */ /* 0x0001e2000c101124 */
[----:B------:R-:W-:Y:S01]  /*1e970*/  ISETP.LT.OR P5, PT, R0, 0xb2, !P1 ;  /* 0x000000b20000780c */ /* 0x000fe20004fa1670 */
[----:B------:R-:W-:Y:S01]  /*1e980*/  @!P3 IMAD R207, R207, R17, RZ ;  /* 0x00000011cfcfb224 */ /* 0x000fe200078e02ff */
[----:B------:R-:W-:-:S03]  /*1e990*/  @!P3 IADD3.X R7, R3, UR44, RZ, P6, !PT ;  /* 0x0000002c0307bc10 */ /* 0x000fc6000b7fe4ff */
[-C--:B-1----:R-:W-:Y:S02]  /*1e9a0*/  @!P2 IMAD R13, R208, R17.reuse, RZ ;  /* 0x00000011d00da224 */ /* 0x082fe400078e02ff */
[----:B------:R1:W-:Y:S01]  /*1e9b0*/  @!P3 STG.E.U8 desc[UR36][R6.64+0xa9], R207 ;  /* 0x0000a9cf0600b986 */ /* 0x0003e2000c101124 */
[----:B------:R-:W-:Y:S02]  /*1e9c0*/  ISETP.LT.OR P3, PT, R0, 0xb2, !P0 ;  /* 0x000000b20000780c */ /* 0x000fe40004761670 */
[----:B------:R-:W-:Y:S01]  /*1e9d0*/  @!P4 IADD3 R10, P6, R2, UR45, RZ ;  /* 0x0000002d020acc10 */ /* 0x000fe2000ffde0ff */
[----:B------:R2:W-:Y:S01]  /*1e9e0*/  @!P2 STG.E.U8 desc[UR36][R2.64+0xb0], R13 ;  /* 0x0000b00d0200a986 */ /* 0x0005e2000c101124 */
[-C--:B0-----:R-:W-:Y:S02]  /*1e9f0*/  @!P4 IMAD R9, R210, R17.reuse, RZ ;  /* 0x00000011d209c224 */ /* 0x081fe400078e02ff */
[----:B------:R-:W-:Y:S01]  /*1ea00*/  @!P5 IMAD R209, R209, R17, RZ ;  /* 0x00000011d1d1d224 */ /* 0x000fe200078e02ff */
[----:B------:R-:W-:-:S02]  /*1ea10*/  @!P4 IADD3.X R11, R3, UR44, RZ, P6, !PT ;  /* 0x0000002c030bcc10 */ /* 0x000fc4000b7fe4ff */
[C---:B------:R-:W-:Y:S02]  /*1ea20*/  ISETP.LT.OR P2, PT, R0.reuse, 0xb9, !P1 ;  /* 0x000000b90000780c */ /* 0x040fe40004f41670 */
[----:B------:R-:W-:Y:S01]  /*1ea30*/  @!P5 STG.E.U8 desc[UR36][R2.64+0xb1], R209 ;  /* 0x0000b1d10200d986 */ /* 0x000fe2000c101124 */
[----:B------:R-:W-:-:S03]  /*1ea40*/  ISETP.LT.OR P1, PT, R0, 0xba, !P1 ;  /* 0x000000ba0000780c */ /* 0x000fc60004f21670 */
[----:B------:R0:W-:Y:S01]  /*1ea50*/  @!P4 STG.E.U8 desc[UR36][R10.64+0xb0], R9 ;  /* 0x0000b0090a00c986 */ /* 0x0001e2000c101124 */
[----:B------:R-:W-:Y:S02]  /*1ea60*/  ISETP.LT.OR P4, PT, R0, 0xb9, !P0 ;  /* 0x000000b90000780c */ /* 0x000fe40004781670 */
[----:B-1----:R-:W-:Y:S01]  /*1ea70*/  @!P3 IADD3 R6, P5, R2, UR45, RZ ;  /* 0x0000002d0206bc10 */ /* 0x002fe2000ffbe0ff */
[-C--:B------:R-:W-:Y:S01]  /*1ea80*/  @!P3 IMAD R211, R211, R17.reuse, RZ ;  /* 0x00000011d3d3b224 */ /* 0x080fe200078e02ff */
[----:B------:R-:W-:Y:S02]  /*1ea90*/  ISETP.LT.OR P0, PT, R0, 0xba, !P0 ;  /* 0x000000ba0000780c */ /* 0x000fe40004701670 */
[----:B------:R-:W-:Y:S01]  /*1eaa0*/  @!P3 IADD3.X R7, R3, UR44, RZ, P5, !PT ;  /* 0x0000002c0307bc10 */ /* 0x000fe2000affe4ff */
[-C--:B--2---:R-:W-:Y:S01]  /*1eab0*/  @!P2 IMAD R13, R212, R17.reuse, RZ ;  /* 0x00000011d40da224 */ /* 0x084fe200078e02ff */
[----:B------:R-:W-:Y:S01]  /*1eac0*/  ISETP.GE.AND P6, PT, R19, 0x181, PT ;  /* 0x000001811300780c */ /* 0x000fe20003fc6270 */
[----:B------:R-:W-:-:S02]  /*1ead0*/  @!P1 IMAD R213, R213, R17, RZ ;  /* 0x00000011d5d59224 */ /* 0x000fc400078e02ff */
[----:B------:R1:W-:Y:S02]  /*1eae0*/  @!P3 STG.E.U8 desc[UR36][R6.64+0xb1], R211 ;  /* 0x0000b1d30600b986 */ /* 0x0003e4000c101124 */
[----:B------:R-:W-:Y:S02]  /*1eaf0*/  @!P4 IADD3 R8, P3, R2, UR45, RZ ;  /* 0x0000002d0208cc10 */ /* 0x000fe4000ff7e0ff */
[----:B------:R2:W-:Y:S01]  /*1eb00*/  @!P2 STG.E.U8 desc[UR36][R2.64+0xb8], R13 ;  /* 0x0000b80d0200a986 */ /* 0x0005e2000c101124 */
[----:B------:R-:W-:Y:S01]  /*1eb10*/  ISETP.LT.OR P2, PT, R0, 0x1, !P6 ;  /* 0x000000010000780c */ /* 0x000fe20007741670 */
[----:B0-----:R-:W-:Y:S01]  /*1eb20*/  @!P4 IMAD R11, R214, R17, RZ ;  /* 0x00000011d60bc224 */ /* 0x001fe200078e02ff */
[----:B------:R-:W-:Y:S02]  /*1eb30*/  ISETP.GE.AND P5, PT, R19, 0x189, PT ;  /* 0x000001891300780c */ /* 0x000fe40003fa6270 */
[----:B------:R-:W-:Y:S01]  /*1eb40*/  @!P4 IADD3.X R9, R3, UR44, RZ, P3, !PT ;  /* 0x0000002c0309cc10 */ /* 0x000fe20009ffe4ff */
[----:B------:R-:W-:Y:S01]  /*1eb50*/  IMAD.U32 R15, RZ, RZ, UR12 ;  /* 0x0000000cff0f7e24 */ /* 0x000fe2000f8e00ff */
[----:B------:R0:W-:Y:S01]  /*1eb60*/  @!P1 STG.E.U8 desc[UR36][R2.64+0xb9], R213 ;  /* 0x0000b9d502009986 */ /* 0x0001e2000c101124 */
[----:B------:R-:W-:Y:S01]  /*1eb70*/  ISETP.LT.OR P1, PT, R0, 0x1, !P5 ;  /* 0x000000010000780c */ /* 0x000fe20006f21670 */
[----:B------:R-:W-:Y:S01]  /*1eb80*/  UIMAD UR4, UR13, 0x180, URZ ;  /* 0x000001800d0478a4 */ /* 0x000fe2000f8e023f */
[----:B-1----:R-:W-:Y:S01]  /*1eb90*/  @!P0 IADD3 R6, P3, R2, UR45, RZ ;  /* 0x0000002d02068c10 */ /* 0x002fe2000ff7e0ff */
[----:B------:R1:W-:Y:S01]  /*1eba0*/  @!P4 STG.E.U8 desc[UR36][R8.64+0xb8], R11 ;  /* 0x0000b80b0800c986 */ /* 0x0003e2000c101124 */
[----:B------:R-:W-:Y:S01]  /*1ebb0*/  IMAD.WIDE.U32 R4, R15, 0x180, R4 ;  /* 0x000001800f047825 */ /* 0x000fe200078e0004 */
[----:B------:R-:W-:-:S02]  /*1ebc0*/  ISETP.LT.OR P4, PT, R0, 0x2, !P6 ;  /* 0x000000020000780c */ /* 0x000fc40007781670 */
[----:B------:R-:W-:Y:S01]  /*1ebd0*/  @!P0 IADD3.X R7, R3, UR44, RZ, P3, !PT ;  /* 0x0000002c03078c10 */ /* 0x000fe20009ffe4ff */
[-C--:B------:R-:W-:Y:S02]  /*1ebe0*/  @!P0 IMAD R215, R215, R17.reuse, RZ ;  /* 0x00000011d7d78224 */ /* 0x080fe400078e02ff */
[----:B------:R-:W-:Y:S02]  /*1ebf0*/  VIADD R5, R5, UR4 ;  /* 0x0000000405057c36 */ /* 0x000fe40008000000 */
[-C--:B--2---:R-:W-:Y:S01]  /*1ec00*/  @!P2 IMAD R13, R24, R17.reuse, RZ ;  /* 0x00000011180da224 */ /* 0x084fe200078e02ff */
[----:B------:R-:W-:Y:S01]  /*1ec10*/  ISETP.LT.OR P3, PT, R0, 0x2, !P5 ;  /* 0x000000020000780c */ /* 0x000fe20006f61670 */
[----:B------:R2:W-:Y:S04]  /*1ec20*/  @!P0 STG.E.U8 desc[UR36][R6.64+0xb9], R215 ;  /* 0x0000b9d706008986 */ /* 0x0005e8000c101124 */
[----:B------:R3:W-:Y:S01]  /*1ec30*/  @!P2 STG.E.U8 desc[UR36][R4.64], R13 ;  /* 0x0000000d0400a986 */ /* 0x0007e2000c101124 */
[----:B0-----:R-:W-:Y:S01]  /*1ec40*/  @!P1 IADD3 R2, P2, R4, UR45, RZ ;  /* 0x0000002d04029c10 */ /* 0x001fe2000ff5e0ff */
[-C--:B------:R-:W-:Y:S01]  /*1ec50*/  @!P4 IMAD R25, R25, R17.reuse, RZ ;  /* 0x000000111919c224 */ /* 0x080fe200078e02ff */
[----:B------:R-:W-:Y:S01]  /*1ec60*/  ISETP.LT.OR P0, PT, R0, 0x9, !P6 ;  /* 0x000000090000780c */ /* 0x000fe20007701670 */
[----:B-1----:R-:W-:Y:S01]  /*1ec70*/  @!P1 IMAD R11, R26, R17, RZ ;  /* 0x000000111a0b9224 */ /* 0x002fe200078e02ff */
[----:B------:R-:W-:-:S02]  /*1ec80*/  @!P1 IADD3.X R3, R5, UR44, RZ, P2, !PT ;  /* 0x0000002c05039c10 */ /* 0x000fc400097fe4ff */
[----:B------:R-:W-:Y:S01]  /*1ec90*/  @!P4 STG.E.U8 desc[UR36][R4.64+0x1], R25 ;  /* 0x000001190400c986 */ /* 0x000fe2000c101124 */
[----:B------:R-:W-:Y:S02]  /*1eca0*/  ISETP.LT.OR P2, PT, R0, 0x9, !P5 ;  /* 0x000000090000780c */ /* 0x000fe40006f41670 */
[----:B--2---:R-:W-:Y:S01]  /*1ecb0*/  @!P3 IADD3 R6, P4, R4, UR45, RZ ;  /* 0x0000002d0406bc10 */ /* 0x004fe2000ff9e0ff */
[----:B------:R0:W-:Y:S01]  /*1ecc0*/  @!P1 STG.E.U8 desc[UR36][R2.64], R11 ;  /* 0x0000000b02009986 */ /* 0x0001e2000c101124 */
[----:B------:R-:W-:Y:S01]  /*1ecd0*/  ISETP.LT.OR P1, PT, R0, 0xa, !P6 ;  /* 0x0000000a0000780c */ /* 0x000fe20007721670 */
[-C--:B------:R-:W-:Y:S01]  /*1ece0*/  @!P3 IMAD R27, R27, R17.reuse, RZ ;  /* 0x000000111b1bb224 */ /* 0x080fe200078e02ff */
[----:B------:R-:W-:Y:S02]  /*1ecf0*/  @!P3 IADD3.X R7, R5, UR44, RZ, P4, !PT ;  /* 0x0000002c0507bc10 */ /* 0x000fe4000a7fe4ff */
[----:B---3--:R-:W-:-:S03]  /*1ed00*/  @!P0 IMAD R13, R28, R17, RZ ;  /* 0x000000111c0d8224 */ /* 0x008fc600078e02ff */
[----:B------:R-:W-:Y:S01]  /*1ed10*/  @!P3 STG.E.U8 desc[UR36][R6.64+0x1], R27 ;  /* 0x0000011b0600b986 */ /* 0x000fe2000c101124 */
[----:B------:R-:W-:Y:S01]  /*1ed20*/  ISETP.LT.OR P3, PT, R0, 0xa, !P5 ;  /* 0x0000000a0000780c */ /* 0x000fe20006f61670 */
[----:B0-----:R-:W-:Y:S02]  /*1ed30*/  @!P0 IMAD.MOV.U32 R2, RZ, RZ, R4 ;  /* 0x000000ffff028224 */ /* 0x001fe400078e0004 */
[----:B------:R-:W-:Y:S01]  /*1ed40*/  @!P0 IMAD.MOV.U32 R3, RZ, RZ, R5 ;  /* 0x000000ffff038224 */ /* 0x000fe200078e0005 */
[----:B------:R-:W-:Y:S01]  /*1ed50*/  @!P2 IADD3 R8, P4, R4, UR45, RZ ;  /* 0x0000002d0408ac10 */ /* 0x000fe2000ff9e0ff */
[----:B------:R-:W-:-:S03]  /*1ed60*/  @!P1 IMAD R29, R29, R17, RZ ;  /* 0x000000111d1d9224 */ /* 0x000fc600078e02ff */
[----:B------:R0:W-:Y:S01]  /*1ed70*/  @!P0 STG.E.U8 desc[UR36][R2.64+0x8], R13 ;  /* 0x0000080d02008986 */ /* 0x0001e2000c101124 */
[----:B------:R-:W-:Y:S01]  /*1ed80*/  @!P2 IADD3.X R9, R5, UR44, RZ, P4, !PT ;  /* 0x0000002c0509ac10 */ /* 0x000fe2000a7fe4ff */
[----:B------:R-:W-:Y:S01]  /*1ed90*/  @!P2 IMAD R11, R30, R17, RZ ;  /* 0x000000111e0ba224 */ /* 0x000fe200078e02ff */
[C---:B------:R-:W-:Y:S01]  /*1eda0*/  ISETP.LT.OR P0, PT, R0.reuse, 0x11, !P6 ;  /* 0x000000110000780c */ /* 0x040fe20007701670 */
[----:B0-----:R-:W-:Y:S02]  /*1edb0*/  @!P1 IMAD.MOV.U32 R2, RZ, RZ, R4 ;  /* 0x000000ffff029224 */ /* 0x001fe400078e0004 */
[----:B------:R-:W-:Y:S01]  /*1edc0*/  @!P1 IMAD.MOV.U32 R3, RZ, RZ, R5 ;  /* 0x000000ffff039224 */ /* 0x000fe200078e0005 */
[----:B------:R-:W-:-:S04]  /*1edd0*/  ISETP.LT.OR P4, PT, R0, 0x12, !P6 ;  /* 0x000000120000780c */ /* 0x000fc80007781670 */
[----:B------:R0:W-:Y:S01]  /*1ede0*/  @!P1 STG.E.U8 desc[UR36][R2.64+0x9], R29 ;  /* 0x0000091d02009986 */ /* 0x0001e2000c101124 */
[----:B------:R-:W-:-:S03]  /*1edf0*/  ISETP.LT.OR P1, PT, R0, 0x11, !P5 ;  /* 0x000000110000780c */ /* 0x000fc60006f21670 */
[----:B------:R1:W-:Y:S01]  /*1ee00*/  @!P2 STG.E.U8 desc[UR36][R8.64+0x8], R11 ;  /* 0x0000080b0800a986 */ /* 0x0003e2000c101124 */
[----:B------:R-:W-:Y:S01]  /*1ee10*/  @!P3 IADD3 R6, P2, R4, UR45, RZ ;  /* 0x0000002d0406bc10 */ /* 0x000fe2000ff5e0ff */
[----:B------:R-:W-:-:S03]  /*1ee20*/  @!P3 IMAD R31, R31, R17, RZ ;  /* 0x000000111f1fb224 */ /* 0x000fc600078e02ff */
[----:B------:R-:W-:Y:S01]  /*1ee30*/  @!P3 IADD3.X R7, R5, UR44, RZ, P2, !PT ;  /* 0x0000002c0507bc10 */ /* 0x000fe200097fe4ff */
[-C--:B------:R-:W-:Y:S01]  /*1ee40*/  @!P0 IMAD R13, R32, R17.reuse, RZ ;  /* 0x00000011200d8224 */ /* 0x080fe200078e02ff */
[----:B------:R-:W-:Y:S01]  /*1ee50*/  ISETP.LT.OR P2, PT, R0, 0x12, !P5 ;  /* 0x000000120000780c */ /* 0x000fe20006f41670 */
[----:B0-----:R-:W-:Y:S02]  /*1ee60*/  @!P0 IMAD.MOV.U32 R2, RZ, RZ, R4 ;  /* 0x000000ffff028224 */ /* 0x001fe400078e0004 */
[----:B------:R-:W-:Y:S01]  /*1ee70*/  @!P0 IMAD.MOV.U32 R3, RZ, RZ, R5 ;  /* 0x000000ffff038224 */ /* 0x000fe200078e0005 */
[----:B------:R-:W-:Y:S01]  /*1ee80*/  @!P3 STG.E.U8 desc[UR36][R6.64+0x9], R31 ;  /* 0x0000091f0600b986 */ /* 0x000fe2000c101124 */
[----:B-1----:R-:W-:Y:S01]  /*1ee90*/  @!P1 IADD3 R8, P3, R4, UR45, RZ ;  /* 0x0000002d04089c10 */ /* 0x002fe2000ff7e0ff */
[-C--:B------:R-:W-:Y:S02]  /*1eea0*/  @!P4 IMAD R33, R33, R17.reuse, RZ ;  /* 0x000000112121c224 */ /* 0x080fe400078e02ff */
[----:B------:R0:W-:Y:S01]  /*1eeb0*/  @!P0 STG.E.U8 desc[UR36][R2.64+0x10], R13 ;  /* 0x0000100d02008986 */ /* 0x0001e2000c101124 */
[----:B------:R-:W-:Y:S01]  /*1eec0*/  ISETP.LT.OR P0, PT, R0, 0x19, !P6 ;  /* 0x000000190000780c */ /* 0x000fe20007701670 */
[----:B------:R-:W-:Y:S01]  /*1eed0*/  @!P1 IMAD R15, R34, R17, RZ ;  /* 0x00000011220f9224 */ /* 0x000fe200078e02ff */
[----:B------:R-:W-:-:S02]  /*1eee0*/  @!P1 IADD3.X R9, R5, UR44, RZ, P3, !PT ;  /* 0x0000002c05099c10 */ /* 0x000fc40009ffe4ff */
[----:B------:R-:W-:Y:S01]  /*1eef0*/  ISETP.LT.OR P3, PT, R0, 0x19, !P5 ;  /* 0x000000190000780c */ /* 0x000fe20006f61670 */
[----:B0-----:R-:W-:Y:S02]  /*1ef00*/  @!P4 IMAD.MOV.U32 R2, RZ, RZ, R4 ;  /* 0x000000ffff02c224 */ /* 0x001fe400078e0004 */
[----:B------:R-:W-:-:S05]  /*1ef10*/  @!P4 IMAD.MOV.U32 R3, RZ, RZ, R5 ;  /* 0x000000ffff03c224 */ /* 0x000fca00078e0005 */
[----:B------:R0:W-:Y:S01]  /*1ef20*/  @!P4 STG.E.U8 desc[UR36][R2.64+0x11], R33 ;  /* 0x000011210200c986 */ /* 0x0001e2000c101124 */
[----:B------:R-:W-:-:S03]  /*1ef30*/  @!P2 IADD3 R6, P4, R4, UR45, RZ ;  /* 0x0000002d0406ac10 */ /* 0x000fc6000ff9e0ff */
[----:B------:R1:W-:Y:S01]  /*1ef40*/  @!P1 STG.E.U8 desc[UR36][R8.64+0x10], R15 ;  /* 0x0000100f08009986 */ /* 0x0003e2000c101124 */
[----:B------:R-:W-:Y:S01]  /*1ef50*/  ISETP.LT.OR P1, PT, R0, 0x1a, !P6 ;  /* 0x0000001a0000780c */ /* 0x000fe20007721670 */
[-C--:B------:R-:W-:Y:S01]  /*1ef60*/  @!P2 IMAD R35, R35, R17.reuse, RZ ;  /* 0x000000112323a224 */ /* 0x080fe200078e02ff */
[----:B------:R-:W-:Y:S01]  /*1ef70*/  @!P2 IADD3.X R7, R5, UR44, RZ, P4, !PT ;  /* 0x0000002c0507ac10 */ /* 0x000fe2000a7fe4ff */
[----:B------:R-:W-:Y:S02]  /*1ef80*/  @!P0 IMAD R13, R36, R17, RZ ;  /* 0x00000011240d8224 */ /* 0x000fe400078e02ff */
[----:B0-----:R-:W-:Y:S02]  /*1ef90*/  @!P0 IMAD.MOV.U32 R2, RZ, RZ, R4 ;  /* 0x000000ffff028224 */ /* 0x001fe400078e0004 */
[----:B------:R-:W-:Y:S01]  /*1efa0*/  @!P2 STG.E.U8 desc[UR36][R6.64+0x11], R35 ;  /* 0x000011230600a986 */ /* 0x000fe2000c101124 */
[----:B------:R-:W-:Y:S01]  /*1efb0*/  @!P0 IMAD.MOV.U32 R3, RZ, RZ, R5 ;  /* 0x000000ffff038224 */ /* 0x000fe200078e0005 */
[----:B------:R-:W-:-:S02]  /*1efc0*/  ISETP.LT.OR P2, PT, R0, 0x1a, !P5 ;  /* 0x0000001a0000780c */ /* 0x000fc40006f41670 */
[----:B------:R-:W-:Y:S02]  /*1efd0*/  @!P3 IADD3 R10, P4, R4, UR45, RZ ;  /* 0x0000002d040abc10 */ /* 0x000fe4000ff9e0ff */
[-C--:B------:R-:W-:Y:S01]  /*1efe0*/  @!P1 IMAD R37, R37, R17.reuse, RZ ;  /* 0x0000001125259224 */ /* 0x080fe200078e02ff */
[----:B------:R0:W-:Y:S01]  /*1eff0*/  @!P0 STG.E.U8 desc[UR36][R2.64+0x18], R13 ;  /* 0x0000180d02008986 */ /* 0x0001e2000c101124 */
[----:B-1----:R-:W-:Y:S01]  /*1f000*/  @!P3 IMAD R9, R38, R17, RZ ;  /* 0x000000112609b224 */ /* 0x002fe200078e02ff */
[----:B------:R-:W-:Y:S02]  /*1f010*/  @!P3 IADD3.X R11, R5, UR44, RZ, P4, !PT ;  /* 0x0000002c050bbc10 */ /* 0x000fe4000a7fe4ff */
        /* <DEDUP_REMOVED lines=15> */
[----:B------:R-:W-:Y:S01]  /*1f110*/  @!P1 IADD3 R8, P2, R4, UR45, RZ ;  /* 0x0000002d04089c10 */ /* 0x000fe2000ff5e0ff */
[-C--:B------:R-:W-:Y:S02]  /*1f120*/  @!P4 IMAD R41, R41, R17.reuse, RZ ;  /* 0x000000112929c224 */ /* 0x080fe400078e02ff */
[----:B------:R0:W-:Y:S01]  /*1f130*/  @!P0 STG.E.U8 desc[UR36][R2.64+0x20], R13 ;  /* 0x0000200d02008986 */ /* 0x0001e2000c101124 */
[----:B------:R-:W-:Y:S01]  /*1f140*/  ISETP.LT.OR P0, PT, R0, 0x29, !P6 ;  /* 0x000000290000780c */ /* 0x000fe20007701670 */
[----:B------:R-:W-:Y:S01]  /*1f150*/  @!P1 IMAD R15, R42, R17, RZ ;  /* 0x000000112a0f9224 */ /* 0x000fe200078e02ff */
[----:B-1----:R-:W-:-:S02]  /*1f160*/  @!P1 IADD3.X R9, R5, UR44, RZ, P2, !PT ;  /* 0x0000002c05099c10 */ /* 0x002fc400097fe4ff */
        /* <DEDUP_REMOVED lines=318> */
[----:B-1----:R-:W-:Y:S01]  /*20550*/  @!P1 IMAD R11, R106, R17, RZ ;  /* 0x000000116a0b9224 */ /* 0x002fe200078e02ff */
        /* <DEDUP_REMOVED lines=10> */
[-C--:B------:R-:W-:Y:S01]  /*20600*/  @!P0 IMAD R13, R108, R17.reuse, RZ ;  /* 0x000000116c0d8224 */ /* 0x080fe200078e02ff */
[C---:B------:R-:W-:Y:S01]  /*20610*/  ISETP.LT.OR P4, PT, R0.reuse, 0xaa, !P5 ;  /* 0x000000aa0000780c */ /* 0x040fe20006f81670 */
[----:B0-----:R-:W-:Y:S02]  /*20620*/  @!P0 IMAD.MOV.U32 R2, RZ, RZ, R4 ;  /* 0x000000ffff028224 */ /* 0x001fe400078e0004 */
[----:B------:R-:W-:Y:S01]  /*20630*/  @!P0 IMAD.MOV.U32 R3, RZ, RZ, R5 ;  /* 0x000000ffff038224 */ /* 0x000fe200078e0005 */
[----:B------:R-:W-:Y:S01]  /*20640*/  @!P3 STG.E.U8 desc[UR36][R6.64+0xa1], R107 ;  /* 0x0000a16b0600b986 */ /* 0x000fe2000c101124 */
[----:B------:R-:W-:Y:S01]  /*20650*/  ISETP.LT.OR P3, PT, R0, 0xb1, !P6 ;  /* 0x000000b10000780c */ /* 0x000fe20007761670 */
[----:B------:R-:W-:-:S02]  /*20660*/  @!P2 IMAD R109, R109, R17, RZ ;  /* 0x000000116d6da224 */ /* 0x000fc400078e02ff */
[----:B------:R0:W-:Y:S01]  /*20670*/  @!P0 STG.E.U8 desc[UR36][R2.64+0xa8], R13 ;  /* 0x0000a80d02008986 */ /* 0x0001e2000c101124 */
[----:B-1----:R-:W-:Y:S01]  /*20680*/  @!P1 IADD3 R8, P0, R4, UR45, RZ ;  /* 0x0000002d04089c10 */ /* 0x002fe2000ff1e0ff */
[----:B------:R-:W-:-:S03]  /*20690*/  @!P1 IMAD R15, R110, R17, RZ ;  /* 0x000000116e0f9224 */ /* 0x000fc600078e02ff */
[----:B------:R-:W-:Y:S02]  /*206a0*/  @!P1 IADD3.X R9, R5, UR44, RZ, P0, !PT ;  /* 0x0000002c05099c10 */ /* 0x000fe400087fe4ff */
[----:B------:R-:W-:Y:S01]  /*206b0*/  ISETP.LT.OR P0, PT, R0, 0xb2, !P6 ;  /* 0x000000b20000780c */ /* 0x000fe20007701670 */
[----:B0-----:R-:W-:Y:S02]  /*206c0*/  @!P2 IMAD.MOV.U32 R2, RZ, RZ, R4 ;  /* 0x000000ffff02a224 */ /* 0x001fe400078e0004 */
[----:B------:R-:W-:-:S05]  /*206d0*/  @!P2 IMAD.MOV.U32 R3, RZ, RZ, R5 ;  /* 0x000000ffff03a224 */ /* 0x000fca00078e0005 */
[----:B------:R0:W-:Y:S01]  /*206e0*/  @!P2 STG.E.U8 desc[UR36][R2.64+0xa9], R109 ;  /* 0x0000a96d0200a986 */ /* 0x0001e2000c101124 */
[----:B------:R-:W-:Y:S01]  /*206f0*/  @!P4 IADD3 R10, P2, R4, UR45, RZ ;  /* 0x0000002d040acc10 */ /* 0x000fe2000ff5e0ff */
[-C--:B------:R-:W-:Y:S02]  /*20700*/  @!P4 IMAD R111, R111, R17.reuse, RZ ;  /* 0x000000116f6fc224 */ /* 0x080fe400078e02ff */
[----:B------:R-:W-:Y:S01]  /*20710*/  @!P1 STG.E.U8 desc[UR36][R8.64+0xa8], R15 ;  /* 0x0000a80f08009986 */ /* 0x000fe2000c101124 */
[----:B------:R-:W-:Y:S01]  /*20720*/  @!P4 IADD3.X R11, R5, UR44, RZ, P2, !PT ;  /* 0x0000002c050bcc10 */ /* 0x000fe200097fe4ff */
[-C--:B------:R-:W-:Y:S01]  /*20730*/  @!P3 IMAD R13, R112, R17.reuse, RZ ;  /* 0x00000011700db224 */ /* 0x080fe200078e02ff */
[----:B------:R-:W-:Y:S01]  /*20740*/  ISETP.LT.OR P1, PT, R0, 0xb1, !P5 ;  /* 0x000000b10000780c */ /* 0x000fe20006f21670 */
[----:B0-----:R-:W-:Y:S02]  /*20750*/  @!P3 IMAD.MOV.U32 R2, RZ, RZ, R4 ;  /* 0x000000ffff02b224 */ /* 0x001fe400078e0004 */
[----:B------:R-:W-:Y:S01]  /*20760*/  @!P3 IMAD.MOV.U32 R3, RZ, RZ, R5 ;  /* 0x000000ffff03b224 */ /* 0x000fe200078e0005 */
[----:B------:R-:W-:Y:S01]  /*20770*/  @!P4 STG.E.U8 desc[UR36][R10.64+0xa9], R111 ;  /* 0x0000a96f0a00c986 */ /* 0x000fe2000c101124 */
[----:B------:R-:W-:-:S03]  /*20780*/  @!P0 IMAD R113, R113, R17, RZ ;  /* 0x0000001171718224 */ /* 0x000fc600078e02ff */
[----:B------:R0:W-:Y:S01]  /*20790*/  @!P3 STG.E.U8 desc[UR36][R2.64+0xb0], R13 ;  /* 0x0000b00d0200b986 */ /* 0x0001e2000c101124 */
[C---:B------:R-:W-:Y:S02]  /*207a0*/  ISETP.LT.OR P3, PT, R0.reuse, 0xb2, !P5 ;  /* 0x000000b20000780c */ /* 0x040fe40006f61670 */
[C---:B------:R-:W-:Y:S02]  /*207b0*/  ISETP.LT.OR P4, PT, R0.reuse, 0xb9, !P5 ;  /* 0x000000b90000780c */ /* 0x040fe40006f81670 */
[C---:B------:R-:W-:Y:S02]  /*207c0*/  ISETP.LT.OR P5, PT, R0.reuse, 0xba, !P5 ;  /* 0x000000ba0000780c */ /* 0x040fe40006fa1670 */
[C---:B------:R-:W-:Y:S01]  /*207d0*/  ISETP.LT.OR P2, PT, R0.reuse, 0xb9, !P6 ;  /* 0x000000b90000780c */ /* 0x040fe20007741670 */
[----:B0-----:R-:W-:Y:S02]  /*207e0*/  @!P0 IMAD.MOV.U32 R2, RZ, RZ, R4 ;  /* 0x000000ffff028224 */ /* 0x001fe400078e0004 */
[----:B------:R-:W-:Y:S01]  /*207f0*/  @!P0 IMAD.MOV.U32 R3, RZ, RZ, R5 ;  /* 0x000000ffff038224 */ /* 0x000fe200078e0005 */
[----:B------:R-:W-:-:S04]  /*20800*/  ISETP.LT.OR P6, PT, R0, 0xba, !P6 ;  /* 0x000000ba0000780c */ /* 0x000fc800077c1670 */
[----:B------:R0:W-:Y:S01]  /*20810*/  @!P0 STG.E.U8 desc[UR36][R2.64+0xb1], R113 ;  /* 0x0000b17102008986 */ /* 0x0001e2000c101124 */
[----:B------:R-:W-:Y:S01]  /*20820*/  @!P1 IADD3 R6, P0, R4, UR45, RZ ;  /* 0x0000002d04069c10 */ /* 0x000fe2000ff1e0ff */
[----:B------:R-:W-:-:S03]  /*20830*/  @!P1 IMAD R15, R114, R17, RZ ;  /* 0x00000011720f9224 */ /* 0x000fc600078e02ff */
[----:B------:R-:W-:Y:S02]  /*20840*/  @!P1 IADD3.X R7, R5, UR44, RZ, P0, !PT ;  /* 0x0000002c05079c10 */ /* 0x000fe400087fe4ff */
[C---:B------:R-:W-:Y:S01]  /*20850*/  @!P3 IADD3 R8, P0, R4.reuse, UR45, RZ ;  /* 0x0000002d0408bc10 */ /* 0x040fe2000ff1e0ff */
[-C--:B------:R-:W-:Y:S02]  /*20860*/  @!P3 IMAD R115, R115, R17.reuse, RZ ;  /* 0x000000117373b224 */ /* 0x080fe400078e02ff */
[----:B------:R3:W-:Y:S01]  /*20870*/  @!P1 STG.E.U8 desc[UR36][R6.64+0xb0], R15 ;  /* 0x0000b00f06009986 */ /* 0x0007e2000c101124 */
[----:B------:R-:W-:Y:S02]  /*20880*/  @!P4 IADD3 R10, P1, R4, UR45, RZ ;  /* 0x0000002d040acc10 */ /* 0x000fe4000ff3e0ff */
[----:B------:R-:W-:Y:S01]  /*20890*/  @!P3 IADD3.X R9, R5, UR44, RZ, P0, !PT ;  /* 0x0000002c0509bc10 */ /* 0x000fe200087fe4ff */
[----:B------:R-:W-:Y:S01]  /*208a0*/  @!P2 IMAD R19, R116, R17, RZ ;  /* 0x000000117413a224 */ /* 0x000fe200078e02ff */
[----:B------:R-:W-:Y:S01]  /*208b0*/  @!P5 IADD3 R12, P0, R4, UR45, RZ ;  /* 0x0000002d040cdc10 */ /* 0x000fe2000ff1e0ff */
[----:B0-----:R-:W-:-:S02]  /*208c0*/  @!P2 IMAD.MOV.U32 R2, RZ, RZ, R4 ;  /* 0x000000ffff02a224 */ /* 0x001fc400078e0004 */
[----:B------:R-:W-:Y:S01]  /*208d0*/  @!P2 IMAD.MOV.U32 R3, RZ, RZ, R5 ;  /* 0x000000ffff03a224 */ /* 0x000fe200078e0005 */
[----:B------:R-:W-:Y:S01]  /*208e0*/  @!P4 IADD3.X R11, R5, UR44, RZ, P1, !PT ;  /* 0x0000002c050bcc10 */ /* 0x000fe20008ffe4ff */
[-C--:B------:R-:W-:Y:S01]  /*208f0*/  @!P6 IMAD R117, R117, R17.reuse, RZ ;  /* 0x000000117575e224 */ /* 0x080fe200078e02ff */
[----:B------:R-:W-:Y:S01]  /*20900*/  @!P5 IADD3.X R13, R5, UR44, RZ, P0, !PT ;  /* 0x0000002c050ddc10 */ /* 0x000fe200087fe4ff */
[-C--:B------:R-:W-:Y:S01]  /*20910*/  @!P4 IMAD R21, R118, R17.reuse, RZ ;  /* 0x000000117615c224 */ /* 0x080fe200078e02ff */
[----:B------:R3:W-:Y:S01]  /*20920*/  @!P3 STG.E.U8 desc[UR36][R8.64+0xb1], R115 ;  /* 0x0000b1730800b986 */ /* 0x0007e2000c101124 */
[----:B------:R-:W-:-:S03]  /*20930*/  @!P5 IMAD R119, R119, R17, RZ ;  /* 0x000000117777d224 */ /* 0x000fc600078e02ff */
[----:B------:R3:W-:Y:S04]  /*20940*/  @!P2 STG.E.U8 desc[UR36][R2.64+0xb8], R19 ;  /* 0x0000b8130200a986 */ /* 0x0007e8000c101124 */
[----:B------:R3:W-:Y:S04]  /*20950*/  @!P6 STG.E.U8 desc[UR36][R4.64+0xb9], R117 ;  /* 0x0000b9750400e986 */ /* 0x0007e8000c101124 */
[----:B------:R3:W-:Y:S04]  /*20960*/  @!P4 STG.E.U8 desc[UR36][R10.64+0xb8], R21 ;  /* 0x0000b8150a00c986 */ /* 0x0007e8000c101124 */
[----:B------:R3:W-:Y:S02]  /*20970*/  @!P5 STG.E.U8 desc[UR36][R12.64+0xb9], R119 ;  /* 0x0000b9770c00d986 */ /* 0x0007e4000c101124 */
.L_x_802:
[----:B------:R-:W-:Y:S05]  /*20980*/  BSYNC B0 ;  /* 0x0000000000007941 */ /* 0x000fea0003800000 */
.L_x_34:
[----:B0--3--:R-:W3:Y:S04]  /*20990*/  LDL.LU R3, [R1+0x300] ;  /* 0x0003000001037983 */ /* 0x009ee80000300800 */
[----:B------:R-:W3:Y:S01]  /*209a0*/  LDL.LU R2, [R1+0x304] ;  /* 0x0003040001027983 */ /* 0x000ee20000300800 */
[----:B------:R-:W-:Y:S01]  /*209b0*/  ULDC UR4, c[0x0][0xc] ;  /* 0x0000030000047ab9 */ /* 0x000fe20000000800 */
[----:B------:R-:W-:Y:S01]  /*209c0*/  ULDC UR5, c[0x0][0x10] ;  /* 0x0000040000057ab9 */ /* 0x000fe20000000800 */
[----:B--2---:R-:W3:Y:S01]  /*209d0*/  LDC R5, c[0x0][0x14] ;  /* 0x00000500ff057b82 */ /* 0x004ee20000000800 */
[----:B------:R-:W-:Y:S01]  /*209e0*/  UIMAD.WIDE.U32 UR4, UR4, UR5, URZ ;  /* 0x00000005040472a5 */ /* 0x000fe2000f8e003f */
[----:B------:R-:W-:Y:S01]  /*209f0*/  PRMT R0, RZ, 0x7610, R0 ;  /* 0x00007610ff007816 */ /* 0x000fe20000000000 */
[----:B------:R-:W-:Y:S01]  /*20a00*/  UMOV UR42, 0xffffffff ;  /* 0xffffffff002a7882 */ /* 0x000fe20000000000 */
[----:B------:R-:W-:-:S03]  /*20a10*/  UMOV UR43, 0xffffffff ;  /* 0xffffffff002b7882 */ /* 0x000fc60000000000 */
[----:B---3--:R-:W-:-:S04]  /*20a20*/  IMAD.WIDE.U32 R2, R5, UR4, R2 ;  /* 0x0000000405027c25 */ /* 0x008fc8000f8e0002 */
[----:B------:R-:W-:Y:S01]  /*20a30*/  IMAD R5, R5, UR5, RZ ;  /* 0x0000000505057c24 */ /* 0x000fe2000f8e02ff */
[----:B------:R-:W-:Y:S01]  /*20a40*/  ULDC.64 UR4, c[0x0][0x650] ;  /* 0x0001940000047ab9 */ /* 0x000fe20000000a00 */
[----:B------:R-:W-:Y:S01]  /*20a50*/  IMAD.MOV.U32 R6, RZ, RZ, R2 ;  /* 0x000000ffff067224 */ /* 0x000fe200078e0002 */
[----:B------:R-:W-:Y:S01]  /*20a60*/  ISETP.GE.U32.AND P0, PT, R2, UR4, PT ;  /* 0x0000000402007c0c */ /* 0x000fe2000bf06070 */
[----:B------:R-:W-:-:S05]  /*20a70*/  IMAD.IADD R4, R3, 0x1, R5 ;  /* 0x0000000103047824 */ /* 0x000fca00078e0205 */
[----:B------:R0:W-:Y:S01]  /*20a80*/  STL [R1+0x300], R4 ;  /* 0x0003000401007387 */ /* 0x0001e20000100800 */
[----:B------:R-:W-:-:S03]  /*20a90*/  ISETP.GE.U32.AND.EX P0, PT, R4, UR5, PT, P0 ;  /* 0x0000000504007c0c */ /* 0x000fc6000bf06100 */
[----:B------:R0:W-:Y:S10]  /*20aa0*/  STL [R1+0x304], R6 ;  /* 0x0003040601007387 */ /* 0x0001f40000100800 */
[----:B0-----:R-:W-:Y:S05]  /*20ab0*/  @P0 BRA `(.L_x_803) ;  /* 0x0000000400880947 */ /* 0x001fea0003800000 */
[----:B------:R-:W0:Y:S01]  /*20ac0*/  S2UR UR6, SR_CTAID.X ;  /* 0x00000000000679c3 */ /* 0x000e220000002500 */
[----:B------:R-:W-:Y:S01]  /*20ad0*/  ULDC.64 UR12, c[0x0][0x628] ;  /* 0x00018a00000c7ab9 */ /* 0x000fe20000000a00 */
[----:B------:R-:W-:Y:S01]  /*20ae0*/  ULDC UR4, c[0x0][0x150] ;  /* 0x0000540000047ab9 */ /* 0x000fe20000000800 */
[----:B------:R-:W-:Y:S01]  /*20af0*/  ISETP.NE.U32.AND P0, PT, RZ, UR12, PT ;  /* 0x0000000cff007c0c */ /* 0x000fe2000bf05070 */
[----:B------:R-:W-:Y:S01]  /*20b00*/  ULDC UR15, c[0x0][0x630] ;  /* 0x00018c00000f7ab9 */ /* 0x000fe20000000800 */
[----:B------:R-:W-:Y:S01]  /*20b10*/  R2UR UR16, R6 ;  /* 0x00000000061072ca */ /* 0x000fe200000e0000 */
[----:B------:R-:W-:Y:S01]  /*20b20*/  ULDC UR18, c[0x0][0x154] ;  /* 0x0000550000127ab9 */ /* 0x000fe20000000800 */
[----:B------:R-:W-:Y:S01]  /*20b30*/  ISETP.NE.AND.EX P0, PT, RZ, UR13, PT, P0 ;  /* 0x0000000dff007c0c */ /* 0x000fe2000bf05300 */
[----:B------:R-:W2:Y:S01]  /*20b40*/  S2UR UR19, SR_CTAID.Y ;  /* 0x00000000001379c3 */ /* 0x000ea20000002600 */
[----:B------:R-:W-:Y:S02]  /*20b50*/  R2UR UR17, R4 ;  /* 0x00000000041172ca */ /* 0x000fe400000e0000 */
[----:B------:R-:W-:-:S02]  /*20b60*/  R2UR UR10, R6 ;  /* 0x00000000060a72ca */ /* 0x000fc400000e0000 */
[----:B------:R-:W-:Y:S02]  /*20b70*/  R2UR UR11, R4 ;  /* 0x00000000040b72ca */ /* 0x000fe400000e0000 */
[----:B0-----:R-:W-:-:S05]  /*20b80*/  I2FP.F32.U32 R0, UR6 ;  /* 0x0000000600007c45 */ /* 0x001fca0008201000 */
[----:B------:R-:W-:-:S04]  /*20b90*/  FMUL R0, R0, UR4 ;  /* 0x0000000400007c20 */ /* 0x000fc80008400000 */
[----:B------:R0:W3:Y:S01]  /*20ba0*/  F2I.U32.TRUNC.NTZ R2, R0 ;  /* 0x0000000000027305 */ /* 0x0000e2000020f000 */
[----:B--2---:R-:W-:Y:S05]  /*20bb0*/  @!P0 BRA `(.L_x_804) ;  /* 0x0000000000308947 */ /* 0x004fea0003800000 */
        /* <DEDUP_REMOVED lines=12> */
.L_x_804:
[----:B------:R-:W-:Y:S01]  /*20c80*/  USHF.R.U64 UR43, UR10, UR15, UR11 ;  /* 0x0000000f0a2b7299 */ /* 0x000fe2000800120b */
[----:B0-----:R-:W-:Y:S01]  /*20c90*/  I2FP.F32.U32 R0, UR19 ;  /* 0x0000001300007c45 */ /* 0x001fe20008201000 */
[----:B------:R-:W-:Y:S01]  /*20ca0*/  USHF.R.U32.HI UR4, URZ, UR15, UR11 ;  /* 0x0000000f3f047299 */ /* 0x000fe2000801160b */
[----:B---3--:R-:W-:Y:S01]  /*20cb0*/  R2UR UR14, R2 ;  /* 0x00000000020e72ca */ /* 0x008fe200000e0000 */
[----:B------:R-:W-:Y:S02]  /*20cc0*/  UIADD3 UR9, UP0, URZ, -UR43, URZ ;  /* 0x8000002b3f097290 */ /* 0x000fe4000ff1e03f */
[----:B------:R-:W-:Y:S01]  /*20cd0*/  FMUL R0, R0, UR18 ;  /* 0x0000001200007c20 */ /* 0x000fe20008400000 */
[----:B------:R-:W-:Y:S01]  /*20ce0*/  ULDC.64 UR12, c[0x0][0x620] ;  /* 0x00018800000c7ab9 */ /* 0x000fe20000000a00 */
[----:B------:R-:W-:Y:S01]  /*20cf0*/  UIADD3.X UR4, URZ, ~UR4, URZ, UP0, !UPT ;  /* 0x800000043f047290 */ /* 0x000fe200087fe43f */
[----:B------:R-:W-:Y:S01]  /*20d00*/  UMOV UR10, UR16 ;  /* 0x00000010000a7c82 */ /* 0x000fe20008000000 */
[----:B------:R-:W-:-:S02]  /*20d10*/  UMOV UR11, UR17 ;  /* 0x00000011000b7c82 */ /* 0x000fc40008000000 */
[----:B------:R-:W-:Y:S01]  /*20d20*/  UIMAD UR4, UR4, UR12, URZ ;  /* 0x0000000c040472a4 */ /* 0x000fe2000f8e023f */
[----:B------:R-:W0:Y:S01]  /*20d30*/  F2I.U32.TRUNC.NTZ R0, R0 ;  /* 0x0000000000007305 */ /* 0x000e22000020f000 */
[----:B------:R-:W-:Y:S02]  /*20d40*/  UIMAD.WIDE.U32 UR10, UR9, UR12, UR10 ;  /* 0x0000000c090a72a5 */ /* 0x000fe4000f8e000a */
[----:B------:R-:W-:Y:S01]  /*20d50*/  UIMAD UR9, UR9, UR13, UR4 ;  /* 0x0000000d090972a4 */ /* 0x000fe2000f8e0204 */
[----:B------:R-:W-:Y:S01]  /*20d60*/  ULDC UR12, c[0x0][0x618] ;  /* 0x00018600000c7ab9 */ /* 0x000fe20000000800 */
[----:B------:R-:W-:Y:S02]  /*20d70*/  ULDC UR21, c[0x0][0x658] ;  /* 0x0001960000157ab9 */ /* 0x000fe40000000800 */
[----:B------:R-:W-:Y:S01]  /*20d80*/  UIADD3 UR9, UR11, UR9, URZ ;  /* 0x000000090b097290 */ /* 0x000fe2000fffe03f */
[----:B------:R-:W-:Y:S01]  /*20d90*/  UMOV UR16, 0xffffffff ;  /* 0xffffffff00107882 */ /* 0x000fe20000000000 */
[----:B------:R-:W-:Y:S01]  /*20da0*/  ULDC.64 UR4, c[0x0][0x640] ;  /* 0x0001900000047ab9 */ /* 0x000fe20000000a00 */
[----:B------:R-:W-:Y:S01]  /*20db0*/  USHF.L.U32 UR16, UR16, UR21, URZ ;  /* 0x0000001510107299 */ /* 0x000fe2000800063f */
[----:B------:R-:W-:Y:S01]  /*20dc0*/  ISETP.NE.U32.AND P0, PT, RZ, UR4, PT ;  /* 0x00000004ff007c0c */ /* 0x000fe2000bf05070 */
[----:B------:R-:W-:-:S02]  /*20dd0*/  USHF.R.U64 UR17, UR10, UR12, UR9 ;  /* 0x0000000c0a117299 */ /* 0x000fc40008001209 */
[----:B------:R-:W-:Y:S01]  /*20de0*/  USHF.R.U32.HI UR9, URZ, UR12, UR9 ;  /* 0x0000000c3f097299 */ /* 0x000fe20008011609 */
[----:B0-----:R-:W-:Y:S01]  /*20df0*/  R2UR UR15, R0 ;  /* 0x00000000000f72ca */ /* 0x001fe200000e0000 */
[----:B------:R-:W-:Y:S01]  /*20e00*/  ULDC UR18, c[0x0][0x608] ;  /* 0x0001820000127ab9 */ /* 0x000fe20000000800 */
[----:B------:R-:W-:Y:S01]  /*20e10*/  ULOP3.LUT UR41, URZ, UR16, URZ, 0x33, !UPT ;  /* 0x000000103f297292 */ /* 0x000fe2000f8e333f */
[----:B------:R-:W-:Y:S01]  /*20e20*/  ISETP.NE.AND.EX P0, PT, RZ, UR5, PT, P0 ;  /* 0x00000005ff007c0c */ /* 0x000fe2000bf05300 */
[----:B------:R-:W-:Y:S02]  /*20e30*/  USHF.R.U64 UR16, UR17, UR18, UR9 ;  /* 0x0000001211107299 */ /* 0x000fe40008001209 */
[----:B------:R-:W-:Y:S02]  /*20e40*/  USHF.R.U32.HI UR9, URZ, UR18, UR9 ;  /* 0x000000123f097299 */ /* 0x000fe40008011609 */
[----:B------:R-:W-:Y:S02]  /*20e50*/  UIADD3 UR14, -UR14, URZ, URZ ;  /* 0x0000003f0e0e7290 */ /* 0x000fe4000fffe13f */
[----:B------:R-:W-:Y:S01]  /*20e60*/  USHF.R.U64 UR18, UR16, UR21, UR9 ;  /* 0x0000001510127299 */ /* 0x000fe20008001209 */
[----:B------:R-:W-:Y:S01]  /*20e70*/  UMOV UR20, 0x1 ;  /* 0x0000000100147882 */ /* 0x000fe20000000000 */
[----:B------:R-:W-:Y:S01]  /*20e80*/  ULDC UR13, c[0x0][0x144] ;  /* 0x00005100000d7ab9 */ /* 0x000fe20000000800 */
[----:B------:R-:W-:Y:S01]  /*20e90*/  ULDC UR7, c[0x0][0x600] ;  /* 0x0001800000077ab9 */ /* 0x000fe20000000800 */
[----:B------:R-:W-:-:S02]  /*20ea0*/  USHF.L.U32 UR24, UR20, UR21, URZ ;  /* 0x0000001514187299 */ /* 0x000fc4000800063f */
[----:B------:R-:W-:Y:S02]  /*20eb0*/  USHF.R.U32.HI UR9, URZ, UR21, UR9 ;  /* 0x000000153f097299 */ /* 0x000fe40008011609 */
[----:B------:R-:W-:Y:S02]  /*20ec0*/  UIMAD UR21, UR13, UR14, UR6 ;  /* 0x0000000e0d1572a4 */ /* 0x000fe4000f8e0206 */
[----:B------:R-:W-:Y:S02]  /*20ed0*/  UIADD3 UR8, UR7, -0x1, URZ ;  /* 0xffffffff07087890 */ /* 0x000fe4000fffe03f */
[----:B------:R-:W-:Y:S01]  /*20ee0*/  UIADD3 UR20, -UR15, URZ, URZ ;  /* 0x0000003f0f147290 */ /* 0x000fe2000fffe13f */
[----:B------:R-:W-:Y:S01]  /*20ef0*/  ULDC UR25, c[0x0][0x148] ;  /* 0x0000520000197ab9 */ /* 0x000fe20000000800 */
[----:B------:R-:W-:Y:S01]  /*20f00*/  ULDC UR22, c[0x0][0x648] ;  /* 0x0001920000167ab9 */ /* 0x000fe20000000800 */
[----:B------:R-:W-:Y:S01]  /*20f10*/  ULDC UR23, c[0x0][0x638] ;  /* 0x00018e0000177ab9 */ /* 0x000fe20000000800 */
        /* <DEDUP_REMOVED lines=14> */
.L_x_805:
[----:B------:R-:W-:Y:S01]  /*21000*/  UISETP.NE.AND UP0, UPT, UR47, URZ, UPT ;  /* 0x0000003f2f00728c */ /* 0x000fe2000bf05270 */
[----:B------:R-:W-:Y:S01]  /*21010*/  IMAD.MOV.U32 R0, RZ, RZ, 0x1 ;  /* 0x00000001ff007424 */ /* 0x000fe200078e00ff */
[----:B------:R-:W-:Y:S02]  /*21020*/  USHF.R.U64 UR4, UR6, UR22, UR9 ;  /* 0x0000001606047299 */ /* 0x000fe40008001209 */
[----:B------:R-:W-:Y:S02]  /*21030*/  ULOP3.LUT UR41, UR16, UR41, URZ, 0xc0, !UPT ;  /* 0x0000002910297292 */ /* 0x000fe4000f8ec03f */
[----:B------:R-:W-:Y:S02]  /*21040*/  UIADD3 UR5, -UR4, URZ, URZ ;  /* 0x0000003f04057290 */ /* 0x000fe4000fffe13f */
[----:B------:R-:W-:Y:S02]  /*21050*/  UIMAD UR41, UR24, UR4, UR41 ;  /* 0x00000004182972a4 */ /* 0x000fe4000f8e0229 */
[----:B------:R-:W-:-:S02]  /*21060*/  ULOP3.LUT UR8, UR17, UR8, URZ, 0xc0, !UPT ;  /* 0x0000000811087292 */ /* 0x000fc4000f8ec03f */
[----:B------:R-:W-:Y:S02]  /*21070*/  @UP0 UIMAD UR21, UR25, UR20, UR19 ;  /* 0x00000014191502a4 */ /* 0x000fe4000f8e0213 */
[----:B------:R-:W-:-:S03]  /*21080*/  UIMAD UR4, UR5, UR23, UR18 ;  /* 0x00000017050472a4 */ /* 0x000fc6000f8e0212 */
[----:B------:R-:W-:Y:S01]  /*21090*/  ULDC UR5, c[0x0][0x610] ;  /* 0x0001840000057ab9 */ /* 0x000fe20000000800 */
[----:B------:R-:W-:Y:S02]  /*210a0*/  UIMAD UR4, UR4, UR7, UR8 ;  /* 0x00000007040472a4 */ /* 0x000fe4000f8e0208 */
[----:B------:R-:W-:-:S04]  /*210b0*/  UIMAD UR41, UR41, UR5, UR21 ;  /* 0x00000005292972a4 */ /* 0x000fc8000f8e0215 */
[----:B------:R-:W-:Y:S02]  /*210c0*/  USEL UR42, UR4, UR41, !UP0 ;  /* 0x00000029042a7287 */ /* 0x000fe4000c000000 */
[----:B------:R-:W-:-:S12]  /*210d0*/  USEL UR41, UR41, UR4, !UP0 ;  /* 0x0000000429297287 */ /* 0x000fd8000c000000 */
.L_x_803:
[----:B------:R-:W-:-:S13]  /*210e0*/  LOP3.LUT P0, RZ, R0, 0xff, RZ, 0xc0, !PT ;  /* 0x000000ff00ff7812 */ /* 0x000fda000780c0ff */
[----:B------:R-:W-:Y:S05]  /*210f0*/  @P0 BRA `(.L_x_806) ;  /* 0xfffffe0000c00947 */ /* 0x000fea000383ffff */
[----:B------:R-:W-:Y:S05]  /*21100*/  EXIT ;  /* 0x000000000000794d */ /* 0x000fea0003800000 */
.L_x_7:
[----:B------:R-:W2:Y:S01]  /*21110*/  LDL R5, [R1+0x304] ;  /* 0x0003040001057983 */ /* 0x000ea20000100800 */
[----:B------:R-:W-:-:S03]  /*21120*/  ULDC.64 UR4, c[0x0][0x650] ;  /* 0x0001940000047ab9 */ /* 0x000fc60000000a00 */
[----:B------:R-:W3:Y:S01]  /*21130*/  LDL R4, [R1+0x300] ;  /* 0x0003000001047983 */ /* 0x000ee20000100800 */
[----:B------:R-:W-:Y:S01]  /*21140*/  PRMT R0, RZ, 0x7610, R0 ;  /* 0x00007610ff007816 */ /* 0x000fe20000000000 */
[----:B------:R-:W-:Y:S02]  /*21150*/  IMAD.MOV.U32 R2, RZ, RZ, -0x1 ;  /* 0xffffffffff027424 */ /* 0x000fe400078e00ff */
[----:B------:R-:W-:Y:S02]  /*21160*/  IMAD.MOV.U32 R3, RZ, RZ, -0x1 ;  /* 0xffffffffff037424 */ /* 0x000fe400078e00ff */
[----:B------:R-:W-:Y:S01]  /*21170*/  IMAD.MOV.U32 R11, RZ, RZ, -0x1 ;  /* 0xffffffffff0b7424 */ /* 0x000fe200078e00ff */
[----:B--2---:R-:W-:-:S04]  /*21180*/  ISETP.GE.U32.AND P0, PT, R5, UR4, PT ;  /* 0x0000000405007c0c */ /* 0x004fc8000bf06070 */
[----:B---3--:R-:W-:-:S13]  /*21190*/  ISETP.GE.U32.AND.EX P0, PT, R4, UR5, PT, P0 ;  /* 0x0000000504007c0c */ /* 0x008fda000bf06100 */
        /* <DEDUP_REMOVED lines=21> */
.L_x_808:
[----:B------:R-:W-:Y:S01]  /*212f0*/  USHF.R.U64 UR4, UR14, UR19, UR15 ;  /* 0x000000130e047299 */ /* 0x000fe2000800120f */
[----:B------:R-:W-:Y:S01]  /*21300*/  R2UR UR7, R4 ;  /* 0x00000000040772ca */ /* 0x000fe200000e0000 */
[----:B------:R-:W-:Y:S02]  /*21310*/  USHF.R.U32.HI UR5, URZ, UR19, UR15 ;  /* 0x000000133f057299 */ /* 0x000fe4000801160f */
[----:B------:R-:W-:Y:S01]  /*21320*/  UIADD3 UR13, UP0, URZ, -UR4, URZ ;  /* 0x800000043f0d7290 */ /* 0x000fe2000ff1e03f */
[----:B------:R-:W-:Y:S01]  /*21330*/  ULDC.64 UR14, c[0x0][0x620] ;  /* 0x00018800000e7ab9 */ /* 0x000fe20000000a00 */
[----:B------:R-:W-:Y:S02]  /*21340*/  UMOV UR6, UR20 ;  /* 0x0000001400067c82 */ /* 0x000fe40008000000 */
[----:B------:R-:W-:Y:S02]  /*21350*/  UIADD3.X UR5, URZ, ~UR5, URZ, UP0, !UPT ;  /* 0x800000053f057290 */ /* 0x000fe400087fe43f */
[----:B------:R-:W-:-:S02]  /*21360*/  UISETP.NE.AND UP1, UPT, UR47, URZ, UPT ;  /* 0x0000003f2f00728c */ /* 0x000fc4000bf25270 */
[----:B------:R-:W-:Y:S02]  /*21370*/  UIMAD UR5, UR5, UR14, URZ ;  /* 0x0000000e050572a4 */ /* 0x000fe4000f8e023f */
[----:B------:R-:W-:Y:S02]  /*21380*/  UIMAD.WIDE.U32 UR6, UR13, UR14, UR6 ;  /* 0x0000000e0d0672a5 */ /* 0x000fe4000f8e0006 */
[----:B------:R-:W-:Y:S01]  /*21390*/  UIMAD UR5, UR13, UR15, UR5 ;  /* 0x0000000f0d0572a4 */ /* 0x000fe2000f8e0205 */
[----:B------:R-:W-:Y:S02]  /*213a0*/  ULDC UR14, c[0x0][0x608] ;  /* 0x00018200000e7ab9 */ /* 0x000fe40000000800 */
[----:B------:R-:W-:Y:S01]  /*213b0*/  ULDC UR13, c[0x0][0x618] ;  /* 0x00018600000d7ab9 */ /* 0x000fe20000000800 */
[----:B------:R-:W-:Y:S01]  /*213c0*/  UIADD3 UR5, UR7, UR5, URZ ;  /* 0x0000000507057290 */ /* 0x000fe2000fffe03f */
[----:B------:R-:W-:Y:S01]  /*213d0*/  ULDC UR22, c[0x0][0x658] ;  /* 0x0001960000167ab9 */ /* 0x000fe20000000800 */
[----:B------:R-:W-:-:S02]  /*213e0*/  @UP1 UIMAD UR8, UR11, UR12, UR10 ;  /* 0x0000000c0b0812a4 */ /* 0x000fc4000f8e020a */
[----:B------:R-:W-:Y:S02]  /*213f0*/  USHF.R.U64 UR17, UR6, UR13, UR5 ;  /* 0x0000000d06117299 */ /* 0x000fe40008001205 */
[----:B------:R-:W-:Y:S01]  /*21400*/  USHF.R.U32.HI UR5, URZ, UR13, UR5 ;  /* 0x0000000d3f057299 */ /* 0x000fe20008011605 */
[----:B------:R-:W-:Y:S01]  /*21410*/  ULDC.64 UR6, c[0x0][0x640] ;  /* 0x0001900000067ab9 */ /* 0x000fe20000000a00 */
[----:B------:R-:W-:Y:S01]  /*21420*/  UMOV UR10, 0xffffffff ;  /* 0xffffffff000a7882 */ /* 0x000fe20000000000 */
[----:B------:R-:W-:Y:S01]  /*21430*/  ISETP.NE.U32.AND P0, PT, RZ, UR6, PT ;  /* 0x00000006ff007c0c */ /* 0x000fe2000bf05070 */
[----:B------:R-:W-:Y:S02]  /*21440*/  USHF.R.U64 UR18, UR17, UR14, UR5 ;  /* 0x0000000e11127299 */ /* 0x000fe40008001205 */
[----:B------:R-:W-:Y:S01]  /*21450*/  USHF.R.U32.HI UR5, URZ, UR14, UR5 ;  /* 0x0000000e3f057299 */ /* 0x000fe20008011605 */
[----:B------:R-:W-:Y:S01]  /*21460*/  ISETP.NE.AND.EX P0, PT, RZ, UR7, PT, P0 ;  /* 0x00000007ff007c0c */ /* 0x000fe2000bf05300 */
[----:B------:R-:W-:-:S02]  /*21470*/  USHF.L.U32 UR11, UR10, UR22, URZ ;  /* 0x000000160a0b7299 */ /* 0x000fc4000800063f */
[----:B------:R-:W-:Y:S01]  /*21480*/  USHF.R.U64 UR19, UR18, UR22, UR5 ;  /* 0x0000001612137299 */ /* 0x000fe20008001205 */
[----:B------:R-:W-:Y:S01]  /*21490*/  ULDC UR20, c[0x0][0x600] ;  /* 0x0001800000147ab9 */ /* 0x000fe20000000800 */
[----:B------:R-:W-:Y:S02]  /*214a0*/  USHF.R.U32.HI UR10, URZ, UR22, UR5 ;  /* 0x000000163f0a7299 */ /* 0x000fe40008011605 */
[----:B------:R-:W-:Y:S02]  /*214b0*/  UIADD3 UR21, UR20, -0x1, URZ ;  /* 0xffffffff14157890 */ /* 0x000fe4000fffe03f */
[----:B------:R-:W-:Y:S01]  /*214c0*/  ULOP3.LUT UR26, URZ, UR11, URZ, 0x33, !UPT ;  /* 0x0000000b3f1a7292 */ /* 0x000fe2000f8e333f */
        /* <DEDUP_REMOVED lines=17> */
.L_x_809:
[----:B------:R-:W-:Y:S01]  /*215e0*/  USHF.R.U64 UR6, UR5, UR23, UR10 ;  /* 0x0000001705067299 */ /* 0x000fe2000800120a */
[----:B------:R-:W-:Y:S01]  /*215f0*/  IMAD.MOV.U32 R0, RZ, RZ, 0x1 ;  /* 0x00000001ff007424 */ /* 0x000fe200078e00ff */
[----:B------:R-:W-:Y:S01]  /*21600*/  USHF.L.U32 UR25, UR25, UR22, URZ ;  /* 0x0000001619197299 */ /* 0x000fe2000800063f */
[----:B------:R-:W-:Y:S01]  /*21610*/  IMAD.U32 R11, RZ, RZ, UR4 ;  /* 0x00000004ff0b7e24 */ /* 0x000fe2000f8e00ff */
[----:B------:R-:W-:Y:S02]  /*21620*/  ULOP3.LUT UR5, UR18, UR26, URZ, 0xc0, !UPT ;  /* 0x0000001a12057292 */ /* 0x000fe4000f8ec03f */
[----:B------:R-:W-:Y:S02]  /*21630*/  UIADD3 UR7, -UR6, URZ, URZ ;  /* 0x0000003f06077290 */ /* 0x000fe4000fffe13f */
[----:B------:R-:W-:Y:S02]  /*21640*/  UIMAD UR6, UR25, UR6, UR5 ;  /* 0x00000006190672a4 */ /* 0x000fe4000f8e0205 */
[----:B------:R-:W-:-:S02]  /*21650*/  ULOP3.LUT UR17, UR17, UR21, URZ, 0xc0, !UPT ;  /* 0x0000001511117292 */ /* 0x000fc4000f8ec03f */
[----:B------:R-:W-:Y:S02]  /*21660*/  UIMAD UR5, UR7, UR24, UR19 ;  /* 0x00000018070572a4 */ /* 0x000fe4000f8e0213 */
[----:B------:R-:W-:Y:S01]  /*21670*/  UISETP.NE.AND UP0, UPT, UR47, URZ, UPT ;  /* 0x0000003f2f00728c */ /* 0x000fe2000bf05270 */
[----:B------:R-:W-:Y:S01]  /*21680*/  ULDC UR7, c[0x0][0x610] ;  /* 0x0001840000077ab9 */ /* 0x000fe20000000800 */
[----:B------:R-:W-:Y:S02]  /*21690*/  UIMAD UR5, UR5, UR20, UR17 ;  /* 0x00000014050572a4 */ /* 0x000fe4000f8e0211 */
[----:B------:R-:W-:-:S04]  /*216a0*/  UIMAD UR8, UR6, UR7, UR8 ;  /* 0x00000007060872a4 */ /* 0x000fc8000f8e0208 */
[----:B------:R-:W-:Y:S02]  /*216b0*/  USEL UR6, UR5, UR8, !UP0 ;  /* 0x0000000805067287 */ /* 0x000fe4000c000000 */
[----:B------:R-:W-:-:S04]  /*216c0*/  USEL UR8, UR8, UR5, !UP0 ;  /* 0x0000000508087287 */ /* 0x000fc8000c000000 */
[----:B------:R-:W-:Y:S02]  /*216d0*/  IMAD.U32 R3, RZ, RZ, UR6 ;  /* 0x00000006ff037e24 */ /* 0x000fe4000f8e00ff */
[----:B------:R-:W-:-:S07]  /*216e0*/  IMAD.U32 R2, RZ, RZ, UR8 ;  /* 0x00000008ff027e24 */ /* 0x000fce000f8e00ff */
.L_x_807:
[----:B------:R-:W-:-:S08]  /*216f0*/  NOP ;  /* 0x0000000000007918 */ /* 0x000fd00000000000 */
[----:B0-----:R-:W0:-:S00]  /*21700*/  USETMAXREG.DEALLOC.CTAPOOL 0x18 ;  /* 0x00000018000079c8 */ /* 0x001e0000080e0500 */
[----:B------:R-:W-:-:S13]  /*21710*/  ISETP.NE.AND P0, PT, RZ, UR9, PT ;  /* 0x00000009ff007c0c */ /* 0x000fda000bf05270 */
[----:B------:R-:W-:Y:S05]  /*21720*/  @P0 EXIT ;  /* 0x000000000000094d */ /* 0x000fea0003800000 */
[----:B0-----:R-:W-:Y:S01]  /*21730*/  LOP3.LUT P0, RZ, R0, 0xff, RZ, 0xc0, !PT ;  /* 0x000000ff00ff7812 */ /* 0x001fe2000780c0ff */
[----:B------:R-:W-:Y:S02]  /*21740*/  IMAD.MOV.U32 R0, RZ, RZ, 0x1 ;  /* 0x00000001ff007424 */ /* 0x000fe400078e00ff */
[----:B------:R-:W-:-:S10]  /*21750*/  IMAD.MOV.U32 R7, RZ, RZ, RZ ;  /* 0x000000ffff077224 */ /* 0x000fd400078e00ff */
[----:B------:R-:W-:Y:S05]  /*21760*/  @!P0 BRA `(.L_x_810) ;  /* 0x0000000c00708947 */ /* 0x000fea0003800000 */
[----:B------:R-:W0:Y:S01]  /*21770*/  LDC R0, c[0x0][0x28c] ;  /* 0x0000a300ff007b82 */ /* 0x000e220000000800 */
[----:B------:R-:W1:Y:S01]  /*21780*/  S2R R8, SR_CgaCtaId ;  /* 0x0000000000087919 */ /* 0x000e620000008800 */
[----:B------:R-:W-:Y:S01]  /*21790*/  ULDC UR8, c[0x0][0xc] ;  /* 0x0000030000087ab9 */ /* 0x000fe20000000800 */
[----:B------:R-:W-:Y:S01]  /*217a0*/  ULDC UR5, c[0x0][0x658] ;  /* 0x0001960000057ab9 */ /* 0x000fe20000000800 */
[----:B------:R-:W-:Y:S01]  /*217b0*/  UMOV UR6, 0xffffffff ;  /* 0xffffffff00067882 */ /* 0x000fe20000000000 */
[----:B------:R-:W-:Y:S01]  /*217c0*/  ULDC UR9, c[0x0][0x10] ;  /* 0x0000040000097ab9 */ /* 0x000fe20000000800 */
[----:B------:R-:W-:Y:S01]  /*217d0*/  UMOV UR7, 0x1 ;  /* 0x0000000100077882 */ /* 0x000fe20000000000 */
[----:B------:R-:W-:Y:S01]  /*217e0*/  USHF.L.U32 UR6, UR6, UR5, URZ ;  /* 0x0000000506067299 */ /* 0x000fe2000800063f */
[----:B------:R-:W-:Y:S01]  /*217f0*/  IMAD.MOV.U32 R7, RZ, RZ, 0x1800 ;  /* 0x00001800ff077424 */ /* 0x000fe200078e00ff */
[----:B------:R-:W-:Y:S01]  /*21800*/  UIMAD.WIDE.U32 UR8, UR8, UR9, URZ ;  /* 0x00000009080872a5 */ /* 0x000fe2000f8e003f */
[----:B------:R-:W-:Y:S01]  /*21810*/  BSSY B0, `(.L_x_810) ;  /* 0x00000d1000007945 */ /* 0x000fe20003800000 */
[----:B------:R-:W-:Y:S01]  /*21820*/  USHF.L.U32 UR5, UR7, UR5, URZ ;  /* 0x0000000507057299 */ /* 0x000fe2000800063f */
[----:B------:R-:W-:Y:S01]  /*21830*/  IMAD.MOV.U32 R9, RZ, RZ, 0x1 ;  /* 0x00000001ff097424 */ /* 0x000fe200078e00ff */
[----:B------:R-:W-:Y:S01]  /*21840*/  ULDC UR4, c[0x0][0x600] ;  /* 0x0001800000047ab9 */ /* 0x000fe20000000800 */
[----:B------:R-:W-:Y:S01]  /*21850*/  ULDC UR7, c[0x0][0x14] ;  /* 0x0000050000077ab9 */ /* 0x000fe20000000800 */
[----:B------:R-:W-:-:S02]  /*21860*/  ULOP3.LUT UR24, UR40, 0x2, URZ, 0xfc, !UPT ;  /* 0x0000000228187892 */ /* 0x000fc4000f8efc3f */
[----:B------:R-:W-:Y:S02]  /*21870*/  UIMAD.WIDE.U32 UR20, UR8, UR7, URZ ;  /* 0x00000007081472a5 */ /* 0x000fe4000f8e003f */
[----:B------:R-:W-:Y:S02]  /*21880*/  UIMAD UR7, UR9, UR7, URZ ;  /* 0x00000007090772a4 */ /* 0x000fe4000f8e023f */
[----:B------:R-:W-:Y:S02]  /*21890*/  UIADD3 UR4, UR4, -0x1, URZ ;  /* 0xffffffff04047890 */ /* 0x000fe4000fffe03f */
[----:B------:R-:W-:Y:S01]  /*218a0*/  ULOP3.LUT UR6, URZ, UR6, URZ, 0x33, !UPT ;  /* 0x000000063f067292 */ /* 0x000fe2000f8e333f */
[----:B0-----:R-:W-:Y:S01]  /*218b0*/  VIADD R0, R0, 0x3f ;  /* 0x0000003f00007836 */ /* 0x001fe20000000000 */
[----:B------:R-:W-:Y:S01]  /*218c0*/  UIADD3 UR7, UR21, UR7, URZ ;  /* 0x0000000715077290 */ /* 0x000fe2000fffe03f */
[----:B------:R-:W-:-:S03]  /*218d0*/  ULDC.64 UR22, c[0x0][0x198] ;  /* 0x0000660000167ab9 */ /* 0x000fc60000000a00 */
[----:B------:R-:W-:-:S04]  /*218e0*/  SHF.R.S32.HI R5, RZ, 0x1f, R0 ;  /* 0x0000001fff057819 */ /* 0x000fc80000011400 */
[----:B------:R-:W-:Y:S01]  /*218f0*/  LEA.HI R5, R5, R0, RZ, 0x6 ;  /* 0x0000000005057211 */ /* 0x000fe200078f30ff */
[----:B------:R-:W-:Y:S01]  /*21900*/  IMAD.MOV.U32 R0, RZ, RZ, 0x1 ;  /* 0x00000001ff007424 */ /* 0x000fe200078e00ff */
[----:B-1----:R-:W-:Y:S02]  /*21910*/  LOP3.LUT R8, R8, 0x1, RZ, 0xc0, !PT ;  /* 0x0000000108087812 */ /* 0x002fe400078ec0ff */
[----:B------:R-:W-:-:S03]  /*21920*/  SHF.R.S32.HI R6, RZ, 0x6, R5 ;  /* 0x00000006ff067819 */ /* 0x000fc60000011405 */
[----:B------:R-:W-:Y:S02]  /*21930*/  IMAD R16, R8, R7, 0x28100 ;  /* 0x0002810008107424 */ /* 0x000fe400078e0207 */
[----:B------:R-:W-:Y:S02]  /*21940*/  IMAD.MOV.U32 R7, RZ, RZ, RZ ;  /* 0x000000ffff077224 */ /* 0x000fe400078e00ff */
[----:B------:R-:W-:-:S07]  /*21950*/  VIADD R17, R6, 0x1 ;  /* 0x0000000106117836 */ /* 0x000fce0000000000 */
.L_x_821:
[----:B------:R-:W-:-:S03]  /*21960*/  UMOV UR8, 0xffffffff ;  /* 0xffffffff00087882 */ /* 0x000fc60000000000 */
[----:B------:R-:W-:Y:S05]  /*21970*/  BRA.DIV UR8, `(.L_x_811) ;  /* 0x0000000e08fc7947 */ /* 0x000fea000b800000 */
[----:B------:R-:W-:-:S13]  /*21980*/  ELECT P6, URZ, PT ;  /* 0x00000000003f782f */ /* 0x000fda00038c0000 */
.L_x_833:
[----:B------:R-:W0:Y:S01]  /*21990*/  LDC R4, c[0x0][0x28c] ;  /* 0x0000a300ff047b82 */ /* 0x000e220000000800 */
[----:B------:R-:W-:Y:S01]  /*219a0*/  BSSY B1, `(.L_x_812) ;  /* 0x000003b000017945 */ /* 0x000fe20003800000 */
[----:B0-----:R-:W-:-:S13]  /*219b0*/  ISETP.LT.OR P6, PT, R4, 0x1, !P6 ;  /* 0x000000010400780c */ /* 0x001fda00077c1670 */
[----:B------:R-:W-:Y:S05]  /*219c0*/  @P6 BRA `(.L_x_813) ;  /* 0x0000000000e06947 */ /* 0x000fea0003800000 */
[----:B------:R-:W-:Y:S02]  /*219d0*/  IMAD R3, R3, 0x2, R8 ;  /* 0x0000000203037824 */ /* 0x000fe400078e0208 */
[----:B------:R-:W-:Y:S02]  /*219e0*/  IMAD.SHL.U32 R2, R2, 0x200, RZ ;  /* 0x0000020002027824 */ /* 0x000fe400078e00ff */
[----:B------:R-:W-:Y:S02]  /*219f0*/  IMAD R3, R3, 0x60, RZ ;  /* 0x0000006003037824 */ /* 0x000fe400078e02ff */
[----:B------:R-:W-:Y:S02]  /*21a00*/  IMAD.MOV.U32 R14, RZ, RZ, RZ ;  /* 0x000000ffff0e7224 */ /* 0x000fe400078e00ff */
[----:B------:R-:W-:Y:S02]  /*21a10*/  IMAD.MOV.U32 R4, RZ, RZ, R17 ;  /* 0x000000ffff047224 */ /* 0x000fe400078e0011 */
[----:B------:R-:W-:-:S02]  /*21a20*/  IMAD.MOV.U32 R5, RZ, RZ, R0 ;  /* 0x000000ffff057224 */ /* 0x000fc400078e0000 */
[----:B------:R-:W-:-:S07]  /*21a30*/  IMAD.MOV.U32 R13, RZ, RZ, R7 ;  /* 0x000000ffff0d7224 */ /* 0x000fce00078e0007 */
.L_x_816:
[----:B------:R-:W0:Y:S01]  /*21a40*/  S2R R15, SR_CgaCtaId ;  /* 0x00000000000f7919 */ /* 0x000e220000008800 */
[----:B------:R-:W-:Y:S02]  /*21a50*/  MOV R10, 0x400 ;  /* 0x00000400000a7802 */ /* 0x000fe40000000f00 */
[----:B------:R-:W-:Y:S02]  /*21a60*/  SHF.L.U32 R12, R5, 0x1f, RZ ;  /* 0x0000001f050c7819 */ /* 0x000fe400000006ff */
[----:B0-----:R-:W-:-:S05]  /*21a70*/  LEA R10, R15, R10, 0x18 ;  /* 0x0000000a0f0a7211 */ /* 0x001fca00078ec0ff */
[----:B------:R-:W-:-:S04]  /*21a80*/  IMAD R15, R13, 0x8, R10 ;  /* 0x000000080d0f7824 */ /* 0x000fc800078e020a */
[----:B------:R-:W0:Y:S02]  /*21a90*/  SYNCS.PHASECHK.TRANS64.TRYWAIT P0, [R15+URZ+0x28], R12 ;  /* 0x0000280c0f0075a7 */ /* 0x000e24000800017f */
[----:B0-----:R-:W-:Y:S05]  /*21aa0*/  @!P0 BRA `(.L_x_814) ;  /* 0x0000000c00d08947 */ /* 0x001fea0003800000 */
.L_x_834:
[----:B------:R-:W1:Y:S01]  /*21ab0*/  S2R R18, SR_TID.X ;  /* 0x0000000000127919 */ /* 0x000e620000002100 */
[----:B------:R-:W-:-:S04]  /*21ac0*/  UPRMT UR8, UR24, 0x9910, URZ ;  /* 0x0000991018087896 */ /* 0x000fc8000800003f */
[----:B------:R-:W-:Y:S01]  /*21ad0*/  UISETP.NE.AND UP0, UPT, UR8, 0x2, UPT ;  /* 0x000000020800788c */ /* 0x000fe2000bf05270 */
[----:B-1----:R-:W-:-:S13]  /*21ae0*/  LOP3.LUT P0, RZ, R18, 0x7f, RZ, 0xc0, !PT ;  /* 0x0000007f12ff7812 */ /* 0x002fda000780c0ff */
[----:B0-----:R-:W0:Y:S02]  /*21af0*/  @!P0 LDC R12, c[0x0][0x500] ;  /* 0x00014000ff0c8b82 */ /* 0x001e240000000800 */
[----:B0-----:R0:W-:Y:S01]  /*21b00*/  @!P0 SYNCS.ARRIVE.TRANS64 RZ, [R15+URZ], R12 ;  /* 0x0000000c0fff89a7 */ /* 0x0011e2000800003f */
[----:B------:R-:W-:-:S13]  /*21b10*/  PLOP3.LUT P0, PT, PT, PT, UP0, 0x80, 0x0 ;  /* 0x000000000000781c */ /* 0x000fda0003f0f008 */
[----:B0-----:R-:W-:Y:S05]  /*21b20*/  @P0 BRA `(.L_x_815) ;  /* 0x0000000000040947 */ /* 0x001fea0003800000 */
[----:B------:R-:W-:Y:S01]  /*21b30*/  BPT.TRAP 0x1 ;  /* 0x000000040000795c */ /* 0x000fe20000300000 */
.L_x_815:
[C---:B------:R-:W-:Y:S01]  /*21b40*/  IMAD R12, R13.reuse, 0x8000, R10 ;  /* 0x000080000d0c7824 */ /* 0x040fe200078e020a */
[----:B------:R-:W-:Y:S01]  /*21b50*/  R2UR UR13, R10 ;  /* 0x000000000a0d72ca */ /* 0x000fe200000e0000 */
[----:B------:R-:W-:Y:S01]  /*21b60*/  IMAD R10, R13, 0x3000, R16 ;  /* 0x000030000d0a7824 */ /* 0x000fe200078e0210 */
[----:B------:R-:W-:Y:S01]  /*21b70*/  R2UR UR18, R2 ;  /* 0x00000000021272ca */ /* 0x000fe200000e0000 */
[----:B------:R-:W-:Y:S01]  /*21b80*/  VIADD R4, R4, 0xffffffff ;  /* 0xffffffff04047836 */ /* 0x000fe20000000000 */
[----:B------:R-:W-:Y:S01]  /*21b90*/  R2UR UR8, R12 ;  /* 0x000000000c0872ca */ /* 0x000fe200000e0000 */
[----:B------:R-:W-:Y:S01]  /*21ba0*/  UIADD3 UR14, UP0, UR22, 0xf0, URZ ;  /* 0x000000f0160e7890 */ /* 0x000fe2000ff1e03f */
[----:B------:R-:W-:Y:S01]  /*21bb0*/  R2UR UR11, R10 ;  /* 0x000000000a0b72ca */ /* 0x000fe200000e0000 */
[----:B------:R-:W-:Y:S01]  /*21bc0*/  UIADD3 UR26, UP1, UR22, 0x1f0, URZ ;  /* 0x000001f0161a7890 */ /* 0x000fe2000ff3e03f */
[----:B------:R-:W-:Y:S01]  /*21bd0*/  R2UR UR9, R15 ;  /* 0x000000000f0972ca */ /* 0x000fe200000e0000 */
[----:B------:R-:W-:Y:S01]  /*21be0*/  UIADD3.X UR15, URZ, UR23, URZ, UP0, !UPT ;  /* 0x000000173f0f7290 */ /* 0x000fe200087fe43f */
[----:B------:R-:W-:Y:S01]  /*21bf0*/  R2UR UR10, R14 ;  /* 0x000000000e0a72ca */ /* 0x000fe200000e0000 */
[----:B------:R-:W-:Y:S01]  /*21c00*/  VIADD R13, R13, 0x1 ;  /* 0x000000010d0d7836 */ /* 0x000fe20000000000 */
[----:B------:R-:W-:Y:S01]  /*21c10*/  R2UR UR12, R11 ;  /* 0x000000000b0c72ca */ /* 0x000fe200000e0000 */
[----:B------:R-:W-:Y:S01]  /*21c20*/  UIADD3.X UR27, URZ, UR23, URZ, UP1, !UPT ;  /* 0x000000173f1b7290 */ /* 0x000fe20008ffe43f */
[----:B------:R-:W-:Y:S01]  /*21c30*/  R2UR UR19, R3 ;  /* 0x00000000031372ca */ /* 0x000fe200000e0000 */
[----:B------:R-:W-:Y:S01]  /*21c40*/  UMOV UR16, 0x0 ;  /* 0x0000000000107882 */ /* 0x000fe20000000000 */
[----:B------:R-:W-:Y:S01]  /*21c50*/  ISETP.GT.AND P1, PT, R4, 0x1, PT ;  /* 0x000000010400780c */ /* 0x000fe20003f24270 */
[----:B------:R-:W-:Y:S01]  /*21c60*/  UIADD3 UR8, UR8, 0x100, URZ ;  /* 0x0000010008087890 */ /* 0x000fe2000fffe03f */
[----:B------:R-:W-:Y:S01]  /*21c70*/  ISETP.NE.AND P0, PT, R13, 0x5, PT ;  /* 0x000000050d00780c */ /* 0x000fe20003f05270 */
[----:B------:R-:W-:Y:S01]  /*21c80*/  UIADD3 UR13, UR13, UR11, URZ ;  /* 0x0000000b0d0d7290 */ /* 0x000fe2000fffe03f */
[----:B------:R-:W-:Y:S01]  /*21c90*/  VIADD R14, R14, 0x40 ;  /* 0x000000400e0e7836 */ /* 0x000fe20000000000 */
[----:B------:R-:W-:Y:S01]  /*21ca0*/  UMOV UR17, 0x10000000 ;  /* 0x1000000000117882 */ /* 0x000fe20000000000 */
[----:B------:R-:W-:Y:S01]  /*21cb0*/  UMOV UR11, UR18 ;  /* 0x00000012000b7c82 */ /* 0x000fe20008000000 */
[----:B------:R-:W-:Y:S01]  /*21cc0*/  UMOV UR25, 0x30000 ;  /* 0x0003000000197882 */ /* 0x000fe20000000000 */
[----:B------:R-:W-:-:S02]  /*21cd0*/  SEL R10, RZ, 0x1, P0 ;  /* 0x00000001ff0a7807 */ /* 0x000fc40000000000 */
[----:B------:R0:W-:Y:S01]  /*21ce0*/  UTMALDG.3D [UR8], [UR14], desc[UR16] ;  /* 0x000010080e0075b4 */ /* 0x0001e20008011000 */
[----:B------:R-:W-:Y:S02]  /*21cf0*/  SEL R13, R13, RZ, P0 ;  /* 0x000000ff0d0d7207 */ /* 0x000fe40000000000 */
[----:B------:R-:W-:Y:S01]  /*21d00*/  LOP3.LUT R5, R5, R10, RZ, 0x3c, !PT ;  /* 0x0000000a05057212 */ /* 0x000fe200078e3cff */
[----:B0-----:R-:W-:Y:S01]  /*21d10*/  UMOV UR11, UR19 ;  /* 0x00000013000b7c82 */ /* 0x001fe20008000000 */
[----:B------:R-:W-:Y:S02]  /*21d20*/  UMOV UR8, UR13 ;  /* 0x0000000d00087c82 */ /* 0x000fe40008000000 */
[----:B------:R0:W-:Y:S02]  /*21d30*/  UTMALDG.3D.MULTICAST [UR8], [UR26], UR25, desc[UR16] ;  /* 0x000010081a0073b4 */ /* 0x0001e40008011819 */
[----:B0-----:R-:W-:Y:S05]  /*21d40*/  @P1 BRA `(.L_x_816) ;  /* 0xfffffffc003c1947 */ /* 0x001fea000383ffff */
.L_x_813:
[----:B------:R-:W-:Y:S05]  /*21d50*/  BSYNC B1 ;  /* 0x0000000000017941 */ /* 0x000fea0003800000 */
.L_x_812:
[----:B------:R-:W2:Y:S01]  /*21d60*/  LDL.LU R18, [R1+0x300] ;  /* 0x0003000001127983 */ /* 0x000ea20000300800 */
[----:B------:R-:W-:Y:S01]  /*21d70*/  LOP3.LUT P0, RZ, R9, 0xff, RZ, 0xc0, !PT ;  /* 0x000000ff09ff7812 */ /* 0x000fe2000780c0ff */
[C---:B------:R-:W-:Y:S01]  /*21d80*/  IMAD.IADD R4, R6.reuse, 0x1, R7 ;  /* 0x0000000106047824 */ /* 0x040fe200078e0207 */
[----:B------:R-:W-:Y:S01]  /*21d90*/  ULDC.64 UR8, c[0x0][0x650] ;  /* 0x0001940000087ab9 */ /* 0x000fe20000000a00 */
[----:B------:R-:W3:Y:S01]  /*21da0*/  LDL.LU R15, [R1+0x304] ;  /* 0x00030400010f7983 */ /* 0x000ee20000300800 */
[----:B------:R-:W-:Y:S01]  /*21db0*/  ISETP.GE.U32.AND P1, PT, R6, 0x5, PT ;  /* 0x000000050600780c */ /* 0x000fe20003f26070 */
[----:B------:R-:W-:Y:S01]  /*21dc0*/  BSSY B1, `(.L_x_817) ;  /* 0x0000073000017945 */ /* 0x000fe20003800000 */
[----:B------:R-:W-:Y:S01]  /*21dd0*/  IMAD.MOV.U32 R11, RZ, RZ, -0x1 ;  /* 0xffffffffff0b7424 */ /* 0x000fe200078e00ff */
[----:B------:R-:W-:-:S06]  /*21de0*/  PRMT R9, RZ, 0x7610, R9 ;  /* 0x00007610ff097816 */ /* 0x000fcc0000000009 */
[----:B------:R-:W0:Y:S01]  /*21df0*/  @P0 S2R R3, SR_CgaCtaId ;  /* 0x0000000000030919 */ /* 0x000e220000008800 */
[----:B------:R-:W-:-:S04]  /*21e00*/  @P0 MOV R2, 0x400 ;  /* 0x0000040000020802 */ /* 0x000fc80000000f00 */
[----:B0-----:R-:W-:-:S04]  /*21e10*/  @P0 LEA R2, R3, R2, 0x18 ;  /* 0x0000000203020211 */ /* 0x001fc800078ec0ff */
[----:B------:R0:W-:Y:S01]  /*21e20*/  @P0 SYNCS.ARRIVE.TRANS64.A1T0 RZ, [R2+URZ+0x68], RZ ;  /* 0x000068ff02ff09a7 */ /* 0x0001e2000810003f */
[----:B------:R-:W-:-:S04]  /*21e30*/  ISETP.GT.U32.AND P0, PT, R4, 0x4, PT ;  /* 0x000000040400780c */ /* 0x000fc80003f04070 */
[----:B------:R-:W-:Y:S01]  /*21e40*/  ISETP.LT.U32.AND P0, PT, R6, 0x5, P0 ;  /* 0x000000050600780c */ /* 0x000fe20000701070 */
[----:B0-----:R-:W-:-:S04]  /*21e50*/  IMAD.WIDE.U32 R2, R4, -0x33333333, RZ ;  /* 0xcccccccd04027825 */ /* 0x001fc800078e00ff */
[----:B------:R-:W-:Y:S01]  /*21e60*/  IMAD.MOV.U32 R2, RZ, RZ, -0x1 ;  /* 0xffffffffff027424 */ /* 0x000fe200078e00ff */
[----:B------:R-:W-:Y:S02]  /*21e70*/  SHF.R.U32.HI R5, RZ, 0x2, R3 ;  /* 0x00000002ff057819 */ /* 0x000fe40000011603 */
[----:B------:R-:W-:-:S03]  /*21e80*/  SEL R3, RZ, 0x1, !P0 ;  /* 0x00000001ff037807 */ /* 0x000fc60004000000 */
[--C-:B------:R-:W-:Y:S01]  /*21e90*/  IMAD R7, R5, -0x5, R4.reuse ;  /* 0xfffffffb05077824 */ /* 0x100fe200078e0204 */
[----:B------:R-:W-:Y:S01]  /*21ea0*/  LOP3.LUT R0, R0, R3, RZ, 0x3c, !PT ;  /* 0x0000000300007212 */ /* 0x000fe200078e3cff */
[----:B------:R-:W-:Y:S01]  /*21eb0*/  IMAD.MOV.U32 R3, RZ, RZ, -0x1 ;  /* 0xffffffffff037424 */ /* 0x000fe200078e00ff */
[----:B------:R-:W-:Y:S02]  /*21ec0*/  PRMT R4, RZ, 0x7610, R4 ;  /* 0x00007610ff047816 */ /* 0x000fe40000000004 */
[----:B------:R-:W-:Y:S02]  /*21ed0*/  @P1 LOP3.LUT R0, R0, 0x1, R5, 0x78, !PT ;  /* 0x0000000100001812 */ /* 0x000fe400078e7805 */
[----:B---3--:R-:W-:-:S04]  /*21ee0*/  IADD3 R15, P0, R15, UR20, RZ ;  /* 0x000000140f0f7c10 */ /* 0x008fc8000ff1e0ff */
[----:B--2---:R-:W-:Y:S01]  /*21ef0*/  IADD3.X R18, R18, UR7, RZ, P0, !PT ;  /* 0x0000000712127c10 */ /* 0x004fe200087fe4ff */
[----:B------:R0:W-:Y:S01]  /*21f00*/  STL [R1+0x304], R15 ;  /* 0x0003040f01007387 */ /* 0x0001e20000100800 */
[----:B------:R-:W-:-:S03]  /*21f10*/  ISETP.GE.U32.AND P0, PT, R15, UR8, PT ;  /* 0x000000080f007c0c */ /* 0x000fc6000bf06070 */
[----:B------:R0:W-:Y:S01]  /*21f20*/  STL [R1+0x300], R18 ;  /* 0x0003001201007387 */ /* 0x0001e20000100800 */
[----:B------:R-:W-:-:S13]  /*21f30*/  ISETP.GE.U32.AND.EX P0, PT, R18, UR9, PT, P0 ;  /* 0x0000000912007c0c */ /* 0x000fda000bf06100 */
[----:B0-----:R-:W-:Y:S05]  /*21f40*/  @P0 BRA `(.L_x_818) ;  /* 0x0000000400680947 */ /* 0x001fea0003800000 */
[----:B------:R-:W0:Y:S01]  /*21f50*/  S2UR UR8, SR_CTAID.X ;  /* 0x00000000000879c3 */ /* 0x000e220000002500 */
[----:B------:R-:W-:Y:S01]  /*21f60*/  ULDC.64 UR10, c[0x0][0x628] ;  /* 0x00018a00000a7ab9 */ /* 0x000fe20000000a00 */
[----:B------:R-:W-:Y:S01]  /*21f70*/  ULDC UR9, c[0x0][0x150] ;  /* 0x0000540000097ab9 */ /* 0x000fe20000000800 */
[----:B------:R-:W-:Y:S01]  /*21f80*/  ISETP.NE.U32.AND P0, PT, RZ, UR10, PT ;  /* 0x0000000aff007c0c */ /* 0x000fe2000bf05070 */
[----:B------:R-:W-:Y:S01]  /*21f90*/  ULDC UR12, c[0x0][0x630] ;  /* 0x00018c00000c7ab9 */ /* 0x000fe20000000800 */
[----:B------:R-:W-:Y:S01]  /*21fa0*/  ULDC UR14, c[0x0][0x154] ;  /* 0x00005500000e7ab9 */ /* 0x000fe20000000800 */
[----:B------:R-:W-:Y:S01]  /*21fb0*/  IMAD.MOV.U32 R3, RZ, RZ, R18 ;  /* 0x000000ffff037224 */ /* 0x000fe200078e0012 */
[----:B------:R-:W-:Y:S01]  /*21fc0*/  ISETP.NE.AND.EX P0, PT, RZ, UR11, PT, P0 ;  /* 0x0000000bff007c0c */ /* 0x000fe2000bf05300 */
[----:B------:R-:W1:Y:S01]  /*21fd0*/  S2UR UR13, SR_CTAID.Y ;  /* 0x00000000000d79c3 */ /* 0x000e620000002600 */
[----:B0-----:R-:W-:-:S05]  /*21fe0*/  I2FP.F32.U32 R2, UR8 ;  /* 0x0000000800027c45 */ /* 0x001fca0008201000 */
[----:B------:R-:W-:Y:S01]  /*21ff0*/  FMUL R10, R2, UR9 ;  /* 0x00000009020a7c20 */ /* 0x000fe20008400000 */
[----:B------:R-:W-:Y:S01]  /*22000*/  IMAD.MOV.U32 R2, RZ, RZ, R15 ;  /* 0x000000ffff027224 */ /* 0x000fe200078e000f */
[----:B-1----:R-:W-:-:S04]  /*22010*/  I2FP.F32.U32 R12, UR13 ;  /* 0x0000000d000c7c45 */ /* 0x002fc80008201000 */
[----:B------:R-:W0:Y:S01]  /*22020*/  F2I.U32.TRUNC.NTZ R10, R10 ;  /* 0x0000000a000a7305 */ /* 0x000e22000020f000 */
[----:B------:R-:W-:Y:S05]  /*22030*/  @!P0 BRA `(.L_x_819) ;  /* 0x0000000000288947 */ /* 0x000fea0003800000 */
[----:B------:R-:W-:Y:S02]  /*22040*/  ULDC UR9, c[0x0][0x634] ;  /* 0x00018d0000097ab9 */ /* 0x000fe40000000800 */
[----:B------:R-:W-:-:S05]  /*22050*/  IADD3 R3, P0, R15, UR9, RZ ;  /* 0x000000090f037c10 */ /* 0x000fca000ff1e0ff */
[----:B------:R-:W-:-:S04]  /*22060*/  IMAD.X R11, RZ, RZ, R18, P0 ;  /* 0x000000ffff0b7224 */ /* 0x000fc800000e0612 */
[----:B------:R-:W-:-:S04]  /*22070*/  IMAD.WIDE.U32 R4, R11, UR10, RZ ;  /* 0x0000000a0b047c25 */ /* 0x000fc8000f8e00ff */
[----:B------:R-:W-:-:S04]  /*22080*/  IMAD.WIDE.U32 R4, P0, R3, UR11, R4 ;  /* 0x0000000b03047c25 */ /* 0x000fc8000f800004 */
[----:B------:R-:W-:-:S04]  /*22090*/  IMAD.WIDE.U32 R2, R3, UR10, RZ ;  /* 0x0000000a03027c25 */ /* 0x000fc8000f8e00ff */
[----:B------:R-:W-:Y:S01]  /*220a0*/  IMAD.MOV.U32 R2, RZ, RZ, R5 ;  /* 0x000000ffff027224 */ /* 0x000fe200078e0005 */
[----:B------:R-:W-:Y:S01]  /*220b0*/  IADD3 RZ, P1, R3, R4, RZ ;  /* 0x0000000403ff7210 */ /* 0x000fe20007f3e0ff */
[----:B------:R-:W-:-:S04]  /*220c0*/  IMAD.X R3, RZ, RZ, RZ, P0 ;  /* 0x000000ffff037224 */ /* 0x000fc800000e06ff */
[----:B------:R-:W-:-:S08]  /*220d0*/  IMAD.WIDE.U32.X R2, R11, UR11, R2, P1 ;  /* 0x0000000b0b027c25 */ /* 0x000fd000088e0402 */
.L_x_819:
[--C-:B------:R-:W-:Y:S01]  /*220e0*/  SHF.R.U64 R11, R2, UR12, R3.reuse ;  /* 0x0000000c020b7c19 */ /* 0x100fe20008001203 */
[----:B------:R-:W-:Y:S01]  /*220f0*/  ULDC.64 UR10, c[0x0][0x620] ;  /* 0x00018800000a7ab9 */ /* 0x000fe20000000a00 */
[----:B------:R-:W-:Y:S01]  /*22100*/  SHF.R.U32.HI R2, RZ, UR12, R3 ;  /* 0x0000000cff027c19 */ /* 0x000fe20008011603 */
[----:B------:R-:W-:Y:S01]  /*22110*/  IMAD.MOV.U32 R3, RZ, RZ, R18 ;  /* 0x000000ffff037224 */ /* 0x000fe200078e0012 */
[----:B------:R-:W-:Y:S01]  /*22120*/  IADD3 R13, P0, RZ, -R11, RZ ;  /* 0x8000000bff0d7210 */ /* 0x000fe20007f1e0ff */
[----:B------:R-:W-:Y:S01]  /*22130*/  FMUL R4, R12, UR14 ;  /* 0x0000000e0c047c20 */ /* 0x000fe20008400000 */
[----:B------:R-:W-:Y:S01]  /*22140*/  ULDC.64 UR14, c[0x0][0x640] ;  /* 0x00019000000e7ab9 */ /* 0x000fe20000000a00 */
[----:B0-----:R-:W-:Y:S02]  /*22150*/  R2UR UR9, R10 ;  /* 0x000000000a0972ca */ /* 0x001fe400000e0000 */
[----:B------:R-:W-:Y:S01]  /*22160*/  IMAD.X R2, RZ, RZ, ~R2, P0 ;  /* 0x000000ffff027224 */ /* 0x000fe200000e0e02 */
[----:B------:R-:W-:Y:S01]  /*22170*/  ISETP.NE.U32.AND P0, PT, RZ, UR14, PT ;  /* 0x0000000eff007c0c */ /* 0x000fe2000bf05070 */
[----:B------:R-:W0:Y:S02]  /*22180*/  F2I.U32.TRUNC.NTZ R4, R4 ;  /* 0x0000000400047305 */ /* 0x000e24000020f000 */
[----:B------:R-:W-:Y:S01]  /*22190*/  IMAD R2, R2, UR10, RZ ;  /* 0x0000000a02027c24 */ /* 0x000fe2000f8e02ff */
[----:B------:R-:W-:-:S03]  /*221a0*/  ISETP.NE.AND.EX P0, PT, RZ, UR15, PT, P0 ;  /* 0x0000000fff007c0c */ /* 0x000fc6000bf05300 */
[----:B------:R-:W-:Y:S02]  /*221b0*/  IMAD R5, R13, UR11, R2 ;  /* 0x0000000b0d057c24 */ /* 0x000fe4000f8e0202 */
[----:B------:R-:W-:-:S04]  /*221c0*/  IMAD.MOV.U32 R2, RZ, RZ, R15 ;  /* 0x000000ffff027224 */ /* 0x000fc800078e000f */
[----:B------:R-:W-:Y:S01]  /*221d0*/  IMAD.WIDE.U32 R2, R13, UR10, R2 ;  /* 0x0000000a0d027c25 */ /* 0x000fe2000f8e0002 */
[----:B------:R-:W-:Y:S01]  /*221e0*/  ULDC UR10, c[0x0][0x618] ;  /* 0x00018600000a7ab9 */ /* 0x000fe20000000800 */
[----:B0-----:R-:W-:Y:S02]  /*221f0*/  R2UR UR11, R4 ;  /* 0x00000000040b72ca */ /* 0x001fe400000e0000 */
[----:B------:R-:W-:-:S05]  /*22200*/  IMAD.IADD R3, R3, 0x1, R5 ;  /* 0x0000000103037824 */ /* 0x000fca00078e0205 */
[--C-:B------:R-:W-:Y:S02]  /*22210*/  SHF.R.U64 R10, R2, UR10, R3.reuse ;  /* 0x0000000a020a7c19 */ /* 0x100fe40008001203 */
[----:B------:R-:W-:Y:S01]  /*22220*/  SHF.R.U32.HI R3, RZ, UR10, R3 ;  /* 0x0000000aff037c19 */ /* 0x000fe20008011603 */
[----:B------:R-:W-:-:S03]  /*22230*/  ULDC UR10, c[0x0][0x608] ;  /* 0x00018200000a7ab9 */ /* 0x000fc60000000800 */
[--C-:B------:R-:W-:Y:S02]  /*22240*/  SHF.R.U64 R12, R10, UR10, R3.reuse ;  /* 0x0000000a0a0c7c19 */ /* 0x100fe40008001203 */
[----:B------:R-:W-:Y:S01]  /*22250*/  SHF.R.U32.HI R3, RZ, UR10, R3 ;  /* 0x0000000aff037c19 */ /* 0x000fe20008011603 */
[----:B------:R-:W-:-:S03]  /*22260*/  ULDC UR10, c[0x0][0x658] ;  /* 0x00019600000a7ab9 */ /* 0x000fc60000000800 */
[--C-:B------:R-:W-:Y:S02]  /*22270*/  SHF.R.U64 R13, R12, UR10, R3.reuse ;  /* 0x0000000a0c0d7c19 */ /* 0x100fe40008001203 */
[----:B------:R-:W-:-:S03]  /*22280*/  SHF.R.U32.HI R14, RZ, UR10, R3 ;  /* 0x0000000aff0e7c19 */ /* 0x000fc60008011603 */
[----:B------:R-:W-:Y:S02]  /*22290*/  IMAD.MOV.U32 R2, RZ, RZ, R13 ;  /* 0x000000ffff027224 */ /* 0x000fe400078e000d */
[----:B------:R-:W-:Y:S01]  /*222a0*/  IMAD.MOV.U32 R3, RZ, RZ, R14 ;  /* 0x000000ffff037224 */ /* 0x000fe200078e000e */
[----:B------:R-:W-:Y:S06]  /*222b0*/  @!P0 BRA `(.L_x_820) ;  /* 0x0000000000288947 */ /* 0x000fec0003800000 */
        /* <DEDUP_REMOVED lines=10> */
.L_x_820:
[----:B------:R-:W-:Y:S01]  /*22360*/  ULDC UR10, c[0x0][0x648] ;  /* 0x00019200000a7ab9 */ /* 0x000fe20000000800 */
[----:B------:R-:W-:Y:S01]  /*22370*/  UISETP.NE.AND UP0, UPT, UR47, URZ, UPT ;  /* 0x0000003f2f00728c */ /* 0x000fe2000bf05270 */
[----:B------:R-:W-:Y:S01]  /*22380*/  SHF.R.U64 R3, R2, UR10, R3 ;  /* 0x0000000a02037c19 */ /* 0x000fe20008001203 */
[----:B------:R-:W-:Y:S01]  /*22390*/  ULDC UR10, c[0x0][0x638] ;  /* 0x00018e00000a7ab9 */ /* 0x000fe20000000800 */
[----:B------:R-:W-:Y:S01]  /*223a0*/  UIADD3 UR11, -UR11, URZ, URZ ;  /* 0x0000003f0b0b7290 */ /* 0x000fe2000fffe13f */
[----:B------:R-:W-:Y:S02]  /*223b0*/  LOP3.LUT R12, R12, UR6, RZ, 0xc0, !PT ;  /* 0x000000060c0c7c12 */ /* 0x000fe4000f8ec0ff */
[----:B------:R-:W-:Y:S01]  /*223c0*/  IMAD.MOV R4, RZ, RZ, -R3 ;  /* 0x000000ffff047224 */ /* 0x000fe200078e0a03 */
[----:B------:R-:W-:Y:S02]  /*223d0*/  LOP3.LUT R10, R10, UR4, RZ, 0xc0, !PT ;  /* 0x000000040a0a7c12 */ /* 0x000fe4000f8ec0ff */
[----:B------:R-:W-:Y:S01]  /*223e0*/  IMAD R2, R3, UR5, R12 ;  /* 0x0000000503027c24 */ /* 0x000fe2000f8e020c */
[----:B------:R-:W-:Y:S01]  /*223f0*/  PLOP3.LUT P0, PT, PT, PT, UP0, 0x40, 0x0 ;  /* 0x000000000000781c */ /* 0x000fe20003f0e808 */
[----:B------:R-:W-:Y:S01]  /*22400*/  IMAD R13, R4, UR10, R13 ;  /* 0x0000000a040d7c24 */ /* 0x000fe2000f8e020d */
[----:B------:R-:W-:Y:S01]  /*22410*/  UIADD3 UR10, -UR9, URZ, URZ ;  /* 0x0000003f090a7290 */ /* 0x000fe2000fffe13f */
[----:B------:R-:W-:Y:S01]  /*22420*/  PLOP3.LUT P1, PT, PT, PT, UP0, 0x40, 0x0 ;  /* 0x000000000000781c */ /* 0x000fe20003f2e808 */
[----:B------:R-:W-:Y:S01]  /*22430*/  IMAD.MOV.U32 R4, RZ, RZ, 0x1 ;  /* 0x00000001ff047424 */ /* 0x000fe200078e00ff */
[----:B------:R-:W-:-:S02]  /*22440*/  ULDC UR9, c[0x0][0x144] ;  /* 0x0000510000097ab9 */ /* 0x000fc40000000800 */
[----:B------:R-:W-:-:S03]  /*22450*/  UIMAD UR8, UR9, UR10, UR8 ;  /* 0x0000000a090872a4 */ /* 0x000fc6000f8e0208 */
[----:B------:R-:W-:Y:S02]  /*22460*/  ULDC UR9, c[0x0][0x148] ;  /* 0x0000520000097ab9 */ /* 0x000fe40000000800 */
[----:B------:R-:W-:-:S03]  /*22470*/  @UP0 UIMAD UR8, UR9, UR11, UR13 ;  /* 0x0000000b090802a4 */ /* 0x000fc6000f8e020d */
[----:B------:R-:W-:Y:S02]  /*22480*/  ULDC UR9, c[0x0][0x600] ;  /* 0x0001800000097ab9 */ /* 0x000fe40000000800 */
[----:B------:R-:W-:Y:S02]  /*22490*/  IMAD R13, R13, UR9, R10 ;  /* 0x000000090d0d7c24 */ /* 0x000fe4000f8e020a */
[----:B------:R-:W-:Y:S01]  /*224a0*/  IMAD.U32 R3, RZ, RZ, UR8 ;  /* 0x00000008ff037e24 */ /* 0x000fe2000f8e00ff */
[----:B------:R-:W-:-:S03]  /*224b0*/  ULDC UR8, c[0x0][0x610] ;  /* 0x0001840000087ab9 */ /* 0x000fc60000000800 */
[----:B------:R-:W-:-:S05]  /*224c0*/  IMAD R2, R2, UR8, R3 ;  /* 0x0000000802027c24 */ /* 0x000fca000f8e0203 */
[----:B------:R-:W-:Y:S02]  /*224d0*/  SEL R3, R13, R2, P0 ;  /* 0x000000020d037207 */ /* 0x000fe40000000000 */
[----:B------:R-:W-:-:S07]  /*224e0*/  SEL R2, R2, R13, P1 ;  /* 0x0000000d02027207 */ /* 0x000fce0000800000 */
.L_x_818:
[----:B------:R-:W-:Y:S05]  /*224f0*/  BSYNC B1 ;  /* 0x0000000000017941 */ /* 0x000fea0003800000 */
.L_x_817:
[----:B------:R-:W-:-:S13]  /*22500*/  LOP3.LUT P0, RZ, R4, 0xff, RZ, 0xc0, !PT ;  /* 0x000000ff04ff7812 */ /* 0x000fda000780c0ff */
[----:B------:R-:W-:Y:S05]  /*22510*/  @P0 BRA `(.L_x_821) ;  /* 0xfffffff400100947 */ /* 0x000fea000383ffff */
[----:B------:R-:W-:Y:S05]  /*22520*/  BSYNC B0 ;  /* 0x0000000000007941 */ /* 0x000fea0003800000 */
.L_x_810:
[----:B------:R-:W-:-:S03]  /*22530*/  UMOV UR8, 0xffffffff ;  /* 0xffffffff00087882 */ /* 0x000fc60000000000 */
[----:B------:R-:W-:Y:S05]  /*22540*/  BRA.DIV UR8, `(.L_x_822) ;  /* 0x00000006083c7947 */ /* 0x000fea000b800000 */
[----:B------:R-:W-:-:S13]  /*22550*/  ELECT P6, URZ, PT ;  /* 0x00000000003f782f */ /* 0x000fda00038c0000 */
.L_x_837:
[----:B------:R-:W-:Y:S04]  /*22560*/  BSSY B0, `(.L_x_823) ;  /* 0x0000035000007945 */ /* 0x000fe80003800000 */
[----:B------:R-:W-:Y:S05]  /*22570*/  @!P6 BRA `(.L_x_824) ;  /* 0x0000000000cce947 */ /* 0x000fea0003800000 */
[----:B------:R-:W-:-:S04]  /*22580*/  ULOP3.LUT UR8, UR40, 0x2, URZ, 0xfc, !UPT ;  /* 0x0000000228087892 */ /* 0x000fc8000f8efc3f */
[----:B------:R-:W-:-:S06]  /*22590*/  UISETP.NE.AND UP0, UPT, UR8, 0x3, UPT ;  /* 0x000000030800788c */ /* 0x000fcc000bf05270 */
[----:B------:R-:W-:-:S13]  /*225a0*/  PLOP3.LUT P0, PT, PT, PT, UP0, 0x80, 0x0 ;  /* 0x000000000000781c */ /* 0x000fda0003f0f008 */
[----:B------:R-:W-:Y:S05]  /*225b0*/  @!P0 BRA `(.L_x_825) ;  /* 0x0000000000048947 */ /* 0x000fea0003800000 */
[----:B------:R-:W-:Y:S01]  /*225c0*/  BPT.TRAP 0x1 ;  /* 0x000000040000795c */ /* 0x000fe20000300000 */
.L_x_825:
[----:B------:R-:W0:Y:S01]  /*225d0*/  S2R R3, SR_CgaCtaId ;  /* 0x0000000000037919 */ /* 0x000e220000008800 */
[----:B------:R-:W-:-:S04]  /*225e0*/  MOV R2, 0x400 ;  /* 0x0000040000027802 */ /* 0x000fc80000000f00 */
[----:B0-----:R-:W-:Y:S02]  /*225f0*/  LEA R2, R3, R2, 0x18 ;  /* 0x0000000203027211 */ /* 0x001fe400078ec0ff */
[----:B------:R-:W-:-:S03]  /*22600*/  SHF.L.U32 R3, R0, 0x1f, RZ ;  /* 0x0000001f00037819 */ /* 0x000fc600000006ff */
[----:B------:R-:W-:-:S04]  /*22610*/  VIADD R2, R2, 0x28 ;  /* 0x0000002802027836 */ /* 0x000fc80000000000 */
[----:B------:R-:W-:-:S04]  /*22620*/  IMAD R4, R7, 0x8, R2 ;  /* 0x0000000807047824 */ /* 0x000fc800078e0202 */
[----:B------:R-:W0:Y:S02]  /*22630*/  SYNCS.PHASECHK.TRANS64.TRYWAIT P0, [R4+URZ], R3 ;  /* 0x00000003040075a7 */ /* 0x000e24000800017f */
[----:B0-----:R-:W-:Y:S05]  /*22640*/  @!P0 BRA `(.L_x_826) ;  /* 0x00000004001c8947 */ /* 0x001fea0003800000 */
.L_x_838:
[----:B------:R-:W-:-:S05]  /*22650*/  VIADD R7, R7, 0x1 ;  /* 0x0000000107077836 */ /* 0x000fca0000000000 */
[----:B------:R-:W-:-:S04]  /*22660*/  ISETP.NE.AND P0, PT, R7, 0x5, PT ;  /* 0x000000050700780c */ /* 0x000fc80003f05270 */
[----:B0-----:R-:W-:Y:S02]  /*22670*/  SEL R3, RZ, 0x1, P0 ;  /* 0x00000001ff037807 */ /* 0x001fe40000000000 */
[----:B------:R-:W-:Y:S02]  /*22680*/  SEL R7, R7, RZ, P0 ;  /* 0x000000ff07077207 */ /* 0x000fe40000000000 */
[----:B------:R-:W-:-:S03]  /*22690*/  LOP3.LUT R4, R0, R3, RZ, 0x3c, !PT ;  /* 0x0000000300047212 */ /* 0x000fc600078e3cff */
[----:B------:R-:W-:Y:S01]  /*226a0*/  IMAD R3, R7, 0x8, R2 ;  /* 0x0000000807037824 */ /* 0x000fe200078e0202 */
[----:B------:R-:W-:-:S04]  /*226b0*/  SHF.L.U32 R0, R4, 0x1f, RZ ;  /* 0x0000001f04007819 */ /* 0x000fc800000006ff */
[----:B------:R-:W0:Y:S02]  /*226c0*/  SYNCS.PHASECHK.TRANS64.TRYWAIT P0, [R3+URZ], R0 ;  /* 0x00000000030075a7 */ /* 0x000e24000800017f */
[----:B0-----:R-:W-:Y:S05]  /*226d0*/  @!P0 BRA `(.L_x_827) ;  /* 0x00000004000c8947 */ /* 0x001fea0003800000 */
.L_x_839:
[----:B0-----:R-:W-:-:S05]  /*226e0*/  VIADD R0, R7, 0x1 ;  /* 0x0000000107007836 */ /* 0x001fca0000000000 */
[----:B------:R-:W-:-:S04]  /*226f0*/  ISETP.NE.AND P0, PT, R0, 0x5, PT ;  /* 0x000000050000780c */ /* 0x000fc80003f05270 */
[----:B------:R-:W-:Y:S02]  /*22700*/  SEL R3, RZ, 0x1, P0 ;  /* 0x00000001ff037807 */ /* 0x000fe40000000000 */
[----:B------:R-:W-:Y:S02]  /*22710*/  SEL R5, R0, RZ, P0 ;  /* 0x000000ff00057207 */ /* 0x000fe40000000000 */
[----:B------:R-:W-:-:S03]  /*22720*/  LOP3.LUT R4, R4, R3, RZ, 0x3c, !PT ;  /* 0x0000000304047212 */ /* 0x000fc600078e3cff */
[----:B------:R-:W-:Y:S01]  /*22730*/  IMAD R3, R5, 0x8, R2 ;  /* 0x0000000805037824 */ /* 0x000fe200078e0202 */
[----:B------:R-:W-:-:S04]  /*22740*/  SHF.L.U32 R0, R4, 0x1f, RZ ;  /* 0x0000001f04007819 */ /* 0x000fc800000006ff */
[----:B------:R-:W0:Y:S02]  /*22750*/  SYNCS.PHASECHK.TRANS64.TRYWAIT P0, [R3+URZ], R0 ;  /* 0x00000000030075a7 */ /* 0x000e24000800017f */
[----:B0-----:R-:W-:Y:S05]  /*22760*/  @!P0 BRA `(.L_x_828) ;  /* 0x0000000000fc8947 */ /* 0x001fea0003800000 */
.L_x_840:
        /* <DEDUP_REMOVED lines=9> */
.L_x_841:
[----:B0-----:R-:W-:-:S05]  /*22800*/  VIADD R0, R5, 0x1 ;  /* 0x0000000105007836 */ /* 0x001fca0000000000 */
[----:B------:R-:W-:-:S04]  /*22810*/  ISETP.NE.AND P0, PT, R0, 0x5, PT ;  /* 0x000000050000780c */ /* 0x000fc80003f05270 */
[----:B------:R-:W-:Y:S02]  /*22820*/  SEL R4, RZ, 0x1, P0 ;  /* 0x00000001ff047807 */ /* 0x000fe40000000000 */
[----:B------:R-:W-:Y:S02]  /*22830*/  SEL R3, R0, RZ, P0 ;  /* 0x000000ff00037207 */ /* 0x000fe40000000000 */
[----:B------:R-:W-:-:S03]  /*22840*/  LOP3.LUT R0, R7, R4, RZ, 0x3c, !PT ;  /* 0x0000000407007212 */ /* 0x000fc600078e3cff */
[----:B------:R-:W-:Y:S01]  /*22850*/  IMAD R3, R3, 0x8, R2 ;  /* 0x0000000803037824 */ /* 0x000fe200078e0202 */
[----:B------:R-:W-:-:S07]  /*22860*/  SHF.L.U32 R0, R0, 0x1f, RZ ;  /* 0x0000001f00007819 */ /* 0x000fce00000006ff */
.L_x_830:
[----:B0-----:R0:W1:Y:S02]  /*22870*/  SYNCS.PHASECHK.TRANS64.TRYWAIT P0, [R3+URZ], R0 ;  /* 0x00000000030075a7 */ /* 0x001064000800017f */
[----:B-1----:R-:W-:Y:S05]  /*22880*/  @!P0 NANOSLEEP.SYNCS 0x989680 ;  /* 0x009896800000895d */ /* 0x002fea0003900000 */
[----:B------:R-:W1:Y:S02]  /*22890*/  @!P0 SYNCS.PHASECHK.TRANS64 P0, [R3+URZ], R0 ;  /* 0x00000000030085a7 */ /* 0x000e64000800007f */
[----:B-1----:R-:W-:Y:S05]  /*228a0*/  @!P0 BRA `(.L_x_830) ;  /* 0xfffffffc00f08947 */ /* 0x002fea000383ffff */
.L_x_824:
[----:B------:R-:W-:Y:S05]  /*228b0*/  BSYNC B0 ;  /* 0x0000000000007941 */ /* 0x000fea0003800000 */
.L_x_823:
[----:B------:R-:W-:Y:S05]  /*228c0*/  EXIT ;  /* 0x000000000000794d */ /* 0x000fea0003800000 */
.L_x_21:
[----:B-1----:R1:W2:Y:S02]  /*228d0*/  SYNCS.PHASECHK.TRANS64.TRYWAIT P1, [R3+URZ], R2 ;  /* 0x00000002030075a7 */ /* 0x0022a4000802017f */
[----:B--2---:R-:W-:Y:S05]  /*228e0*/  @!P1 NANOSLEEP.SYNCS 0x989680 ;  /* 0x009896800000995d */ /* 0x004fea0003900000 */
[----:B------:R-:W2:Y:S02]  /*228f0*/  @!P1 SYNCS.PHASECHK.TRANS64 P1, [R3+URZ], R2 ;  /* 0x00000002030095a7 */ /* 0x000ea4000802007f */
[----:B--2---:R-:W-:Y:S05]  /*22900*/  @!P1 BRA `(.L_x_21) ;  /* 0xfffffffc00f09947 */ /* 0x004fea000383ffff */
[----:B------:R-:W-:Y:S05]  /*22910*/  BRA `(.L_x_20) ;  /* 0xfffffdec008c7947 */ /* 0x000fea000383ffff */
.L_x_26:
[----:B-1----:R1:W2:Y:S02]  /*22920*/  SYNCS.PHASECHK.TRANS64.TRYWAIT P1, [R4+URZ], R5 ;  /* 0x00000005040075a7 */ /* 0x0022a4000802017f */
[----:B--2---:R-:W-:Y:S05]  /*22930*/  @!P1 NANOSLEEP.SYNCS 0x989680 ;  /* 0x009896800000995d */ /* 0x004fea0003900000 */
[----:B------:R-:W2:Y:S02]  /*22940*/  @!P1 SYNCS.PHASECHK.TRANS64 P1, [R4+URZ], R5 ;  /* 0x00000005040095a7 */ /* 0x000ea4000802007f */
[----:B--2---:R-:W-:Y:S05]  /*22950*/  @!P1 BRA `(.L_x_26) ;  /* 0xfffffffc00f09947 */ /* 0x004fea000383ffff */
[----:B------:R-:W-:Y:S05]  /*22960*/  BRA `(.L_x_25) ;  /* 0xfffffe1800bc7947 */ /* 0x000fea000383ffff */
.L_x_811:
[----:B------:R-:W-:Y:S01]  /*22970*/  BSSY B1, `(.L_x_831) ;  /* 0x0000006000017945 */ /* 0x000fe20003800000 */
[----:B------:R-:W-:-:S07]  /*22980*/  IMAD.MOV.U32 R15, RZ, RZ, -0x1 ;  /* 0xffffffffff0f7424 */ /* 0x000fce00078e00ff */
[----:B------:R-:W-:Y:S05]  /*22990*/  WARPSYNC.COLLECTIVE R15, `(.L_x_832) ;  /* 0x000000000f0c7348 */ /* 0x000fea0003c00000 */
[----:B------:R-:W-:Y:S02]  /*229a0*/  ELECT P6, UR62, PT ;  /* 0x00000000003e782f */ /* 0x000fe400038c0000 */
[----:B------:R-:W-:Y:S01]  /*229b0*/  MOV R14, UR62 ;  /* 0x0000003e000e7c02 */ /* 0x000fe20008000f00 */
[----:B------:R-:W-:Y:S10]  /*229c0*/  ENDCOLLECTIVE ;  /* 0x000000000000791b */ /* 0x000ff40003800000 */
.L_x_832:
[----:B------:R-:W-:Y:S05]  /*229d0*/  BSYNC B1 ;  /* 0x0000000000017941 */ /* 0x000fea0003800000 */
.L_x_831:
[----:B------:R-:W-:Y:S05]  /*229e0*/  BRA `(.L_x_833) ;  /* 0xffffffec00e87947 */ /* 0x000fea000383ffff */
.L_x_814:
[----:B0-----:R0:W1:Y:S02]  /*229f0*/  SYNCS.PHASECHK.TRANS64.TRYWAIT P0, [R15+URZ+0x28], R12 ;  /* 0x0000280c0f0075a7 */ /* 0x001064000800017f */
[----:B-1----:R-:W-:Y:S05]  /*22a00*/  @!P0 NANOSLEEP.SYNCS 0x989680 ;  /* 0x009896800000895d */ /* 0x002fea0003900000 */
[----:B------:R-:W1:Y:S02]  /*22a10*/  @!P0 SYNCS.PHASECHK.TRANS64 P0, [R15+URZ+0x28], R12 ;  /* 0x0000280c0f0085a7 */ /* 0x000e64000800007f */
[----:B-1----:R-:W-:Y:S05]  /*22a20*/  @!P0 BRA `(.L_x_814) ;  /* 0xfffffffc00f08947 */ /* 0x002fea000383ffff */
[----:B------:R-:W-:Y:S05]  /*22a30*/  BRA `(.L_x_834) ;  /* 0xfffffff0001c7947 */ /* 0x000fea000383ffff */
.L_x_822:
[----:B------:R-:W-:Y:S01]  /*22a40*/  BSSY B0, `(.L_x_835) ;  /* 0x0000006000007945 */ /* 0x000fe20003800000 */
[----:B------:R-:W-:-:S07]  /*22a50*/  IMAD.MOV.U32 R15, RZ, RZ, -0x1 ;  /* 0xffffffffff0f7424 */ /* 0x000fce00078e00ff */
[----:B------:R-:W-:Y:S05]  /*22a60*/  WARPSYNC.COLLECTIVE R15, `(.L_x_836) ;  /* 0x000000000f0c7348 */ /* 0x000fea0003c00000 */
[----:B------:R-:W-:Y:S02]  /*22a70*/  ELECT P6, UR62, PT ;  /* 0x00000000003e782f */ /* 0x000fe400038c0000 */
[----:B------:R-:W-:Y:S01]  /*22a80*/  MOV R14, UR62 ;  /* 0x0000003e000e7c02 */ /* 0x000fe20008000f00 */
[----:B------:R-:W-:Y:S10]  /*22a90*/  ENDCOLLECTIVE ;  /* 0x000000000000791b */ /* 0x000ff40003800000 */
.L_x_836:
[----:B------:R-:W-:Y:S05]  /*22aa0*/  BSYNC B0 ;  /* 0x0000000000007941 */ /* 0x000fea0003800000 */
.L_x_835:
[----:B------:R-:W-:Y:S05]  /*22ab0*/  BRA `(.L_x_837) ;  /* 0xfffffff800a87947 */ /* 0x000fea000383ffff */
.L_x_826:
[----:B0-----:R0:W1:Y:S02]  /*22ac0*/  SYNCS.PHASECHK.TRANS64.TRYWAIT P0, [R4+URZ], R3 ;  /* 0x00000003040075a7 */ /* 0x001064000800017f */
[----:B-1----:R-:W-:Y:S05]  /*22ad0*/  @!P0 NANOSLEEP.SYNCS 0x989680 ;  /* 0x009896800000895d */ /* 0x002fea0003900000 */
[----:B------:R-:W1:Y:S02]  /*22ae0*/  @!P0 SYNCS.PHASECHK.TRANS64 P0, [R4+URZ], R3 ;  /* 0x00000003040085a7 */ /* 0x000e64000800007f */
[----:B-1----:R-:W-:Y:S05]  /*22af0*/  @!P0 BRA `(.L_x_826) ;  /* 0xfffffffc00f08947 */ /* 0x002fea000383ffff */
[----:B------:R-:W-:Y:S05]  /*22b00*/  BRA `(.L_x_838) ;  /* 0xfffffff800d07947 */ /* 0x000fea000383ffff */
.L_x_827:
[----:B0-----:R0:W1:Y:S02]  /*22b10*/  SYNCS.PHASECHK.TRANS64.TRYWAIT P0, [R3+URZ], R0 ;  /* 0x00000000030075a7 */ /* 0x001064000800017f */
[----:B-1----:R-:W-:Y:S05]  /*22b20*/  @!P0 NANOSLEEP.SYNCS 0x989680 ;  /* 0x009896800000895d */ /* 0x002fea0003900000 */
[----:B------:R-:W1:Y:S02]  /*22b30*/  @!P0 SYNCS.PHASECHK.TRANS64 P0, [R3+URZ], R0 ;  /* 0x00000000030085a7 */ /* 0x000e64000800007f */
[----:B-1----:R-:W-:Y:S05]  /*22b40*/  @!P0 BRA `(.L_x_827) ;  /* 0xfffffffc00f08947 */ /* 0x002fea000383ffff */
[----:B------:R-:W-:Y:S05]  /*22b50*/  BRA `(.L_x_839) ;  /* 0xfffffff800e07947 */ /* 0x000fea000383ffff */
.L_x_828:
[----:B0-----:R0:W1:Y:S02]  /*22b60*/  SYNCS.PHASECHK.TRANS64.TRYWAIT P0, [R3+URZ], R0 ;  /* 0x00000000030075a7 */ /* 0x001064000800017f */
[----:B-1----:R-:W-:Y:S05]  /*22b70*/  @!P0 NANOSLEEP.SYNCS 0x989680 ;  /* 0x009896800000895d */ /* 0x002fea0003900000 */
[----:B------:R-:W1:Y:S02]  /*22b80*/  @!P0 SYNCS.PHASECHK.TRANS64 P0, [R3+URZ], R0 ;  /* 0x00000000030085a7 */ /* 0x000e64000800007f */
[----:B-1----:R-:W-:Y:S05]  /*22b90*/  @!P0 BRA `(.L_x_828) ;  /* 0xfffffffc00f08947 */ /* 0x002fea000383ffff */
[----:B------:R-:W-:Y:S05]  /*22ba0*/  BRA `(.L_x_840) ;  /* 0xfffffff800f07947 */ /* 0x000fea000383ffff */
.L_x_829:
[----:B0-----:R0:W1:Y:S02]  /*22bb0*/  SYNCS.PHASECHK.TRANS64.TRYWAIT P0, [R3+URZ], R0 ;  /* 0x00000000030075a7 */ /* 0x001064000800017f */
[----:B-1----:R-:W-:Y:S05]  /*22bc0*/  @!P0 NANOSLEEP.SYNCS 0x989680 ;  /* 0x009896800000895d */ /* 0x002fea0003900000 */
[----:B------:R-:W1:Y:S02]  /*22bd0*/  @!P0 SYNCS.PHASECHK.TRANS64 P0, [R3+URZ], R0 ;  /* 0x00000000030085a7 */ /* 0x000e64000800007f */
[----:B-1----:R-:W-:Y:S05]  /*22be0*/  @!P0 BRA `(.L_x_829) ;  /* 0xfffffffc00f08947 */ /* 0x002fea000383ffff */
[----:B------:R-:W-:Y:S05]  /*22bf0*/  BRA `(.L_x_841) ;  /* 0xfffffffc00007947 */ /* 0x000fea000383ffff */
.L_x_842:
[----:B------:R-:W-:-:S00]  /*22c00*/  BRA `(.L_x_842) ;  /* 0xfffffffc00fc7947 */ /* 0x000fc0000383ffff */
[----:B------:R-:W-:-:S00]  /*22c10*/  NOP ;  /* 0x0000000000007918 */ /* 0x000fc00000000000 */
        /* <DEDUP_REMOVED lines=14> */
.L_x_843:


//--------------------- .nv.global.init           --------------------------
	.section	.nv.global.init,"aw",@progbits
.nv.global.init:
	.type		$str$22,@object
	.size		$str$22,($str$23 - $str$22)
$str$22:
        /*0000*/ 	.byte	0x6b, 0x5f, 0x74, 0x69, 0x6c, 0x65, 0x5f, 0x63, 0x6f, 0x75, 0x6e, 0x74, 0x20, 0x3e, 0x3d, 0x20
        /*0010*/ 	.byte	0x31, 0x00
	.type		$str$23,@object
	.size		$str$23,(__unnamed_1 - $str$23)
$str$23:
        /*0012*/ 	.byte	0x2f, 0x74, 0x6d, 0x70, 0x2f, 0x63, 0x75, 0x74, 0x6c, 0x61, 0x73, 0x73, 0x5f, 0x73, 0x77, 0x65
        /*0022*/ 	.byte	0x65, 0x70, 0x5f, 0x73, 0x72, 0x63, 0x2f, 0x69, 0x6e, 0x63, 0x6c, 0x75, 0x64, 0x65, 0x2f, 0x63
        /*0032*/ 	.byte	0x75, 0x74, 0x6c, 0x61, 0x73, 0x73, 0x2f, 0x67, 0x65, 0x6d, 0x6d, 0x2f, 0x63, 0x6f, 0x6c, 0x6c
        /*0042*/ 	.byte	0x65, 0x63, 0x74, 0x69, 0x76, 0x65, 0x2f, 0x73, 0x6d, 0x39, 0x30, 0x5f, 0x6d, 0x6d, 0x61, 0x5f
        /*0052*/ 	.byte	0x74, 0x6d, 0x61, 0x5f, 0x67, 0x6d, 0x6d, 0x61, 0x5f, 0x73, 0x73, 0x5f, 0x77, 0x61, 0x72, 0x70
        /*0062*/ 	.byte	0x73, 0x70, 0x65, 0x63, 0x69, 0x61, 0x6c, 0x69, 0x7a, 0x65, 0x64, 0x2e, 0x68, 0x70, 0x70, 0x00
	.type		__unnamed_1,@object
	.size		__unnamed_1,(.L_0 - __unnamed_1)
__unnamed_1:
        /* <DEDUP_REMOVED lines=173> */
        /*0b42*/ 	.byte	0x3a, 0x69, 0x64, 0x65, 0x6e, 0x74, 0x69, 0x74, 0x79, 0x5d, 0x00
.L_0:


//--------------------- .nv.shared._ZN7cutlass13device_kernelINS_4gemm6kernel13GemmUniversalIN4cute5tupleIJiiiiEEENS1_10collective13CollectiveMmaINS1_34MainloopSm90TmaGmmaWarpSpecializedILi5ENS5_IJNS4_1CILi2EEENSA_ILi1EEESC_EEENS1_35KernelTmaWarpSpecializedCooperativeEEENS5_IJNSA_ILi512EEENSA_ILi192EEENSA_ILi64EEEEEEaNS5_IJlSC_lEEEaSK_NS4_8TiledMMAINS4_8MMA_AtomIJNS4_4SM904GMMA27MMA_64x192x32_S32S8S8_SS_TNEEEENS4_6LayoutISD_NS5_IJSC_NSA_ILi0EEESS_EEEEENS5_IJNS4_10UnderscoreESV_SV_EEEEENS4_13SM90_TMA_LOADENS4_14ComposedLayoutINS4_7SwizzleILi2ELi4ELi3EEENS4_18smem_ptr_flag_bitsILi8EEENSR_INS5_IJNSA_ILi8EEESI_EEENS5_IJSI_SC_EEEEEEEvNS4_8identityENS4_23SM90_TMA_LOAD_MULTICASTES18_vS19_EENS_8epilogue10collective6detail29Sm90TmaWarpSpecializedAdapterINS1D_15DefaultEpilogueIaSK_SK_NS1C_6thread17LinearCombinationIaLi1EiiLNS1H_9ScaleType4KindE0ELNS_15FloatRoundStyleE2EaEENS1_15EpilogueDefaultEEEEEvvEEEEvNT_6ParamsE --------------------------
	.section	.nv.shared._ZN7cutlass13device_kernelINS_4gemm6kernel13GemmUniversalIN4cute5tupleIJiiiiEEENS1_10collective13CollectiveMmaINS1_34MainloopSm90TmaGmmaWarpSpecializedILi5ENS5_IJNS4_1CILi2EEENSA_ILi1EEESC_EEENS1_35KernelTmaWarpSpecializedCooperativeEEENS5_IJNSA_ILi512EEENSA_ILi192EEENSA_ILi64EEEEEEaNS5_IJlSC_lEEEaSK_NS4_8TiledMMAINS4_8MMA_AtomIJNS4_4SM904GMMA27MMA_64x192x32_S32S8S8_SS_TNEEEENS4_6LayoutISD_NS5_IJSC_NSA_ILi0EEESS_EEEEENS5_IJNS4_10UnderscoreESV_SV_EEEEENS4_13SM90_TMA_LOADENS4_14ComposedLayoutINS4_7SwizzleILi2ELi4ELi3EEENS4_18smem_ptr_flag_bitsILi8EEENSR_INS5_IJNSA_ILi8EEESI_EEENS5_IJSI_SC_EEEEEEEvNS4_8identityENS4_23SM90_TMA_LOAD_MULTICASTES18_vS19_EENS_8epilogue10collective6detail29Sm90TmaWarpSpecializedAdapterINS1D_15DefaultEpilogueIaSK_SK_NS1C_6thread17LinearCombinationIaLi1EiiLNS1H_9ScaleType4KindE0ELNS_15FloatRoundStyleE2EaEENS1_15EpilogueDefaultEEEEEvvEEEEvNT_6ParamsE,"aw",@nobits
	.sectionflags	@""
	.align	16
	.zero		1024


//--------------------- .nv.shared.reserved.0     --------------------------
	.section	.nv.shared.reserved.0,"aw",@nobits
	.weak		__nv_reservedSMEM_offset_0_alias
	.size		__nv_reservedSMEM_offset_0_alias, 0, 0
	.other		__nv_reservedSMEM_offset_0_alias,@"STO_CUDA_RESERVED_SHARED STV_DEFAULT"
__nv_reservedSMEM_offset_0_alias:
	.zero		0


//--------------------- .nv.global                --------------------------
	.section	.nv.global,"aw",@nobits
.nv.global:
	.type		_ZN40_INTERNAL_402558f8_4_k_cu_9f120ebb_167154cute1_E,@object
	.size		_ZN40_INTERNAL_402558f8_4_k_cu_9f120ebb_167154cute1_E,(_ZN40_INTERNAL_402558f8_4_k_cu_9f120ebb_167154cuda3std3__45__cpo6cbeginE - _ZN40_INTERNAL_402558f8_4_k_cu_9f120ebb_167154cute1_E)
_ZN40_INTERNAL_402558f8_4_k_cu_9f120ebb_167154cute1_E:
	.zero		1
	.type		_ZN40_INTERNAL_402558f8_4_k_cu_9f120ebb_167154cuda3std3__45__cpo6cbeginE,@object
	.size		_ZN40_INTERNAL_402558f8_4_k_cu_9f120ebb_167154cuda3std3__45__cpo6cbeginE,(_ZN40_INTERNAL_402558f8_4_k_cu_9f120ebb_167154cuda3std3__48in_placeE - _ZN40_INTERNAL_402558f8_4_k_cu_9f120ebb_167154cuda3std3__45__cpo6cbeginE)
_ZN40_INTERNAL_402558f8_4_k_cu_9f120ebb_167154cuda3std3__45__cpo6cbeginE:
	.zero		1
	.type		_ZN40_INTERNAL_402558f8_4_k_cu_9f120ebb_167154cuda3std3__48in_placeE,@object
	.size		_ZN40_INTERNAL_402558f8_4_k_cu_9f120ebb_167154cuda3std3__48in_placeE,(_ZN40_INTERNAL_402558f8_4_k_cu_9f120ebb_167154cuda3std6ranges3__45__cpo9iter_moveE - _ZN40_INTERNAL_402558f8_4_k_cu_9f120ebb_167154cuda3std3__48in_placeE)
_ZN40_INTERNAL_402558f8_4_k_cu_9f120ebb_167154cuda3std3__48in_placeE:
	.zero		1
	.type		_ZN40_INTERNAL_402558f8_4_k_cu_9f120ebb_167154cuda3std6ranges3__45__cpo9iter_moveE,@object
	.size		_ZN40_INTERNAL_402558f8_4_k_cu_9f120ebb_167154cuda3std6ranges3__45__cpo9iter_moveE,(_ZN40_INTERNAL_402558f8_4_k_cu_9f120ebb_167154cuda3std3__45__cpo5beginE - _ZN40_INTERNAL_402558f8_4_k_cu_9f120ebb_167154cuda3std6ranges3__45__cpo9iter_moveE)
_ZN40_INTERNAL_402558f8_4_k_cu_9f120ebb_167154cuda3std6ranges3__45__cpo9iter_moveE:
	.zero		1
	.type		_ZN40_INTERNAL_402558f8_4_k_cu_9f120ebb_167154cuda3std3__45__cpo5beginE,@object
	.size		_ZN40_INTERNAL_402558f8_4_k_cu_9f120ebb_167154cuda3std3__45__cpo5beginE,(_ZN40_INTERNAL_402558f8_4_k_cu_9f120ebb_167154cuda3std3__442_GLOBAL__N__402558f8_4_k_cu_9f120ebb_167156ignoreE - _ZN40_INTERNAL_402558f8_4_k_cu_9f120ebb_167154cuda3std3__45__cpo5beginE)
_ZN40_INTERNAL_402558f8_4_k_cu_9f120ebb_167154cuda3std3__45__cpo5beginE:
	.zero		1
	.type		_ZN40_INTERNAL_402558f8_4_k_cu_9f120ebb_167154cuda3std3__442_GLOBAL__N__402558f8_4_k_cu_9f120ebb_167156ignoreE,@object
	.size		_ZN40_INTERNAL_402558f8_4_k_cu_9f120ebb_167154cuda3std3__442_GLOBAL__N__402558f8_4_k_cu_9f120ebb_167156ignoreE,(_ZN40_INTERNAL_402558f8_4_k_cu_9f120ebb_167154cute7productE - _ZN40_INTERNAL_402558f8_4_k_cu_9f120ebb_167154cuda3std3__442_GLOBAL__N__402558f8_4_k_cu_9f120ebb_167156ignoreE)
_ZN40_INTERNAL_402558f8_4_k_cu_9f120ebb_167154cuda3std3__442_GLOBAL__N__402558f8_4_k_cu_9f120ebb_167156ignoreE:
	.zero		1
	.type		_ZN40_INTERNAL_402558f8_4_k_cu_9f120ebb_167154cute7productE,@object
	.size		_ZN40_INTERNAL_402558f8_4_k_cu_9f120ebb_167154cute7productE,(_ZN40_INTERNAL_402558f8_4_k_cu_9f120ebb_167154cuda3std3__45__cpo3endE - _ZN40_INTERNAL_402558f8_4_k_cu_9f120ebb_167154cute7productE)
_ZN40_INTERNAL_402558f8_4_k_cu_9f120ebb_167154cute7productE:
	.zero		1
	.type		_ZN40_INTERNAL_402558f8_4_k_cu_9f120ebb_167154cuda3std3__45__cpo3endE,@object
	.size		_ZN40_INTERNAL_402558f8_4_k_cu_9f120ebb_167154cuda3std3__45__cpo3endE,(_ZN40_INTERNAL_402558f8_4_k_cu_9f120ebb_167154cuda3std3__419piecewise_constructE - _ZN40_INTERNAL_402558f8_4_k_cu_9f120ebb_167154cuda3std3__45__cpo3endE)
_ZN40_INTERNAL_402558f8_4_k_cu_9f120ebb_167154cuda3std3__45__cpo3endE:
	.zero		1
	.type		_ZN40_INTERNAL_402558f8_4_k_cu_9f120ebb_167154cuda3std3__419piecewise_constructE,@object
	.size		_ZN40_INTERNAL_402558f8_4_k_cu_9f120ebb_167154cuda3std3__419piecewise_constructE,(_ZN40_INTERNAL_402558f8_4_k_cu_9f120ebb_167154cuda3std3__45__cpo4cendE - _ZN40_INTERNAL_402558f8_4_k_cu_9f120ebb_167154cuda3std3__419piecewise_constructE)
_ZN40_INTERNAL_402558f8_4_k_cu_9f120ebb_167154cuda3std3__419piecewise_constructE:
	.zero		1
	.type		_ZN40_INTERNAL_402558f8_4_k_cu_9f120ebb_167154cuda3std3__45__cpo4cendE,@object
	.size		_ZN40_INTERNAL_402558f8_4_k_cu_9f120ebb_167154cuda3std3__45__cpo4cendE,(_ZN40_INTERNAL_402558f8_4_k_cu_9f120ebb_167154cuda3std6ranges3__45__cpo4swapE - _ZN40_INTERNAL_402558f8_4_k_cu_9f120ebb_167154cuda3std3__45__cpo4cendE)
_ZN40_INTERNAL_402558f8_4_k_cu_9f120ebb_167154cuda3std3__45__cpo4cendE:
	.zero		1
	.type		_ZN40_INTERNAL_402558f8_4_k_cu_9f120ebb_167154cuda3std6ranges3__45__cpo4swapE,@object
	.size		_ZN40_INTERNAL_402558f8_4_k_cu_9f120ebb_167154cuda3std6ranges3__45__cpo4swapE,(.L_8 - _ZN40_INTERNAL_402558f8_4_k_cu_9f120ebb_167154cuda3std6ranges3__45__cpo4swapE)
_ZN40_INTERNAL_402558f8_4_k_cu_9f120ebb_167154cuda3std6ranges3__45__cpo4swapE:
	.zero		1
.L_8:


//--------------------- .nv.constant0._ZN7cutlass13device_kernelINS_4gemm6kernel13GemmUniversalIN4cute5tupleIJiiiiEEENS1_10collective13CollectiveMmaINS1_34MainloopSm90TmaGmmaWarpSpecializedILi5ENS5_IJNS4_1CILi2EEENSA_ILi1EEESC_EEENS1_35KernelTmaWarpSpecializedCooperativeEEENS5_IJNSA_ILi512EEENSA_ILi192EEENSA_ILi64EEEEEEaNS5_IJlSC_lEEEaSK_NS4_8TiledMMAINS4_8MMA_AtomIJNS4_4SM904GMMA27MMA_64x192x32_S32S8S8_SS_TNEEEENS4_6LayoutISD_NS5_IJSC_NSA_ILi0EEESS_EEEEENS5_IJNS4_10UnderscoreESV_SV_EEEEENS4_13SM90_TMA_LOADENS4_14ComposedLayoutINS4_7SwizzleILi2ELi4ELi3EEENS4_18smem_ptr_flag_bitsILi8EEENSR_INS5_IJNSA_ILi8EEESI_EEENS5_IJSI_SC_EEEEEEEvNS4_8identityENS4_23SM90_TMA_LOAD_MULTICASTES18_vS19_EENS_8epilogue10collective6detail29Sm90TmaWarpSpecializedAdapterINS1D_15DefaultEpilogueIaSK_SK_NS1C_6thread17LinearCombinationIaLi1EiiLNS1H_9ScaleType4KindE0ELNS_15FloatRoundStyleE2EaEENS1_15EpilogueDefaultEEEEEvvEEEEvNT_6ParamsE --------------------------
	.section	.nv.constant0._ZN7cutlass13device_kernelINS_4gemm6kernel13GemmUniversalIN4cute5tupleIJiiiiEEENS1_10collective13CollectiveMmaINS1_34MainloopSm90TmaGmmaWarpSpecializedILi5ENS5_IJNS4_1CILi2EEENSA_ILi1EEESC_EEENS1_35KernelTmaWarpSpecializedCooperativeEEENS5_IJNSA_ILi512EEENSA_ILi192EEENSA_ILi64EEEEEEaNS5_IJlSC_lEEEaSK_NS4_8TiledMMAINS4_8MMA_AtomIJNS4_4SM904GMMA27MMA_64x192x32_S32S8S8_SS_TNEEEENS4_6LayoutISD_NS5_IJSC_NSA_ILi0EEESS_EEEEENS5_IJNS4_10UnderscoreESV_SV_EEEEENS4_13SM90_TMA_LOADENS4_14ComposedLayoutINS4_7SwizzleILi2ELi4ELi3EEENS4_18smem_ptr_flag_bitsILi8EEENSR_INS5_IJNSA_ILi8EEESI_EEENS5_IJSI_SC_EEEEEEEvNS4_8identityENS4_23SM90_TMA_LOAD_MULTICASTES18_vS19_EENS_8epilogue10collective6detail29Sm90TmaWarpSpecializedAdapterINS1D_15DefaultEpilogueIaSK_SK_NS1C_6thread17LinearCombinationIaLi1EiiLNS1H_9ScaleType4KindE0ELNS_15FloatRoundStyleE2EaEENS1_15EpilogueDefaultEEEEEvvEEEEvNT_6ParamsE,"a",@progbits
	.sectionflags	@""
	.align	4
.nv.constant0._ZN7cutlass13device_kernelINS_4gemm6kernel13GemmUniversalIN4cute5tupleIJiiiiEEENS1_10collective13CollectiveMmaINS1_34MainloopSm90TmaGmmaWarpSpecializedILi5ENS5_IJNS4_1CILi2EEENSA_ILi1EEESC_EEENS1_35KernelTmaWarpSpecializedCooperativeEEENS5_IJNSA_ILi512EEENSA_ILi192EEENSA_ILi64EEEEEEaNS5_IJlSC_lEEEaSK_NS4_8TiledMMAINS4_8MMA_AtomIJNS4_4SM904GMMA27MMA_64x192x32_S32S8S8_SS_TNEEEENS4_6LayoutISD_NS5_IJSC_NSA_ILi0EEESS_EEEEENS5_IJNS4_10UnderscoreESV_SV_EEEEENS4_13SM90_TMA_LOADENS4_14ComposedLayoutINS4_7SwizzleILi2ELi4ELi3EEENS4_18smem_ptr_flag_bitsILi8EEENSR_INS5_IJNSA_ILi8EEESI_EEENS5_IJSI_SC_EEEEEEEvNS4_8identityENS4_23SM90_TMA_LOAD_MULTICASTES18_vS19_EENS_8epilogue10collective6detail29Sm90TmaWarpSpecializedAdapterINS1D_15DefaultEpilogueIaSK_SK_NS1C_6thread17LinearCombinationIaLi1EiiLNS1H_9ScaleType4KindE0ELNS_15FloatRoundStyleE2EaEENS1_15EpilogueDefaultEEEEEvvEEEEvNT_6ParamsE:
	.zero		1664


//--------------------- SYMBOLS --------------------------

	.type		.nv.reservedSmem.offset0,@object
	.size		.nv.reservedSmem.offset0,0x4
	.type		__assertfail,@function
